	.target	sm_90a

	.elftype	@"ET_EXEC"


//--------------------- .note.nv.tkinfo           --------------------------
	.section	.note.nv.tkinfo,"",@"SHT_NOTE"
	.sectionflags	@"SHF_NOTE_NV_TKINFO"
	.tkinfo
        /*0018*/ 	.word	0x00000002
        /*0030*/ 	.string	""
        /*0030*/ 	.string	"ptxas"
        /*0030*/ 	.string	"Cuda compilation tools, release 13.0, V13.0.88"
        /*0030*/ 	.string	"Build cuda_13.0.r13.0/compiler.36424714_0"
        /*0030*/ 	.string	"-v  -suppress-debug-info  -lineinfo  -arch sm_90a "



//--------------------- .note.nv.cuinfo           --------------------------
	.section	.note.nv.cuinfo,"",@"SHT_NOTE"
	.sectionflags	@"SHF_NOTE_NV_CUINFO"
        /*0018*/ 	.short	0x0002
        /*001a*/ 	.short	0x005a
        /*001c*/ 	.short	0x0082
	.zero		2


//--------------------- .nv.info                  --------------------------
	.section	.nv.info,"",@"SHT_CUDA_INFO"
	.align	4


	//----- nvinfo : EIATTR_REGCOUNT
	.align		4
        /*0000*/ 	.byte	0x04, 0x2f
        /*0002*/ 	.short	(.L_1 - .L_0)
	.align		4
.L_0:
        /*0004*/ 	.word	index@(matmul_kernel)
        /*0008*/ 	.word	0x000000ff


	//----- nvinfo : EIATTR_FRAME_SIZE
	.align		4
.L_1:
        /*000c*/ 	.byte	0x04, 0x11
        /*000e*/ 	.short	(.L_3 - .L_2)
	.align		4
.L_2:
        /*0010*/ 	.word	index@(matmul_kernel)
        /*0014*/ 	.word	0x000019b0


	//----- nvinfo : EIATTR_MIN_STACK_SIZE
	.align		4
.L_3:
        /*0018*/ 	.byte	0x04, 0x12
        /*001a*/ 	.short	(.L_5 - .L_4)
	.align		4
.L_4:
        /*001c*/ 	.word	index@(matmul_kernel)
        /*0020*/ 	.word	0x000019b0
.L_5:


//--------------------- .nv.compat                --------------------------
	.section	.nv.compat,"",@"SHT_CUDA_COMPAT_INFO"
	.align	4
        /*0000*/ 	.byte	0x02, 0x09, 0x01, 0x00, 0x02, 0x02, 0x04, 0x00, 0x02, 0x05, 0x05, 0x00, 0x03, 0x07, 0x01, 0x01
        /*0010*/ 	.byte	0x02, 0x03, 0x00, 0x00, 0x02, 0x06, 0x01, 0x00, 0x04, 0x0b, 0x08, 0x00, 0x00, 0x00, 0x00, 0x00
        /*0020*/ 	.byte	0x00, 0x00, 0x00, 0x00


//--------------------- .nv.info.matmul_kernel    --------------------------
	.section	.nv.info.matmul_kernel,"",@"SHT_CUDA_INFO"
	.sectionflags	@""
	.align	4


	//----- nvinfo : EIATTR_CUDA_API_VERSION
	.align		4
        /*0000*/ 	.byte	0x04, 0x37
        /*0002*/ 	.short	(.L_7 - .L_6)
.L_6:
        /*0004*/ 	.word	0x00000082


	//----- nvinfo : EIATTR_KPARAM_INFO
	.align		4
.L_7:
        /*0008*/ 	.byte	0x04, 0x17
        /*000a*/ 	.short	(.L_9 - .L_8)
.L_8:
        /*000c*/ 	.word	0x00000000
        /*0010*/ 	.short	0x000d
        /*0012*/ 	.short	0x0048
        /*0014*/ 	.byte	0x00, 0xf4, 0x21, 0x00


	//----- nvinfo : EIATTR_KPARAM_INFO
	.align		4
.L_9:
        /*0018*/ 	.byte	0x04, 0x17
        /*001a*/ 	.short	(.L_11 - .L_10)
.L_10:
        /*001c*/ 	.word	0x00000000
        /*0020*/ 	.short	0x000c
        /*0022*/ 	.short	0x0040
        /*0024*/ 	.byte	0x00, 0xf4, 0x21, 0x00


	//----- nvinfo : EIATTR_KPARAM_INFO
	.align		4
.L_11:
        /*0028*/ 	.byte	0x04, 0x17
        /*002a*/ 	.short	(.L_13 - .L_12)
.L_12:
        /*002c*/ 	.word	0x00000000
        /*0030*/ 	.short	0x000b
        /*0032*/ 	.short	0x0038
        /*0034*/ 	.byte	0x00, 0xf0, 0x11, 0x00


	//----- nvinfo : EIATTR_KPARAM_INFO
	.align		4
.L_13:
        /*0038*/ 	.byte	0x04, 0x17
        /*003a*/ 	.short	(.L_15 - .L_14)
.L_14:
        /*003c*/ 	.word	0x00000000
        /*0040*/ 	.short	0x000a
        /*0042*/ 	.short	0x0034
        /*0044*/ 	.byte	0x00, 0xf0, 0x11, 0x00


	//----- nvinfo : EIATTR_KPARAM_INFO
	.align		4
.L_15:
        /*0048*/ 	.byte	0x04, 0x17
        /*004a*/ 	.short	(.L_17 - .L_16)
.L_16:
        /*004c*/ 	.word	0x00000000
        /*0050*/ 	.short	0x0009
        /*0052*/ 	.short	0x0030
        /*0054*/ 	.byte	0x00, 0xf0, 0x11, 0x00


	//----- nvinfo : EIATTR_KPARAM_INFO
	.align		4
.L_17:
        /*0058*/ 	.byte	0x04, 0x17
        /*005a*/ 	.short	(.L_19 - .L_18)
.L_18:
        /*005c*/ 	.word	0x00000000
        /*0060*/ 	.short	0x0008
        /*0062*/ 	.short	0x002c
        /*0064*/ 	.byte	0x00, 0xf0, 0x11, 0x00


	//----- nvinfo : EIATTR_KPARAM_INFO
	.align		4
.L_19:
        /*0068*/ 	.byte	0x04, 0x17
        /*006a*/ 	.short	(.L_21 - .L_20)
.L_20:
        /*006c*/ 	.word	0x00000000
        /*0070*/ 	.short	0x0007
        /*0072*/ 	.short	0x0028
        /*0074*/ 	.byte	0x00, 0xf0, 0x11, 0x00


	//----- nvinfo : EIATTR_KPARAM_INFO
	.align		4
.L_21:
        /*0078*/ 	.byte	0x04, 0x17
        /*007a*/ 	.short	(.L_23 - .L_22)
.L_22:
        /*007c*/ 	.word	0x00000000
        /*0080*/ 	.short	0x0006
        /*0082*/ 	.short	0x0024
        /*0084*/ 	.byte	0x00, 0xf0, 0x11, 0x00


	//----- nvinfo : EIATTR_KPARAM_INFO
	.align		4
.L_23:
        /*0088*/ 	.byte	0x04, 0x17
        /*008a*/ 	.short	(.L_25 - .L_24)
.L_24:
        /*008c*/ 	.word	0x00000000
        /*0090*/ 	.short	0x0005
        /*0092*/ 	.short	0x0020
        /*0094*/ 	.byte	0x00, 0xf0, 0x11, 0x00


	//----- nvinfo : EIATTR_KPARAM_INFO
	.align		4
.L_25:
        /*0098*/ 	.byte	0x04, 0x17
        /*009a*/ 	.short	(.L_27 - .L_26)
.L_26:
        /*009c*/ 	.word	0x00000000
        /*00a0*/ 	.short	0x0004
        /*00a2*/ 	.short	0x001c
        /*00a4*/ 	.byte	0x00, 0xf0, 0x11, 0x00


	//----- nvinfo : EIATTR_KPARAM_INFO
	.align		4
.L_27:
        /*00a8*/ 	.byte	0x04, 0x17
        /*00aa*/ 	.short	(.L_29 - .L_28)
.L_28:
        /*00ac*/ 	.word	0x00000000
        /*00b0*/ 	.short	0x0003
        /*00b2*/ 	.short	0x0018
        /*00b4*/ 	.byte	0x00, 0xf0, 0x11, 0x00


	//----- nvinfo : EIATTR_KPARAM_INFO
	.align		4
.L_29:
        /*00b8*/ 	.byte	0x04, 0x17
        /*00ba*/ 	.short	(.L_31 - .L_30)
.L_30:
        /*00bc*/ 	.word	0x00000000
        /*00c0*/ 	.short	0x0002
        /*00c2*/ 	.short	0x0010
        /*00c4*/ 	.byte	0x00, 0xf4, 0x21, 0x00


	//----- nvinfo : EIATTR_KPARAM_INFO
	.align		4
.L_31:
        /*00c8*/ 	.byte	0x04, 0x17
        /*00ca*/ 	.short	(.L_33 - .L_32)
.L_32:
        /*00cc*/ 	.word	0x00000000
        /*00d0*/ 	.short	0x0001
        /*00d2*/ 	.short	0x0008
        /*00d4*/ 	.byte	0x00, 0xf4, 0x21, 0x00


	//----- nvinfo : EIATTR_KPARAM_INFO
	.align		4
.L_33:
        /*00d8*/ 	.byte	0x04, 0x17
        /*00da*/ 	.short	(.L_35 - .L_34)
.L_34:
        /*00dc*/ 	.word	0x00000000
        /*00e0*/ 	.short	0x0000
        /*00e2*/ 	.short	0x0000
        /*00e4*/ 	.byte	0x00, 0xf4, 0x21, 0x00


	//----- nvinfo : EIATTR_SPARSE_MMA_MASK
	.align		4
.L_35:
        /*00e8*/ 	.byte	0x03, 0x50
        /*00ea*/ 	.short	0x0000


	//----- nvinfo : EIATTR_MAXREG_COUNT
	.align		4
        /*00ec*/ 	.byte	0x03, 0x1b
        /*00ee*/ 	.short	0x00ff


	//----- nvinfo : EIATTR_NUM_BARRIERS
	.align		4
        /*00f0*/ 	.byte	0x02, 0x4c
        /*00f2*/ 	.byte	0x01
	.zero		1


	//----- nvinfo : EIATTR_ANNOTATIONS
	.align		4
        /*00f4*/ 	.byte	0x04, 0x55
        /*00f6*/ 	.short	(.L_37 - .L_36)


	//   ....[0]....
.L_36:
        /*00f8*/ 	.word	0x00000001
        /*00fc*/ 	.byte	0x70, 0x00, 0x00, 0x00, 0x01, 0x00, 0x00, 0x00, 0xb0, 0x00, 0x00, 0x00, 0x01, 0x00, 0x00, 0x00
        /* <DEDUP_REMOVED lines=286> */
        /*12ec*/ 	.byte	0xe0, 0x2c, 0x00, 0x00, 0x01, 0x00, 0x00, 0x00, 0xf0, 0x2c, 0x00, 0x00


	//----- nvinfo : EIATTR_MERCURY_ISA_VERSION
	.align		4
.L_37:
        /*12f8*/ 	.byte	0x03, 0x5f
        /*12fa*/ 	.short	0x0101


	//----- nvinfo : EIATTR_EXIT_INSTR_OFFSETS
	.align		4
        /*12fc*/ 	.byte	0x04, 0x1c
        /*12fe*/ 	.short	(.L_39 - .L_38)


	//   ....[0]....
.L_38:
        /*1300*/ 	.word	0x0006a020


	//   ....[1]....
        /*1304*/ 	.word	0x0006a040


	//----- nvinfo : EIATTR_REQNTID
	.align		4
.L_39:
        /*1308*/ 	.byte	0x04, 0x10
        /*130a*/ 	.short	(.L_41 - .L_40)
.L_40:
        /*130c*/ 	.word	0x00000080
        /*1310*/ 	.word	0x00000001
        /*1314*/ 	.word	0x00000001


	//----- nvinfo : EIATTR_CBANK_PARAM_SIZE
	.align		4
.L_41:
        /*1318*/ 	.byte	0x03, 0x19
        /*131a*/ 	.short	0x0050


	//----- nvinfo : EIATTR_PARAM_CBANK
	.align		4
        /*131c*/ 	.byte	0x04, 0x0a
        /*131e*/ 	.short	(.L_43 - .L_42)
	.align		4
.L_42:
        /*1320*/ 	.word	index@(.nv.constant0.matmul_kernel)
        /*1324*/ 	.short	0x0210
        /*1326*/ 	.short	0x0050


	//----- nvinfo : EIATTR_SW_WAR
	.align		4
.L_43:
        /*1328*/ 	.byte	0x04, 0x36
        /*132a*/ 	.short	(.L_45 - .L_44)
.L_44:
        /*132c*/ 	.word	0x00000008
.L_45:


//--------------------- .nv.callgraph             --------------------------
	.section	.nv.callgraph,"",@"SHT_CUDA_CALLGRAPH"
	.align	4
	.sectionentsize	8
	.align		4
        /*0000*/ 	.word	0x00000000
	.align		4
        /*0004*/ 	.word	0xffffffff
	.align		4
        /*0008*/ 	.word	0x00000000
	.align		4
        /*000c*/ 	.word	0xfffffffe
	.align		4
        /*0010*/ 	.word	0x00000000
	.align		4
        /*0014*/ 	.word	0xfffffffd
	.align		4
        /*0018*/ 	.word	0x00000000
	.align		4
        /*001c*/ 	.word	0xfffffffc


//--------------------- .text.matmul_kernel       --------------------------
	.section	.text.matmul_kernel,"ax",@progbits
	.align	128
        .global         matmul_kernel
        .type           matmul_kernel,@function
        .size           matmul_kernel,(.L_x_3 - matmul_kernel)
        .other          matmul_kernel,@"STO_CUDA_ENTRY STV_DEFAULT"
matmul_kernel:
.text.matmul_kernel:
[----:B------:R-:W0:Y:S02]  /*0000*/  LDC R1, c[0x0][0x28] ;  /* 0x00000a00ff017b82 */ /* 0x000e240000000800 */
[----:B0-----:R-:W-:-:S06]  /*0010*/  VIADD R1, R1, 0xffffe650 ;  /* 0xffffe65001017836 */ /* 0x001fcc0000000000 */
[----:B------:R-:W0:Y:S01]  /*0020*/  LDC.64 R4, c[0x0][0x228] ;  /* 0x00008a00ff047b82 */ /* 0x000e220000000a00 */
[----:B------:R-:W1:Y:S01]  /*0030*/  S2R R7, SR_CTAID.X ;  /* 0x0000000000077919 */ /* 0x000e620000002500 */
[----:B------:R-:W-:Y:S01]  /*0040*/  UMOV UR4, 0x400 ;  /* 0x0000040000047882 */ /* 0x000fe20000000000 */
[----:B------:R-:W-:Y:S01]  /*0050*/  ULDC.64 UR58, c[0x0][0x208] ;  /* 0x00008200003a7ab9 */ /* 0x000fe20000000a00 */
[----:B------:R-:W-:Y:S01]  /*0060*/  CS2R R24, SRZ ;  /* 0x0000000000187805 */ /* 0x000fe2000001ff00 */
[----:B------:R2:W-:Y:S01]  /*0070*/  STL [R1+0xc00], RZ ;  /* 0x000c00ff01007387 */ /* 0x0005e20000100800 */
[----:B------:R-:W-:Y:S02]  /*0080*/  CS2R R26, SRZ ;  /* 0x00000000001a7805 */ /* 0x000fe4000001ff00 */
[----:B------:R-:W-:Y:S01]  /*0090*/  CS2R R28, SRZ ;  /* 0x00000000001c7805 */ /* 0x000fe2000001ff00 */
[----:B------:R-:W3:Y:S01]  /*00a0*/  LDC R152, c[0x0][0x230] ;  /* 0x00008c00ff987b82 */ /* 0x000ee20000000800 */
[----:B------:R2:W-:Y:S01]  /*00b0*/  STL [R1+0xc04], RZ ;  /* 0x000c04ff01007387 */ /* 0x0005e20000100800 */
[----:B------:R-:W-:-:S02]  /*00c0*/  CS2R R30, SRZ ;  /* 0x00000000001e7805 */ /* 0x000fc4000001ff00 */
[----:B------:R-:W-:Y:S02]  /*00d0*/  CS2R R32, SRZ ;  /* 0x0000000000207805 */ /* 0x000fe4000001ff00 */
[----:B------:R-:W-:Y:S01]  /*00e0*/  CS2R R34, SRZ ;  /* 0x0000000000227805 */ /* 0x000fe2000001ff00 */
[----:B------:R2:W-:Y:S01]  /*00f0*/  STL [R1+0xc08], RZ ;  /* 0x000c08ff01007387 */ /* 0x0005e20000100800 */
[----:B------:R-:W-:Y:S02]  /*0100*/  CS2R R36, SRZ ;  /* 0x0000000000247805 */ /* 0x000fe4000001ff00 */
[----:B------:R-:W-:Y:S01]  /*0110*/  CS2R R38, SRZ ;  /* 0x0000000000267805 */ /* 0x000fe2000001ff00 */
[----:B------:R-:W4:Y:S01]  /*0120*/  S2UR UR5, SR_CgaCtaId ;  /* 0x00000000000579c3 */ /* 0x000f220000008800 */
[----:B------:R2:W-:Y:S01]  /*0130*/  STL [R1+0xc0c], RZ ;  /* 0x000c0cff01007387 */ /* 0x0005e20000100800 */
[----:B------:R-:W-:Y:S02]  /*0140*/  CS2R R40, SRZ ;  /* 0x0000000000287805 */ /* 0x000fe4000001ff00 */
[----:B------:R-:W-:-:S02]  /*0150*/  CS2R R42, SRZ ;  /* 0x00000000002a7805 */ /* 0x000fc4000001ff00 */
[----:B------:R-:W-:Y:S01]  /*0160*/  CS2R R44, SRZ ;  /* 0x00000000002c7805 */ /* 0x000fe2000001ff00 */
[----:B------:R2:W-:Y:S01]  /*0170*/  STL [R1+0xc10], RZ ;  /* 0x000c10ff01007387 */ /* 0x0005e20000100800 */
[----:B------:R-:W-:Y:S02]  /*0180*/  CS2R R46, SRZ ;  /* 0x00000000002e7805 */ /* 0x000fe4000001ff00 */
[----:B------:R-:W-:Y:S01]  /*0190*/  CS2R R48, SRZ ;  /* 0x0000000000307805 */ /* 0x000fe2000001ff00 */
[----:B0-----:R-:W-:Y:S01]  /*01a0*/  VIADD R0, R5, 0x1ff ;  /* 0x000001ff05007836 */ /* 0x001fe20000000000 */
[----:B------:R2:W-:Y:S01]  /*01b0*/  STL [R1+0xc14], RZ ;  /* 0x000c14ff01007387 */ /* 0x0005e20000100800 */
[----:B------:R-:W-:Y:S02]  /*01c0*/  CS2R R50, SRZ ;  /* 0x0000000000327805 */ /* 0x000fe4000001ff00 */
[----:B------:R-:W-:Y:S02]  /*01d0*/  CS2R R52, SRZ ;  /* 0x0000000000347805 */ /* 0x000fe4000001ff00 */
[----:B------:R-:W-:Y:S01]  /*01e0*/  CS2R R54, SRZ ;  /* 0x0000000000367805 */ /* 0x000fe2000001ff00 */
[----:B------:R2:W-:Y:S01]  /*01f0*/  STL [R1+0xc18], RZ ;  /* 0x000c18ff01007387 */ /* 0x0005e20000100800 */
[----:B------:R-:W-:-:S02]  /*0200*/  SHF.R.S32.HI R3, RZ, 0x1f, R0 ;  /* 0x0000001fff037819 */ /* 0x000fc40000011400 */
[----:B------:R-:W-:Y:S01]  /*0210*/  CS2R R56, SRZ ;  /* 0x0000000000387805 */ /* 0x000fe2000001ff00 */
[----:B---3--:R-:W-:Y:S01]  /*0220*/  VIADD R152, R152, 0x1f ;  /* 0x0000001f98987836 */ /* 0x008fe20000000000 */
[----:B------:R2:W-:Y:S01]  /*0230*/  STL [R1+0xc1c], RZ ;  /* 0x000c1cff01007387 */ /* 0x0005e20000100800 */
[----:B------:R-:W-:Y:S02]  /*0240*/  LEA.HI R3, R3, R0, RZ, 0x9 ;  /* 0x0000000003037211 */ /* 0x000fe400078f48ff */
[----:B------:R-:W-:Y:S02]  /*0250*/  CS2R R58, SRZ ;  /* 0x00000000003a7805 */ /* 0x000fe4000001ff00 */
[----:B-1----:R-:W-:Y:S01]  /*0260*/  IABS R10, R7 ;  /* 0x00000007000a7213 */ /* 0x002fe20000000000 */
[----:B------:R2:W-:Y:S01]  /*0270*/  STL [R1+0xc20], RZ ;  /* 0x000c20ff01007387 */ /* 0x0005e20000100800 */
[----:B------:R-:W-:Y:S02]  /*0280*/  SHF.R.S32.HI R3, RZ, 0x9, R3 ;  /* 0x00000009ff037819 */ /* 0x000fe40000011403 */
[----:B------:R-:W-:Y:S01]  /*0290*/  CS2R R60, SRZ ;  /* 0x00000000003c7805 */ /* 0x000fe2000001ff00 */
[----:B----4-:R-:W-:Y:S01]  /*02a0*/  ULEA UR4, UR5, UR4, 0x18 ;  /* 0x0000000405047291 */ /* 0x010fe2000f8ec03f */
[----:B------:R2:W-:Y:S01]  /*02b0*/  STL [R1+0xc24], RZ ;  /* 0x000c24ff01007387 */ /* 0x0005e20000100800 */
[----:B------:R-:W-:Y:S01]  /*02c0*/  CS2R R62, SRZ ;  /* 0x00000000003e7805 */ /* 0x000fe2000001ff00 */
[----:B------:R-:W-:Y:S01]  /*02d0*/  IMAD.SHL.U32 R6, R3, 0x8, RZ ;  /* 0x0000000803067824 */ /* 0x000fe200078e00ff */
[----:B------:R-:W-:Y:S01]  /*02e0*/  CS2R R64, SRZ ;  /* 0x0000000000407805 */ /* 0x000fe2000001ff00 */
[----:B------:R2:W-:Y:S01]  /*02f0*/  STL [R1+0xc28], RZ ;  /* 0x000c28ff01007387 */ /* 0x0005e20000100800 */
[----:B------:R-:W-:-:S02]  /*0300*/  CS2R R66, SRZ ;  /* 0x0000000000427805 */ /* 0x000fc4000001ff00 */
[----:B------:R-:W-:Y:S02]  /*0310*/  CS2R R68, SRZ ;  /* 0x0000000000447805 */ /* 0x000fe4000001ff00 */
[-C--:B------:R-:W-:Y:S01]  /*0320*/  IABS R9, R6.reuse ;  /* 0x0000000600097213 */ /* 0x080fe20000000000 */
[----:B------:R2:W-:Y:S01]  /*0330*/  STL [R1+0xc2c], RZ ;  /* 0x000c2cff01007387 */ /* 0x0005e20000100800 */
[----:B------:R-:W-:Y:S02]  /*0340*/  IABS R12, R6 ;  /* 0x00000006000c7213 */ /* 0x000fe40000000000 */
[----:B------:R-:W-:Y:S01]  /*0350*/  CS2R R70, SRZ ;  /* 0x0000000000467805 */ /* 0x000fe2000001ff00 */
[----:B------:R-:W0:Y:S01]  /*0360*/  I2F.RP R0, R9 ;  /* 0x0000000900007306 */ /* 0x000e220000209400 */
[----:B------:R2:W-:Y:S01]  /*0370*/  STL [R1+0xc30], RZ ;  /* 0x000c30ff01007387 */ /* 0x0005e20000100800 */
[----:B------:R-:W-:Y:S02]  /*0380*/  CS2R R72, SRZ ;  /* 0x0000000000487805 */ /* 0x000fe4000001ff00 */
[----:B------:R-:W-:-:S02]  /*0390*/  CS2R R74, SRZ ;  /* 0x00000000004a7805 */ /* 0x000fc4000001ff00 */
[----:B------:R-:W-:Y:S01]  /*03a0*/  CS2R R76, SRZ ;  /* 0x00000000004c7805 */ /* 0x000fe2000001ff00 */
[----:B------:R2:W-:Y:S01]  /*03b0*/  STL [R1+0xc34], RZ ;  /* 0x000c34ff01007387 */ /* 0x0005e20000100800 */
[----:B------:R-:W-:Y:S02]  /*03c0*/  CS2R R78, SRZ ;  /* 0x00000000004e7805 */ /* 0x000fe4000001ff00 */
[----:B------:R-:W-:Y:S02]  /*03d0*/  CS2R R80, SRZ ;  /* 0x0000000000507805 */ /* 0x000fe4000001ff00 */
[----:B------:R-:W-:Y:S01]  /*03e0*/  CS2R R82, SRZ ;  /* 0x0000000000527805 */ /* 0x000fe2000001ff00 */
[----:B------:R2:W-:Y:S01]  /*03f0*/  STL [R1+0xc38], RZ ;  /* 0x000c38ff01007387 */ /* 0x0005e20000100800 */
[----:B------:R-:W-:Y:S02]  /*0400*/  CS2R R84, SRZ ;  /* 0x0000000000547805 */ /* 0x000fe4000001ff00 */
[----:B------:R-:W-:-:S02]  /*0410*/  CS2R R86, SRZ ;  /* 0x0000000000567805 */ /* 0x000fc4000001ff00 */
[----:B------:R-:W-:Y:S01]  /*0420*/  CS2R R88, SRZ ;  /* 0x0000000000587805 */ /* 0x000fe2000001ff00 */
[----:B------:R2:W-:Y:S01]  /*0430*/  STL [R1+0xc3c], RZ ;  /* 0x000c3cff01007387 */ /* 0x0005e20000100800 */
[----:B------:R-:W-:Y:S01]  /*0440*/  CS2R R90, SRZ ;  /* 0x00000000005a7805 */ /* 0x000fe2000001ff00 */
[----:B0-----:R-:W0:Y:S01]  /*0450*/  MUFU.RCP R0, R0 ;  /* 0x0000000000007308 */ /* 0x001e220000001000 */
[----:B------:R-:W-:Y:S01]  /*0460*/  CS2R R92, SRZ ;  /* 0x00000000005c7805 */ /* 0x000fe2000001ff00 */
[----:B------:R2:W-:Y:S01]  /*0470*/  STL [R1+0xc40], RZ ;  /* 0x000c40ff01007387 */ /* 0x0005e20000100800 */
[----:B------:R-:W-:Y:S02]  /*0480*/  CS2R R94, SRZ ;  /* 0x00000000005e7805 */ /* 0x000fe4000001ff00 */
[----:B------:R-:W-:Y:S02]  /*0490*/  CS2R R96, SRZ ;  /* 0x0000000000607805 */ /* 0x000fe4000001ff00 */
[----:B------:R-:W-:Y:S01]  /*04a0*/  CS2R R98, SRZ ;  /* 0x0000000000627805 */ /* 0x000fe2000001ff00 */
[----:B------:R2:W-:Y:S01]  /*04b0*/  STL [R1+0xc44], RZ ;  /* 0x000c44ff01007387 */ /* 0x0005e20000100800 */
[----:B------:R-:W-:-:S02]  /*04c0*/  CS2R R100, SRZ ;  /* 0x0000000000647805 */ /* 0x000fc4000001ff00 */
[----:B------:R-:W-:Y:S02]  /*04d0*/  CS2R R102, SRZ ;  /* 0x0000000000667805 */ /* 0x000fe4000001ff00 */
[----:B------:R-:W-:Y:S01]  /*04e0*/  CS2R R104, SRZ ;  /* 0x0000000000687805 */ /* 0x000fe2000001ff00 */
[----:B------:R2:W-:Y:S01]  /*04f0*/  STL [R1+0xc48], RZ ;  /* 0x000c48ff01007387 */ /* 0x0005e20000100800 */
[----:B------:R-:W-:Y:S02]  /*0500*/  CS2R R106, SRZ ;  /* 0x00000000006a7805 */ /* 0x000fe4000001ff00 */
[----:B------:R-:W-:Y:S02]  /*0510*/  CS2R R108, SRZ ;  /* 0x00000000006c7805 */ /* 0x000fe4000001ff00 */
[----:B------:R-:W-:Y:S01]  /*0520*/  CS2R R110, SRZ ;  /* 0x00000000006e7805 */ /* 0x000fe2000001ff00 */
[----:B------:R2:W-:Y:S01]  /*0530*/  STL [R1+0xc4c], RZ ;  /* 0x000c4cff01007387 */ /* 0x0005e20000100800 */
[----:B------:R-:W-:-:S02]  /*0540*/  CS2R R112, SRZ ;  /* 0x0000000000707805 */ /* 0x000fc4000001ff00 */
[----:B------:R-:W-:Y:S01]  /*0550*/  CS2R R114, SRZ ;  /* 0x0000000000727805 */ /* 0x000fe2000001ff00 */
[----:B0-----:R-:W-:Y:S01]  /*0560*/  VIADD R2, R0, 0xffffffe ;  /* 0x0ffffffe00027836 */ /* 0x001fe20000000000 */
[----:B------:R2:W-:Y:S01]  /*0570*/  STL [R1+0xc50], RZ ;  /* 0x000c50ff01007387 */ /* 0x0005e20000100800 */
[----:B------:R-:W-:Y:S01]  /*0580*/  IMAD.MOV R0, RZ, RZ, -R12 ;  /* 0x000000ffff007224 */ /* 0x000fe200078e0a0c */
[----:B------:R-:W-:Y:S01]  /*0590*/  CS2R R116, SRZ ;  /* 0x0000000000747805 */ /* 0x000fe2000001ff00 */
[----:B------:R0:W1:Y:S01]  /*05a0*/  F2I.FTZ.U32.TRUNC.NTZ R3, R2 ;  /* 0x0000000200037305 */ /* 0x000062000021f000 */
        /* <DEDUP_REMOVED lines=9> */
[----:B0-----:R-:W-:Y:S01]  /*0640*/  IMAD.MOV.U32 R2, RZ, RZ, RZ ;  /* 0x000000ffff027224 */ /* 0x001fe200078e00ff */
[----:B------:R-:W-:Y:S02]  /*0650*/  CS2R R130, SRZ ;  /* 0x0000000000827805 */ /* 0x000fe4000001ff00 */
[----:B------:R-:W-:Y:S01]  /*0660*/  CS2R R132, SRZ ;  /* 0x0000000000847805 */ /* 0x000fe2000001ff00 */
[----:B------:R2:W-:Y:S01]  /*0670*/  STL [R1+0xc60], RZ ;  /* 0x000c60ff01007387 */ /* 0x0005e20000100800 */
[----:B------:R-:W-:Y:S01]  /*0680*/  CS2R R134, SRZ ;  /* 0x0000000000867805 */ /* 0x000fe2000001ff00 */
[--C-:B-1----:R-:W-:Y:S01]  /*0690*/  IMAD.MOV R8, RZ, RZ, -R3.reuse ;  /* 0x000000ffff087224 */ /* 0x102fe200078e0a03 */
[----:B------:R-:W-:Y:S01]  /*06a0*/  CS2R R136, SRZ ;  /* 0x0000000000887805 */ /* 0x000fe2000001ff00 */
[----:B------:R2:W-:Y:S01]  /*06b0*/  STL [R1+0xc64], RZ ;  /* 0x000c64ff01007387 */ /* 0x0005e20000100800 */
[----:B------:R-:W-:Y:S01]  /*06c0*/  CS2R R138, SRZ ;  /* 0x00000000008a7805 */ /* 0x000fe2000001ff00 */
[----:B------:R-:W-:Y:S01]  /*06d0*/  IMAD R11, R8, R9, RZ ;  /* 0x00000009080b7224 */ /* 0x000fe200078e02ff */
[----:B------:R-:W-:Y:S01]  /*06e0*/  CS2R R140, SRZ ;  /* 0x00000000008c7805 */ /* 0x000fe2000001ff00 */
[----:B------:R2:W-:Y:S01]  /*06f0*/  STL [R1+0xc68], RZ ;  /* 0x000c68ff01007387 */ /* 0x0005e20000100800 */
[----:B------:R-:W-:Y:S01]  /*0700*/  IMAD.MOV.U32 R8, RZ, RZ, R10 ;  /* 0x000000ffff087224 */ /* 0x000fe200078e000a */
[----:B------:R-:W-:Y:S01]  /*0710*/  CS2R R142, SRZ ;  /* 0x00000000008e7805 */ /* 0x000fe2000001ff00 */
[----:B------:R-:W-:Y:S01]  /*0720*/  IMAD.HI.U32 R3, R3, R11, R2 ;  /* 0x0000000b03037227 */ /* 0x000fe200078e0002 */
[----:B------:R2:W-:Y:S01]  /*0730*/  STL [R1+0xc6c], RZ ;  /* 0x000c6cff01007387 */ /* 0x0005e20000100800 */
[----:B------:R-:W-:-:S02]  /*0740*/  CS2R R144, SRZ ;  /* 0x0000000000907805 */ /* 0x000fc4000001ff00 */
[----:B------:R-:W-:Y:S02]  /*0750*/  CS2R R146, SRZ ;  /* 0x0000000000927805 */ /* 0x000fe4000001ff00 */
[----:B------:R-:W-:Y:S01]  /*0760*/  CS2R R148, SRZ ;  /* 0x0000000000947805 */ /* 0x000fe2000001ff00 */
[----:B------:R2:W-:Y:S01]  /*0770*/  STL [R1+0xc70], RZ ;  /* 0x000c70ff01007387 */ /* 0x0005e20000100800 */
[----:B------:R-:W-:Y:S01]  /*0780*/  IMAD.HI.U32 R3, R3, R8, RZ ;  /* 0x0000000803037227 */ /* 0x000fe200078e00ff */
[----:B------:R-:W-:Y:S02]  /*0790*/  CS2R R150, SRZ ;  /* 0x0000000000967805 */ /* 0x000fe4000001ff00 */
[----:B------:R2:W-:Y:S01]  /*07a0*/  STL [R1+0xc74], RZ ;  /* 0x000c74ff01007387 */ /* 0x0005e20000100800 */
[----:B------:R-:W-:-:S03]  /*07b0*/  IMAD R0, R3, R0, R8 ;  /* 0x0000000003007224 */ /* 0x000fc600078e0208 */
[----:B------:R2:W-:Y:S02]  /*07c0*/  STL [R1+0xc78], RZ ;  /* 0x000c78ff01007387 */ /* 0x0005e40000100800 */
[----:B------:R-:W-:Y:S02]  /*07d0*/  ISETP.GT.U32.AND P1, PT, R9, R0, PT ;  /* 0x000000000900720c */ /* 0x000fe40003f24070 */
[----:B------:R2:W-:Y:S04]  /*07e0*/  STL [R1+0xc7c], RZ ;  /* 0x000c7cff01007387 */ /* 0x0005e80000100800 */
[----:B------:R2:W-:Y:S04]  /*07f0*/  STL [R1+0xc80], RZ ;  /* 0x000c80ff01007387 */ /* 0x0005e80000100800 */
[----:B------:R2:W-:Y:S03]  /*0800*/  STL [R1+0xc84], RZ ;  /* 0x000c84ff01007387 */ /* 0x0005e60000100800 */
[----:B------:R-:W-:Y:S01]  /*0810*/  @!P1 IMAD.IADD R0, R0, 0x1, -R9 ;  /* 0x0000000100009824 */ /* 0x000fe200078e0a09 */
[----:B------:R2:W-:Y:S01]  /*0820*/  STL [R1+0xc88], RZ ;  /* 0x000c88ff01007387 */ /* 0x0005e20000100800 */
[----:B------:R-:W-:Y:S01]  /*0830*/  @!P1 VIADD R3, R3, 0x1 ;  /* 0x0000000103039836 */ /* 0x000fe20000000000 */
[----:B------:R-:W-:-:S02]  /*0840*/  ISETP.NE.AND P1, PT, R6, RZ, PT ;  /* 0x000000ff0600720c */ /* 0x000fc40003f25270 */
[----:B------:R2:W-:Y:S01]  /*0850*/  STL [R1+0xc8c], RZ ;  /* 0x000c8cff01007387 */ /* 0x0005e20000100800 */
[----:B------:R-:W-:Y:S02]  /*0860*/  ISETP.GE.U32.AND P0, PT, R0, R9, PT ;  /* 0x000000090000720c */ /* 0x000fe40003f06070 */
[----:B------:R-:W-:Y:S01]  /*0870*/  LOP3.LUT R0, R7, R6, RZ, 0x3c, !PT ;  /* 0x0000000607007212 */ /* 0x000fe200078e3cff */
[----:B------:R2:W-:Y:S03]  /*0880*/  STL [R1+0xc90], RZ ;  /* 0x000c90ff01007387 */ /* 0x0005e60000100800 */
[----:B------:R-:W-:Y:S01]  /*0890*/  ISETP.GE.AND P2, PT, R0, RZ, PT ;  /* 0x000000ff0000720c */ /* 0x000fe20003f46270 */
[----:B------:R2:W-:Y:S01]  /*08a0*/  STL [R1+0xc94], RZ ;  /* 0x000c94ff01007387 */ /* 0x0005e20000100800 */
[----:B------:R-:W-:-:S03]  /*08b0*/  VIADD R0, R4, 0xff ;  /* 0x000000ff04007836 */ /* 0x000fc60000000000 */
[----:B------:R2:W-:Y:S02]  /*08c0*/  STL [R1+0xc98], RZ ;  /* 0x000c98ff01007387 */ /* 0x0005e40000100800 */
[----:B------:R-:W-:Y:S02]  /*08d0*/  @P0 VIADD R3, R3, 0x1 ;  /* 0x0000000103030836 */ /* 0x000fe40000000000 */
[----:B------:R2:W-:Y:S02]  /*08e0*/  STL [R1+0xc9c], RZ ;  /* 0x000c9cff01007387 */ /* 0x0005e40000100800 */
[----:B------:R-:W-:Y:S01]  /*08f0*/  IMAD.MOV.U32 R2, RZ, RZ, R3 ;  /* 0x000000ffff027224 */ /* 0x000fe200078e0003 */
[----:B------:R-:W-:Y:S01]  /*0900*/  SHF.R.S32.HI R3, RZ, 0x1f, R0 ;  /* 0x0000001fff037819 */ /* 0x000fe20000011400 */
[----:B------:R2:W-:Y:S02]  /*0910*/  STL [R1+0xca0], RZ ;  /* 0x000ca0ff01007387 */ /* 0x0005e40000100800 */
[----:B------:R-:W-:Y:S01]  /*0920*/  @!P2 IMAD.MOV R2, RZ, RZ, -R2 ;  /* 0x000000ffff02a224 */ /* 0x000fe200078e0a02 */
[----:B------:R-:W-:Y:S01]  /*0930*/  @!P1 LOP3.LUT R2, RZ, R6, RZ, 0x33, !PT ;  /* 0x00000006ff029212 */ /* 0x000fe200078e33ff */
[----:B------:R2:W-:Y:S01]  /*0940*/  STL [R1+0xca4], RZ ;  /* 0x000ca4ff01007387 */ /* 0x0005e20000100800 */
[----:B------:R-:W-:-:S03]  /*0950*/  LEA.HI R3, R3, R0, RZ, 0x8 ;  /* 0x0000000003037211 */ /* 0x000fc600078f40ff */
[----:B------:R2:W-:Y:S01]  /*0960*/  STL [R1+0xca8], RZ ;  /* 0x000ca8ff01007387 */ /* 0x0005e20000100800 */
[----:B------:R-:W-:Y:S02]  /*0970*/  IMAD.SHL.U32 R8, R2, 0x8, RZ ;  /* 0x0000000802087824 */ /* 0x000fe400078e00ff */
[----:B------:R-:W-:Y:S01]  /*0980*/  IMAD.MOV R2, RZ, RZ, -R2 ;  /* 0x000000ffff027224 */ /* 0x000fe200078e0a02 */
[----:B------:R2:W-:Y:S02]  /*0990*/  STL [R1+0xcac], RZ ;  /* 0x000cacff01007387 */ /* 0x0005e40000100800 */
[----:B------:R-:W-:Y:S01]  /*09a0*/  LEA.HI.SX32 R3, R3, -R8, 0x18 ;  /* 0x8000000803037211 */ /* 0x000fe200078fc2ff */
[----:B------:R-:W-:Y:S01]  /*09b0*/  IMAD R6, R6, R2, R7 ;  /* 0x0000000206067224 */ /* 0x000fe200078e0207 */
[----:B------:R2:W-:Y:S02]  /*09c0*/  STL [R1+0xcb0], RZ ;  /* 0x000cb0ff01007387 */ /* 0x0005e40000100800 */
[----:B------:R-:W-:-:S02]  /*09d0*/  VIMNMX R13, R3, 0x8, PT ;  /* 0x00000008030d7848 */ /* 0x000fc40003fe0100 */
[----:B------:R2:W-:Y:S01]  /*09e0*/  STL [R1+0xcb4], RZ ;  /* 0x000cb4ff01007387 */ /* 0x0005e20000100800 */
[----:B------:R-:W-:Y:S02]  /*09f0*/  IABS R11, R6 ;  /* 0x00000006000b7213 */ /* 0x000fe40000000000 */
[----:B------:R-:W-:Y:S01]  /*0a00*/  IABS R9, R13 ;  /* 0x0000000d00097213 */ /* 0x000fe20000000000 */
[----:B------:R2:W-:Y:S03]  /*0a10*/  STL [R1+0xcb8], RZ ;  /* 0x000cb8ff01007387 */ /* 0x0005e60000100800 */
[----:B------:R-:W0:Y:S01]  /*0a20*/  I2F.RP R0, R9 ;  /* 0x0000000900007306 */ /* 0x000e220000209400 */
[----:B------:R2:W-:Y:S04]  /*0a30*/  STL [R1+0xcbc], RZ ;  /* 0x000cbcff01007387 */ /* 0x0005e80000100800 */
[----:B------:R2:W-:Y:S04]  /*0a40*/  STL [R1+0xcc0], RZ ;  /* 0x000cc0ff01007387 */ /* 0x0005e80000100800 */
[----:B------:R2:W-:Y:S04]  /*0a50*/  STL [R1+0xcc4], RZ ;  /* 0x000cc4ff01007387 */ /* 0x0005e80000100800 */
[----:B------:R2:W-:Y:S01]  /*0a60*/  STL [R1+0xcc8], RZ ;  /* 0x000cc8ff01007387 */ /* 0x0005e20000100800 */
[----:B0-----:R-:W0:Y:S03]  /*0a70*/  MUFU.RCP R0, R0 ;  /* 0x0000000000007308 */ /* 0x001e260000001000 */
[----:B------:R2:W-:Y:S04]  /*0a80*/  STL [R1+0xccc], RZ ;  /* 0x000cccff01007387 */ /* 0x0005e80000100800 */
[----:B------:R2:W-:Y:S04]  /*0a90*/  STL [R1+0xcd0], RZ ;  /* 0x000cd0ff01007387 */ /* 0x0005e80000100800 */
[----:B------:R2:W-:Y:S04]  /*0aa0*/  STL [R1+0xcd4], RZ ;  /* 0x000cd4ff01007387 */ /* 0x0005e80000100800 */
[----:B------:R2:W-:Y:S01]  /*0ab0*/  STL [R1+0xcd8], RZ ;  /* 0x000cd8ff01007387 */ /* 0x0005e20000100800 */
[----:B0-----:R-:W-:-:S03]  /*0ac0*/  VIADD R3, R0, 0xffffffe ;  /* 0x0ffffffe00037836 */ /* 0x001fc60000000000 */
[----:B------:R2:W-:Y:S04]  /*0ad0*/  STL [R1+0xcdc], RZ ;  /* 0x000cdcff01007387 */ /* 0x0005e80000100800 */
[----:B------:R2:W-:Y:S01]  /*0ae0*/  STL [R1+0xce0], RZ ;  /* 0x000ce0ff01007387 */ /* 0x0005e20000100800 */
[----:B------:R-:W0:Y:S03]  /*0af0*/  F2I.FTZ.U32.TRUNC.NTZ R3, R3 ;  /* 0x0000000300037305 */ /* 0x000e26000021f000 */
[----:B------:R2:W-:Y:S04]  /*0b00*/  STL [R1+0xce4], RZ ;  /* 0x000ce4ff01007387 */ /* 0x0005e80000100800 */
[----:B------:R2:W-:Y:S04]  /*0b10*/  STL [R1+0xce8], RZ ;  /* 0x000ce8ff01007387 */ /* 0x0005e80000100800 */
[----:B------:R2:W-:Y:S04]  /*0b20*/  STL [R1+0xcec], RZ ;  /* 0x000cecff01007387 */ /* 0x0005e80000100800 */
[----:B------:R2:W-:Y:S01]  /*0b30*/  STL [R1+0xcf0], RZ ;  /* 0x000cf0ff01007387 */ /* 0x0005e20000100800 */
[----:B0-----:R-:W-:-:S03]  /*0b40*/  IMAD.MOV R10, RZ, RZ, -R3 ;  /* 0x000000ffff0a7224 */ /* 0x001fc600078e0a03 */
[----:B------:R2:W-:Y:S01]  /*0b50*/  STL [R1+0xcf4], RZ ;  /* 0x000cf4ff01007387 */ /* 0x0005e20000100800 */
[----:B------:R-:W-:Y:S01]  /*0b60*/  IMAD.MOV.U32 R2, RZ, RZ, R10 ;  /* 0x000000ffff027224 */ /* 0x000fe200078e000a */
[----:B------:R-:W-:Y:S02]  /*0b70*/  IABS R10, R13 ;  /* 0x0000000d000a7213 */ /* 0x000fe40000000000 */
[----:B------:R2:W-:Y:S01]  /*0b80*/  STL [R1+0xcf8], RZ ;  /* 0x000cf8ff01007387 */ /* 0x0005e20000100800 */
[----:B------:R-:W-:Y:S02]  /*0b90*/  IMAD R7, R2, R9, RZ ;  /* 0x0000000902077224 */ /* 0x000fe400078e02ff */
[----:B------:R-:W-:Y:S01]  /*0ba0*/  IMAD.MOV.U32 R2, RZ, RZ, RZ ;  /* 0x000000ffff027224 */ /* 0x000fe200078e00ff */
[----:B------:R2:W-:Y:S03]  /*0bb0*/  STL [R1+0xcfc], RZ ;  /* 0x000cfcff01007387 */ /* 0x0005e60000100800 */
[----:B------:R-:W-:Y:S01]  /*0bc0*/  IMAD.HI.U32 R2, R3, R7, R2 ;  /* 0x0000000703027227 */ /* 0x000fe200078e0002 */
[----:B------:R2:W-:Y:S03]  /*0bd0*/  STL [R1+0xd00], RZ ;  /* 0x000d00ff01007387 */ /* 0x0005e60000100800 */
[----:B------:R-:W-:Y:S01]  /*0be0*/  IMAD.MOV R3, RZ, RZ, -R10 ;  /* 0x000000ffff037224 */ /* 0x000fe200078e0a0a */
[----:B------:R2:W-:Y:S01]  /*0bf0*/  STL [R1+0xd04], RZ ;  /* 0x000d04ff01007387 */ /* 0x0005e20000100800 */
[----:B------:R-:W-:-:S03]  /*0c00*/  IMAD.HI.U32 R0, R2, R11, RZ ;  /* 0x0000000b02007227 */ /* 0x000fc600078e00ff */
        /* <DEDUP_REMOVED lines=13> */
[-C--:B------:R-:W-:Y:S01]  /*0ce0*/  LOP3.LUT R2, R6, R13.reuse, RZ, 0x3c, !PT ;  /* 0x0000000d06027212 */ /* 0x080fe200078e3cff */
[----:B------:R2:W-:Y:S03]  /*0cf0*/  STL [R1+0xd24], RZ ;  /* 0x000d24ff01007387 */ /* 0x0005e60000100800 */
[----:B------:R-:W-:Y:S01]  /*0d00*/  ISETP.GE.AND P2, PT, R2, RZ, PT ;  /* 0x000000ff0200720c */ /* 0x000fe20003f46270 */
[----:B------:R2:W-:Y:S04]  /*0d10*/  STL [R1+0xd28], RZ ;  /* 0x000d28ff01007387 */ /* 0x0005e80000100800 */
[----:B------:R2:W-:Y:S02]  /*0d20*/  STL [R1+0xd2c], RZ ;  /* 0x000d2cff01007387 */ /* 0x0005e40000100800 */
[----:B------:R-:W-:Y:S01]  /*0d30*/  @P0 VIADD R0, R0, 0x1 ;  /* 0x0000000100000836 */ /* 0x000fe20000000000 */
[----:B------:R-:W-:Y:S01]  /*0d40*/  ISETP.GE.AND P0, PT, R152, 0x20, PT ;  /* 0x000000209800780c */ /* 0x000fe20003f06270 */
[----:B------:R2:W-:Y:S04]  /*0d50*/  STL [R1+0xd30], RZ ;  /* 0x000d30ff01007387 */ /* 0x0005e80000100800 */
[----:B------:R2:W-:Y:S01]  /*0d60*/  STL [R1+0xd34], RZ ;  /* 0x000d34ff01007387 */ /* 0x0005e20000100800 */
[----:B------:R-:W-:Y:S01]  /*0d70*/  @!P2 IMAD.MOV R0, RZ, RZ, -R0 ;  /* 0x000000ffff00a224 */ /* 0x000fe200078e0a00 */
[----:B------:R-:W-:-:S02]  /*0d80*/  @!P1 LOP3.LUT R0, RZ, R13, RZ, 0x33, !PT ;  /* 0x0000000dff009212 */ /* 0x000fc400078e33ff */
[----:B------:R2:W-:Y:S03]  /*0d90*/  STL [R1+0xd38], RZ ;  /* 0x000d38ff01007387 */ /* 0x0005e60000100800 */
[----:B------:R-:W-:Y:S01]  /*0da0*/  IMAD.MOV R2, RZ, RZ, -R0 ;  /* 0x000000ffff027224 */ /* 0x000fe200078e0a00 */
[----:B------:R2:W-:Y:S01]  /*0db0*/  STL [R1+0xd3c], RZ ;  /* 0x000d3cff01007387 */ /* 0x0005e20000100800 */
[----:B------:R-:W-:Y:S02]  /*0dc0*/  IMAD.SHL.U32 R0, R0, 0x200, RZ ;  /* 0x0000020000007824 */ /* 0x000fe400078e00ff */
[----:B------:R-:W-:Y:S01]  /*0dd0*/  IMAD R2, R13, R2, R6 ;  /* 0x000000020d027224 */ /* 0x000fe200078e0206 */
[----:B------:R2:W-:Y:S01]  /*0de0*/  STL [R1+0xd40], RZ ;  /* 0x000d40ff01007387 */ /* 0x0005e20000100800 */
[----:B------:R-:W-:Y:S02]  /*0df0*/  VIADD R7, R0, 0x140 ;  /* 0x0000014000077836 */ /* 0x000fe40000000000 */
[----:B------:R-:W-:Y:S01]  /*0e00*/  IMAD.IADD R2, R8, 0x1, R2 ;  /* 0x0000000108027824 */ /* 0x000fe200078e0202 */
[----:B------:R2:W-:Y:S04]  /*0e10*/  STL [R1+0xd44], RZ ;  /* 0x000d44ff01007387 */ /* 0x0005e80000100800 */
        /* <DEDUP_REMOVED lines=686> */
[----:B------:R2:W-:Y:S04]  /*3900*/  STL [R1], RZ ;  /* 0x000000ff01007387 */ /* 0x0005e80000100800 */
        /* <DEDUP_REMOVED lines=105> */
[----:B------:R2:W-:Y:S01]  /*3fa0*/  STL [R1+0x1a8], RZ ;  /* 0x0001a8ff01007387 */ /* 0x0005e20000100800 */
[----:B------:R-:W0:Y:S03]  /*3fb0*/  S2R R6, SR_TID.X ;  /* 0x0000000000067919 */ /* 0x000e260000002100 */
        /* <DEDUP_REMOVED lines=8> */
[----:B0-----:R-:W-:-:S02]  /*4040*/  LOP3.LUT R14, R6, 0x7f, RZ, 0xc0, !PT ;  /* 0x0000007f060e7812 */ /* 0x001fc400078ec0ff */
[----:B------:R-:W-:Y:S01]  /*4050*/  LOP3.LUT R19, R6, 0x60, RZ, 0xc0, !PT ;  /* 0x0000006006137812 */ /* 0x000fe200078ec0ff */
[----:B------:R2:W-:Y:S02]  /*4060*/  STL [R1+0x1cc], RZ ;  /* 0x0001ccff01007387 */ /* 0x0005e40000100800 */
[----:B------:R-:W-:Y:S02]  /*4070*/  IMAD R2, R2, 0x100, R14 ;  /* 0x0000010002027824 */ /* 0x000fe400078e020e */
[----:B------:R2:W-:Y:S02]  /*4080*/  STL [R1+0x1d0], RZ ;  /* 0x0001d0ff01007387 */ /* 0x0005e40000100800 */
[----:B------:R-:W-:Y:S02]  /*4090*/  VIADD R3, R2, 0x80 ;  /* 0x0000008002037836 */ /* 0x000fe40000000000 */
        /* <DEDUP_REMOVED lines=11> */
[----:B------:R2:W-:Y:S01]  /*4150*/  STL [R1+0x13b4], R7 ;  /* 0x0013b40701007387 */ /* 0x0005e20000100800 */
[----:B------:R-:W-:Y:S05]  /*4160*/  @!P0 BRA `(.L_x_0) ;  /* 0x000001cc00fc8947 */ /* 0x000fea0003800000 */
[-C--:B------:R-:W-:Y:S01]  /*4170*/  IABS R17, R4.reuse ;  /* 0x0000000400117213 */ /* 0x080fe20000000000 */
[----:B------:R-:W-:Y:S01]  /*4180*/  ULDC UR8, c[0x0][0x23c] ;  /* 0x00008f0000087ab9 */ /* 0x000fe20000000800 */
[----:B--2---:R-:W-:Y:S01]  /*4190*/  IABS R7, R5 ;  /* 0x0000000500077213 */ /* 0x004fe20000000000 */
[----:B------:R-:W-:Y:S01]  /*41a0*/  ULDC UR5, c[0x0][0x240] ;  /* 0x0000900000057ab9 */ /* 0x000fe20000000800 */
[----:B------:R-:W0:Y:S01]  /*41b0*/  I2F.RP R12, R17 ;  /* 0x00000011000c7306 */ /* 0x000e220000209400 */
[----:B------:R-:W-:Y:S01]  /*41c0*/  IABS R15, R3 ;  /* 0x00000003000f7213 */ /* 0x000fe20000000000 */
[----:B------:R-:W-:Y:S01]  /*41d0*/  ULDC.64 UR6, c[0x0][0x218] ;  /* 0x0000860000067ab9 */ /* 0x000fe20000000a00 */
[----:B------:R-:W-:Y:S01]  /*41e0*/  ISETP.GE.AND P6, PT, R2, RZ, PT ;  /* 0x000000ff0200720c */ /* 0x000fe20003fc6270 */
[----:B------:R-:W-:Y:S01]  /*41f0*/  ULDC.64 UR10, c[0x0][0x210] ;  /* 0x00008400000a7ab9 */ /* 0x000fe20000000a00 */
[----:B------:R-:W-:Y:S01]  /*4200*/  LOP3.LUT R27, RZ, R4, RZ, 0x33, !PT ;  /* 0x00000004ff1b7212 */ /* 0x000fe200078e33ff */
[----:B------:R-:W-:Y:S01]  /*4210*/  UIADD3 UR56, UR4, 0x4000, URZ ;  /* 0x0000400004387890 */ /* 0x000fe2000fffe03f */
[----:B------:R-:W-:Y:S01]  /*4220*/  LOP3.LUT R49, R6, 0x1f, RZ, 0xc0, !PT ;  /* 0x0000001f06317812 */ /* 0x000fe200078ec0ff */
[----:B------:R-:W1:Y:S01]  /*4230*/  I2F.RP R8, R7 ;  /* 0x0000000700087306 */ /* 0x000e620000209400 */
[----:B------:R-:W-:Y:S01]  /*4240*/  UMOV UR14, 0xfffffe00 ;  /* 0xfffffe00000e7882 */ /* 0x000fe20000000000 */
[----:B------:R-:W-:Y:S01]  /*4250*/  USHF.R.U32.HI UR56, URZ, 0x4, UR56 ;  /* 0x000000043f387899 */ /* 0x000fe20008011638 */
[----:B------:R-:W-:-:S03]  /*4260*/  UMOV UR15, 0x3fffffef ;  /* 0x3fffffef000f7882 */ /* 0x000fc60000000000 */
[----:B------:R-:W-:Y:S02]  /*4270*/  USGXT.U32 UR56, UR56, 0xe ;  /* 0x0000000e3838789a */ /* 0x000fe40008000000 */
[----:B0-----:R-:W0:Y:S08]  /*4280*/  MUFU.RCP R12, R12 ;  /* 0x0000000c000c7308 */ /* 0x001e300000001000 */
[----:B-1----:R-:W1:Y:S01]  /*4290*/  MUFU.RCP R8, R8 ;  /* 0x0000000800087308 */ /* 0x002e620000001000 */
[----:B0-----:R-:W-:-:S07]  /*42a0*/  VIADD R9, R12, 0xffffffe ;  /* 0x0ffffffe0c097836 */ /* 0x001fce0000000000 */
[----:B------:R-:W0:Y:S01]  /*42b0*/  F2I.FTZ.U32.TRUNC.NTZ R9, R9 ;  /* 0x0000000900097305 */ /* 0x000e22000021f000 */
[----:B-1----:R-:W-:Y:S02]  /*42c0*/  VIADD R10, R8, 0xffffffe ;  /* 0x0ffffffe080a7836 */ /* 0x002fe40000000000 */
[----:B------:R-:W-:-:S05]  /*42d0*/  IMAD.MOV.U32 R8, RZ, RZ, RZ ;  /* 0x000000ffff087224 */ /* 0x000fca00078e00ff */
[----:B------:R1:W2:Y:S01]  /*42e0*/  F2I.FTZ.U32.TRUNC.NTZ R11, R10 ;  /* 0x0000000a000b7305 */ /* 0x0002a2000021f000 */
[----:B0-----:R-:W-:-:S04]  /*42f0*/  IMAD.MOV R16, RZ, RZ, -R9 ;  /* 0x000000ffff107224 */ /* 0x001fc800078e0a09 */
[----:B------:R-:W-:Y:S01]  /*4300*/  IMAD R13, R16, R17, RZ ;  /* 0x00000011100d7224 */ /* 0x000fe200078e02ff */
[----:B------:R-:W-:-:S03]  /*4310*/  IABS R16, R2 ;  /* 0x0000000200107213 */ /* 0x000fc60000000000 */
[----:B------:R-:W-:-:S04]  /*4320*/  IMAD.HI.U32 R12, R9, R13, R8 ;  /* 0x0000000d090c7227 */ /* 0x000fc800078e0008 */
[----:B------:R-:W-:Y:S01]  /*4330*/  IMAD.MOV.U32 R9, RZ, RZ, R15 ;  /* 0x000000ffff097224 */ /* 0x000fe200078e000f */
[----:B------:R-:W-:Y:S01]  /*4340*/  SHF.R.S32.HI R15, RZ, 0x1f, R152 ;  /* 0x0000001fff0f7819 */ /* 0x000fe20000011498 */
[----:B------:R-:W-:Y:S02]  /*4350*/  IMAD.MOV.U32 R13, RZ, RZ, R16 ;  /* 0x000000ffff0d7224 */ /* 0x000fe400078e0010 */
[----:B------:R-:W-:Y:S01]  /*4360*/  IMAD.HI.U32 R8, R12, R9, RZ ;  /* 0x000000090c087227 */ /* 0x000fe200078e00ff */
[----:B------:R-:W-:-:S03]  /*4370*/  LEA.HI R152, R15, R152, RZ, 0x5 ;  /* 0x000000980f987211 */ /* 0x000fc600078f28ff */
[----:B------:R-:W-:-:S04]  /*4380*/  IMAD.HI.U32 R12, R12, R13, RZ ;  /* 0x0000000d0c0c7227 */ /* 0x000fc800078e00ff */
[----:B------:R-:W-:Y:S02]  /*4390*/  IMAD.MOV R16, RZ, RZ, -R12 ;  /* 0x000000ffff107224 */ /* 0x000fe400078e0a0c */
[----:B-1----:R-:W-:Y:S01]  /*43a0*/  IMAD.MOV R10, RZ, RZ, -R8 ;  /* 0x000000ffff0a7224 */ /* 0x002fe200078e0a08 */
[----:B------:R-:W-:Y:S01]  /*43b0*/  LEA.HI R8, R19, R0, RZ, 0x1b ;  /* 0x0000000013087211 */ /* 0x000fe200078fd8ff */
[C---:B------:R-:W-:Y:S02]  /*43c0*/  IMAD R13, R17.reuse, R16, R13 ;  /* 0x00000010110d7224 */ /* 0x040fe400078e020d */
[----:B--2---:R-:W-:Y:S01]  /*43d0*/  IMAD.MOV R18, RZ, RZ, -R11 ;  /* 0x000000ffff127224 */ /* 0x004fe200078e0a0b */
[----:B------:R-:W-:Y:S01]  /*43e0*/  IABS R32, R8 ;  /* 0x0000000800207213 */ /* 0x000fe20000000000 */
[C---:B------:R-:W-:Y:S01]  /*43f0*/  IMAD R12, R17.reuse, R10, R9 ;  /* 0x0000000a110c7224 */ /* 0x040fe200078e0209 */
[----:B------:R-:W-:Y:S01]  /*4400*/  ISETP.GT.U32.AND P1, PT, R17, R13, PT ;  /* 0x0000000d1100720c */ /* 0x000fe20003f24070 */
[----:B------:R-:W-:-:S02]  /*4410*/  IMAD R9, R18, R7, RZ ;  /* 0x0000000712097224 */ /* 0x000fc400078e02ff */
[----:B------:R-:W-:Y:S01]  /*4420*/  IMAD.MOV.U32 R10, RZ, RZ, RZ ;  /* 0x000000ffff0a7224 */ /* 0x000fe200078e00ff */
[----:B------:R-:W-:Y:S01]  /*4430*/  ISETP.GT.U32.AND P0, PT, R17, R12, PT ;  /* 0x0000000c1100720c */ /* 0x000fe20003f04070 */
[----:B------:R-:W-:Y:S02]  /*4440*/  VIADD R18, R8, 0x1fc ;  /* 0x000001fc08127836 */ /* 0x000fe40000000000 */
[----:B------:R-:W-:-:S03]  /*4450*/  IMAD.HI.U32 R9, R11, R9, R10 ;  /* 0x000000090b097227 */ /* 0x000fc600078e000a */
[----:B------:R-:W-:Y:S01]  /*4460*/  IABS R40, R18 ;  /* 0x0000001200287213 */ /* 0x000fe20000000000 */
[----:B------:R-:W-:Y:S01]  /*4470*/  VIADD R19, R8, 0x1f8 ;  /* 0x000001f808137836 */ /* 0x000fe20000000000 */
[----:B------:R-:W-:Y:S01]  /*4480*/  ISETP.GE.AND P3, PT, R18, RZ, PT ;  /* 0x000000ff1200720c */ /* 0x000fe20003f66270 */
[--C-:B------:R-:W-:Y:S02]  /*4490*/  @!P1 IMAD.IADD R13, R13, 0x1, -R17.reuse ;  /* 0x000000010d0d9824 */ /* 0x100fe400078e0a11 */
[----:B------:R-:W-:Y:S01]  /*44a0*/  IMAD.HI.U32 R10, R9, R32, RZ ;  /* 0x00000020090a7227 */ /* 0x000fe200078e00ff */
[----:B------:R-:W-:Y:S02]  /*44b0*/  IABS R38, R19 ;  /* 0x0000001300267213 */ /* 0x000fe40000000000 */
[----:B------:R-:W-:Y:S01]  /*44c0*/  ISETP.GT.U32.AND P4, PT, R17, R13, PT ;  /* 0x0000000d1100720c */ /* 0x000fe20003f84070 */
[----:B------:R-:W-:Y:S02]  /*44d0*/  IMAD.MOV R16, RZ, RZ, -R10 ;  /* 0x000000ffff107224 */ /* 0x000fe400078e0a0a */
[----:B------:R-:W-:Y:S01]  /*44e0*/  @!P0 IMAD.IADD R12, R12, 0x1, -R17 ;  /* 0x000000010c0c8824 */ /* 0x000fe200078e0a11 */
[----:B------:R-:W-:Y:S01]  /*44f0*/  ISETP.GE.AND P0, PT, R19, RZ, PT ;  /* 0x000000ff1300720c */ /* 0x000fe20003f06270 */
[----:B------:R-:W-:-:S02]  /*4500*/  IMAD R32, R7, R16, R32 ;  /* 0x0000001007207224 */ /* 0x000fc400078e0220 */
[----:B------:R-:W-:Y:S01]  /*4510*/  IMAD.HI.U32 R10, R9, R40, RZ ;  /* 0x00000028090a7227 */ /* 0x000fe200078e00ff */
[----:B------:R-:W-:Y:S02]  /*4520*/  ISETP.GT.U32.AND P2, PT, R17, R12, PT ;  /* 0x0000000c1100720c */ /* 0x000fe40003f44070 */
[----:B------:R-:W-:Y:S01]  /*4530*/  ISETP.GT.U32.AND P1, PT, R7, R32, PT ;  /* 0x000000200700720c */ /* 0x000fe20003f24070 */
[----:B------:R-:W-:-:S04]  /*4540*/  IMAD.HI.U32 R11, R9, R38, RZ ;  /* 0x00000026090b7227 */ /* 0x000fc800078e00ff */
[----:B------:R-:W-:Y:S01]  /*4550*/  @!P4 IMAD.IADD R13, R13, 0x1, -R17 ;  /* 0x000000010d0dc824 */ /* 0x000fe200078e0a11 */
[----:B------:R-:W-:Y:S01]  /*4560*/  ISETP.GE.AND P4, PT, R3, RZ, PT ;  /* 0x000000ff0300720c */ /* 0x000fe20003f86270 */
[----:B------:R-:W-:Y:S02]  /*4570*/  IMAD.MOV R10, RZ, RZ, -R10 ;  /* 0x000000ffff0a7224 */ /* 0x000fe400078e0a0a */
[----:B------:R-:W-:Y:S02]  /*4580*/  IMAD.MOV R11, RZ, RZ, -R11 ;  /* 0x000000ffff0b7224 */ /* 0x000fe400078e0a0b */
[----:B------:R-:W-:Y:S02]  /*4590*/  VIADD R15, R8, 0x1f0 ;  /* 0x000001f0080f7836 */ /* 0x000fe40000000000 */
[C---:B------:R-:W-:Y:S02]  /*45a0*/  IMAD R40, R7.reuse, R10, R40 ;  /* 0x0000000a07287224 */ /* 0x040fe400078e0228 */
[C---:B------:R-:W-:Y:S01]  /*45b0*/  IMAD R38, R7.reuse, R11, R38 ;  /* 0x0000000b07267224 */ /* 0x040fe200078e0226 */
[----:B------:R-:W-:Y:S01]  /*45c0*/  IABS R34, R15 ;  /* 0x0000000f00227213 */ /* 0x000fe20000000000 */
[----:B------:R-:W-:Y:S01]  /*45d0*/  @!P2 IMAD.IADD R12, R12, 0x1, -R17 ;  /* 0x000000010c0ca824 */ /* 0x000fe200078e0a11 */
[----:B------:R-:W-:Y:S01]  /*45e0*/  ISETP.NE.AND P2, PT, R4, RZ, PT ;  /* 0x000000ff0400720c */ /* 0x000fe20003f45270 */
[----:B------:R-:W-:Y:S01]  /*45f0*/  VIADD R10, R8, 0x1f4 ;  /* 0x000001f4080a7836 */ /* 0x000fe20000000000 */
[----:B------:R-:W-:Y:S01]  /*4600*/  ISETP.GT.U32.AND P5, PT, R7, R40, PT ;  /* 0x000000280700720c */ /* 0x000fe20003fa4070 */
[----:B------:R-:W-:-:S02]  /*4610*/  @!P1 IMAD.IADD R32, R32, 0x1, -R7 ;  /* 0x0000000120209824 */ /* 0x000fc400078e0a07 */
[----:B------:R-:W-:Y:S01]  /*4620*/  @!P4 IMAD.MOV R12, RZ, RZ, -R12 ;  /* 0x000000ffff0cc224 */ /* 0x000fe200078e0a0c */
[----:B------:R-:W-:Y:S01]  /*4630*/  ISETP.GE.AND P1, PT, R10, RZ, PT ;  /* 0x000000ff0a00720c */ /* 0x000fe20003f26270 */
[----:B------:R-:W-:Y:S01]  /*4640*/  @!P6 IMAD.MOV R13, RZ, RZ, -R13 ;  /* 0x000000ffff0de224 */ /* 0x000fe200078e0a0d */
[----:B------:R-:W-:Y:S01]  /*4650*/  IABS R36, R10 ;  /* 0x0000000a00247213 */ /* 0x000fe20000000000 */
[----:B------:R-:W-:Y:S01]  /*4660*/  IMAD.HI.U32 R10, R9, R34, RZ ;  /* 0x00000022090a7227 */ /* 0x000fe200078e00ff */
[C---:B------:R-:W-:Y:S02]  /*4670*/  ISETP.GT.U32.AND P4, PT, R7.reuse, R32, PT ;  /* 0x000000200700720c */ /* 0x040fe40003f84070 */
[----:B------:R-:W-:Y:S01]  /*4680*/  ISETP.GT.U32.AND P6, PT, R7, R38, PT ;  /* 0x000000260700720c */ /* 0x000fe20003fc4070 */
[----:B------:R-:W-:Y:S01]  /*4690*/  IMAD.MOV R10, RZ, RZ, -R10 ;  /* 0x000000ffff0a7224 */ /* 0x000fe200078e0a0a */
[C---:B------:R-:W-:Y:S01]  /*46a0*/  SEL R25, R27.reuse, R12, !P2 ;  /* 0x0000000c1b197207 */ /* 0x040fe20005000000 */
[----:B------:R-:W-:Y:S01]  /*46b0*/  VIADD R16, R8, 0x1ec ;  /* 0x000001ec08107836 */ /* 0x000fe20000000000 */
[----:B------:R-:W-:Y:S01]  /*46c0*/  SEL R27, R27, R13, !P2 ;  /* 0x0000000d1b1b7207 */ /* 0x000fe20005000000 */
[----:B------:R-:W-:-:S02]  /*46d0*/  IMAD R34, R7, R10, R34 ;  /* 0x0000000a07227224 */ /* 0x000fc400078e0222 */
[----:B------:R-:W-:Y:S01]  /*46e0*/  IMAD.HI.U32 R4, R9, R36, RZ ;  /* 0x0000002409047227 */ /* 0x000fe200078e00ff */
[----:B------:R-:W-:-:S03]  /*46f0*/  IABS R42, R16 ;  /* 0x00000010002a7213 */ /* 0x000fc60000000000 */
[--C-:B------:R-:W-:Y:S01]  /*4700*/  @!P4 IMAD.IADD R32, R32, 0x1, -R7.reuse ;  /* 0x000000012020c824 */ /* 0x100fe200078e0a07 */
[----:B------:R-:W-:Y:S01]  /*4710*/  ISETP.GE.AND P4, PT, R8, RZ, PT ;  /* 0x000000ff0800720c */ /* 0x000fe20003f86270 */
[----:B------:R-:W-:Y:S01]  /*4720*/  @!P6 IMAD.IADD R38, R38, 0x1, -R7 ;  /* 0x000000012626e824 */ /* 0x000fe200078e0a07 */
[----:B------:R-:W-:Y:S01]  /*4730*/  ISETP.GT.U32.AND P6, PT, R7, R34, PT ;  /* 0x000000220700720c */ /* 0x000fe20003fc4070 */
[----:B------:R-:W-:Y:S02]  /*4740*/  IMAD.MOV R11, RZ, RZ, -R4 ;  /* 0x000000ffff0b7224 */ /* 0x000fe400078e0a04 */
[----:B------:R-:W-:Y:S02]  /*4750*/  VIADD R12, R8, 0x1e8 ;  /* 0x000001e8080c7836 */ /* 0x000fe40000000000 */
[----:B------:R-:W-:-:S03]  /*4760*/  IMAD.HI.U32 R4, R9, R42, RZ ;  /* 0x0000002a09047227 */ /* 0x000fc600078e00ff */
[----:B------:R-:W-:Y:S01]  /*4770*/  IABS R46, R12 ;  /* 0x0000000c002e7213 */ /* 0x000fe20000000000 */
[----:B------:R-:W-:Y:S02]  /*4780*/  IMAD.MOV R4, RZ, RZ, -R4 ;  /* 0x000000ffff047224 */ /* 0x000fe400078e0a04 */
[----:B------:R-:W-:Y:S01]  /*4790*/  @!P4 IMAD.MOV R32, RZ, RZ, -R32 ;  /* 0x000000ffff20c224 */ /* 0x000fe200078e0a20 */
[C---:B------:R-:W-:Y:S01]  /*47a0*/  ISETP.GT.U32.AND P4, PT, R7.reuse, R38, PT ;  /* 0x000000260700720c */ /* 0x040fe20003f84070 */
[----:B------:R-:W-:Y:S02]  /*47b0*/  @!P6 IMAD.IADD R34, R34, 0x1, -R7 ;  /* 0x000000012222e824 */ /* 0x000fe400078e0a07 */
[----:B------:R-:W-:Y:S02]  /*47c0*/  IMAD R42, R7, R4, R42 ;  /* 0x00000004072a7224 */ /* 0x000fe400078e022a */
[----:B------:R-:W-:Y:S01]  /*47d0*/  IMAD.HI.U32 R4, R9, R46, RZ ;  /* 0x0000002e09047227 */ /* 0x000fe200078e00ff */
[----:B------:R-:W-:-:S03]  /*47e0*/  ISETP.GT.U32.AND P6, PT, R7, R34, PT ;  /* 0x000000220700720c */ /* 0x000fc60003fc4070 */
[--C-:B------:R-:W-:Y:S02]  /*47f0*/  @!P5 IMAD.IADD R40, R40, 0x1, -R7.reuse ;  /* 0x000000012828d824 */ /* 0x100fe400078e0a07 */
[----:B------:R-:W-:Y:S02]  /*4800*/  IMAD.MOV R4, RZ, RZ, -R4 ;  /* 0x000000ffff047224 */ /* 0x000fe400078e0a04 */
[C---:B------:R-:W-:Y:S01]  /*4810*/  IMAD R36, R7.reuse, R11, R36 ;  /* 0x0000000b07247224 */ /* 0x040fe200078e0224 */
[C---:B------:R-:W-:Y:S01]  /*4820*/  ISETP.GT.U32.AND P5, PT, R7.reuse, R40, PT ;  /* 0x000000280700720c */ /* 0x040fe20003fa4070 */
[--C-:B------:R-:W-:Y:S01]  /*4830*/  @!P4 IMAD.IADD R38, R38, 0x1, -R7.reuse ;  /* 0x000000012626c824 */ /* 0x100fe200078e0a07 */
[C---:B------:R-:W-:Y:S01]  /*4840*/  ISETP.GT.U32.AND P4, PT, R7.reuse, R42, PT ;  /* 0x0000002a0700720c */ /* 0x040fe20003f84070 */
[C---:B------:R-:W-:Y:S01]  /*4850*/  IMAD R46, R7.reuse, R4, R46 ;  /* 0x00000004072e7224 */ /* 0x040fe200078e022e */
[----:B------:R-:W-:Y:S01]  /*4860*/  ISETP.GT.U32.AND P2, PT, R7, R36, PT ;  /* 0x000000240700720c */ /* 0x000fe20003f44070 */
[----:B------:R-:W-:-:S02]  /*4870*/  @!P6 IMAD.IADD R34, R34, 0x1, -R7 ;  /* 0x000000012222e824 */ /* 0x000fc400078e0a07 */
[C---:B------:R-:W-:Y:S01]  /*4880*/  VIADD R17, R8.reuse, 0x1dc ;  /* 0x000001dc08117836 */ /* 0x040fe20000000000 */
[----:B------:R-:W-:Y:S01]  /*4890*/  ISETP.GT.U32.AND P6, PT, R7, R46, PT ;  /* 0x0000002e0700720c */ /* 0x000fe20003fc4070 */
[----:B------:R-:W-:Y:S02]  /*48a0*/  VIADD R13, R8, 0x1e4 ;  /* 0x000001e4080d7836 */ /* 0x000fe40000000000 */
[----:B------:R-:W-:Y:S01]  /*48b0*/  @!P0 IMAD.MOV R38, RZ, RZ, -R38 ;  /* 0x000000ffff268224 */ /* 0x000fe200078e0a26 */
[----:B------:R-:W-:Y:S01]  /*48c0*/  IABS R48, R17 ;  /* 0x0000001100307213 */ /* 0x000fe20000000000 */
[--C-:B------:R-:W-:Y:S01]  /*48d0*/  @!P5 IMAD.IADD R40, R40, 0x1, -R7.reuse ;  /* 0x000000012828d824 */ /* 0x100fe200078e0a07 */
[----:B------:R-:W-:Y:S01]  /*48e0*/  ISETP.GE.AND P5, PT, R15, RZ, PT ;  /* 0x000000ff0f00720c */ /* 0x000fe20003fa6270 */
[--C-:B------:R-:W-:Y:S01]  /*48f0*/  @!P4 IMAD.IADD R42, R42, 0x1, -R7.reuse ;  /* 0x000000012a2ac824 */ /* 0x100fe200078e0a07 */
[----:B------:R-:W-:Y:S01]  /*4900*/  IABS R44, R13 ;  /* 0x0000000d002c7213 */ /* 0x000fe20000000000 */
[----:B------:R-:W-:Y:S01]  /*4910*/  VIADD R15, R8, 0x1e0 ;  /* 0x000001e0080f7836 */ /* 0x000fe20000000000 */
[----:B------:R-:W-:Y:S01]  /*4920*/  ISETP.GE.AND P4, PT, R12, RZ, PT ;  /* 0x000000ff0c00720c */ /* 0x000fe20003f86270 */
[----:B------:R-:W-:-:S02]  /*4930*/  @!P2 IMAD.IADD R36, R36, 0x1, -R7 ;  /* 0x000000012424a824 */ /* 0x000fc400078e0a07 */
[----:B------:R-:W-:Y:S01]  /*4940*/  @!P6 IMAD.IADD R46, R46, 0x1, -R7 ;  /* 0x000000012e2ee824 */ /* 0x000fe200078e0a07 */
[----:B------:R-:W-:Y:S01]  /*4950*/  ISETP.GT.U32.AND P6, PT, R7, R42, PT ;  /* 0x0000002a0700720c */ /* 0x000fe20003fc4070 */
[----:B------:R-:W-:Y:S01]  /*4960*/  IMAD.HI.U32 R11, R9, R48, RZ ;  /* 0x00000030090b7227 */ /* 0x000fe200078e00ff */
[----:B------:R-:W-:Y:S02]  /*4970*/  ISETP.GT.U32.AND P2, PT, R7, R36, PT ;  /* 0x000000240700720c */ /* 0x000fe40003f44070 */
[----:B------:R-:W-:Y:S01]  /*4980*/  IABS R50, R15 ;  /* 0x0000000f00327213 */ /* 0x000fe20000000000 */
[----:B------:R-:W-:Y:S01]  /*4990*/  IMAD.HI.U32 R4, R9, R44, RZ ;  /* 0x0000002c09047227 */ /* 0x000fe200078e00ff */
[----:B------:R-:W-:-:S03]  /*49a0*/  ISETP.GT.U32.AND P0, PT, R7, R46, PT ;  /* 0x0000002e0700720c */ /* 0x000fc60003f04070 */
[----:B------:R-:W-:Y:S02]  /*49b0*/  IMAD.MOV R11, RZ, RZ, -R11 ;  /* 0x000000ffff0b7224 */ /* 0x000fe400078e0a0b */
[----:B------:R-:W-:-:S04]  /*49c0*/  IMAD.HI.U32 R10, R9, R50, RZ ;  /* 0x00000032090a7227 */ /* 0x000fc800078e00ff */
[----:B------:R-:W-:Y:S02]  /*49d0*/  IMAD.MOV R4, RZ, RZ, -R4 ;  /* 0x000000ffff047224 */ /* 0x000fe400078e0a04 */
[C---:B------:R-:W-:Y:S02]  /*49e0*/  IMAD R48, R7.reuse, R11, R48 ;  /* 0x0000000b07307224 */ /* 0x040fe400078e0230 */
[----:B------:R-:W-:Y:S02]  /*49f0*/  IMAD.MOV R10, RZ, RZ, -R10 ;  /* 0x000000ffff0a7224 */ /* 0x000fe400078e0a0a */
[C---:B------:R-:W-:Y:S02]  /*4a00*/  IMAD R44, R7.reuse, R4, R44 ;  /* 0x00000004072c7224 */ /* 0x040fe400078e022c */
[----:B------:R-:W-:Y:S02]  /*4a10*/  VIADD R12, R8, 0x1d8 ;  /* 0x000001d8080c7836 */ /* 0x000fe40000000000 */
[--C-:B------:R-:W-:Y:S01]  /*4a20*/  @!P6 IMAD.IADD R42, R42, 0x1, -R7.reuse ;  /* 0x000000012a2ae824 */ /* 0x100fe200078e0a07 */
[C---:B------:R-:W-:Y:S01]  /*4a30*/  ISETP.GT.U32.AND P6, PT, R7.reuse, R48, PT ;  /* 0x000000300700720c */ /* 0x040fe20003fc4070 */
[----:B------:R-:W-:Y:S01]  /*4a40*/  @!P2 IMAD.IADD R36, R36, 0x1, -R7 ;  /* 0x000000012424a824 */ /* 0x000fe200078e0a07 */
[----:B------:R-:W-:Y:S01]  /*4a50*/  IABS R126, R12 ;  /* 0x0000000c007e7213 */ /* 0x000fe20000000000 */
[C---:B------:R-:W-:Y:S01]  /*4a60*/  IMAD R50, R7.reuse, R10, R50 ;  /* 0x0000000a07327224 */ /* 0x040fe200078e0232 */
[----:B------:R-:W-:Y:S01]  /*4a70*/  ISETP.GE.AND P2, PT, R16, RZ, PT ;  /* 0x000000ff1000720c */ /* 0x000fe20003f46270 */
[----:B------:R-:W-:Y:S01]  /*4a80*/  @!P3 IMAD.MOV R40, RZ, RZ, -R40 ;  /* 0x000000ffff28b224 */ /* 0x000fe200078e0a28 */
[C---:B------:R-:W-:Y:S01]  /*4a90*/  ISETP.GT.U32.AND P3, PT, R7.reuse, R44, PT ;  /* 0x0000002c0700720c */ /* 0x040fe20003f64070 */
[----:B------:R-:W-:Y:S01]  /*4aa0*/  @!P1 IMAD.MOV R36, RZ, RZ, -R36 ;  /* 0x000000ffff249224 */ /* 0x000fe200078e0a24 */
[----:B------:R-:W-:Y:S01]  /*4ab0*/  ISETP.GT.U32.AND P1, PT, R7, R50, PT ;  /* 0x000000320700720c */ /* 0x000fe20003f24070 */
[----:B------:R-:W-:-:S04]  /*4ac0*/  IMAD.HI.U32 R4, R9, R126, RZ ;  /* 0x0000007e09047227 */ /* 0x000fc800078e00ff */
[----:B------:R-:W-:Y:S02]  /*4ad0*/  IMAD.MOV R10, RZ, RZ, -R4 ;  /* 0x000000ffff0a7224 */ /* 0x000fe400078e0a04 */
[--C-:B------:R-:W-:Y:S02]  /*4ae0*/  @!P6 IMAD.IADD R48, R48, 0x1, -R7.reuse ;  /* 0x000000013030e824 */ /* 0x100fe400078e0a07 */
[----:B------:R-:W-:Y:S02]  /*4af0*/  VIADD R11, R8, 0x1d4 ;  /* 0x000001d4080b7836 */ /* 0x000fe40000000000 */
[--C-:B------:R-:W-:Y:S01]  /*4b00*/  @!P0 IMAD.IADD R46, R46, 0x1, -R7.reuse ;  /* 0x000000012e2e8824 */ /* 0x100fe200078e0a07 */
[----:B------:R-:W-:Y:S01]  /*4b10*/  ISETP.GE.AND P0, PT, R15, RZ, PT ;  /* 0x000000ff0f00720c */ /* 0x000fe20003f06270 */
[--C-:B------:R-:W-:Y:S01]  /*4b20*/  @!P3 IMAD.IADD R44, R44, 0x1, -R7.reuse ;  /* 0x000000012c2cb824 */ /* 0x100fe200078e0a07 */
[----:B------:R-:W-:Y:S01]  /*4b30*/  IABS R52, R11 ;  /* 0x0000000b00347213 */ /* 0x000fe20000000000 */
[----:B------:R-:W-:Y:S01]  /*4b40*/  IMAD R126, R7, R10, R126 ;  /* 0x0000000a077e7224 */ /* 0x000fe200078e027e */
[----:B------:R-:W-:Y:S01]  /*4b50*/  ISETP.GE.AND P3, PT, R17, RZ, PT ;  /* 0x000000ff1100720c */ /* 0x000fe20003f66270 */
[----:B------:R-:W-:Y:S01]  /*4b60*/  @!P2 IMAD.MOV R42, RZ, RZ, -R42 ;  /* 0x000000ffff2aa224 */ /* 0x000fe200078e0a2a */
[C---:B------:R-:W-:Y:S01]  /*4b70*/  ISETP.GT.U32.AND P2, PT, R7.reuse, R48, PT ;  /* 0x000000300700720c */ /* 0x040fe20003f44070 */
[----:B------:R-:W-:Y:S01]  /*4b80*/  @!P1 IMAD.IADD R50, R50, 0x1, -R7 ;  /* 0x0000000132329824 */ /* 0x000fe200078e0a07 */
[C---:B------:R-:W-:Y:S01]  /*4b90*/  ISETP.GT.U32.AND P1, PT, R7.reuse, R44, PT ;  /* 0x0000002c0700720c */ /* 0x040fe20003f24070 */
[----:B------:R-:W-:Y:S01]  /*4ba0*/  @!P4 IMAD.MOV R46, RZ, RZ, -R46 ;  /* 0x000000ffff2ec224 */ /* 0x000fe200078e0a2e */
[----:B------:R-:W-:Y:S01]  /*4bb0*/  ISETP.GT.U32.AND P4, PT, R7, R126, PT ;  /* 0x0000007e0700720c */ /* 0x000fe20003f84070 */
[----:B------:R-:W-:Y:S01]  /*4bc0*/  @!P5 IMAD.MOV R34, RZ, RZ, -R34 ;  /* 0x000000ffff22d224 */ /* 0x000fe200078e0a22 */
[----:B------:R-:W-:Y:S01]  /*4bd0*/  ISETP.GE.AND P5, PT, R13, RZ, PT ;  /* 0x000000ff0d00720c */ /* 0x000fe20003fa6270 */
[----:B------:R-:W-:Y:S01]  /*4be0*/  VIADD R13, R8, 0x1d0 ;  /* 0x000001d0080d7836 */ /* 0x000fe20000000000 */
[----:B------:R-:W-:Y:S01]  /*4bf0*/  ISETP.GT.U32.AND P6, PT, R7, R50, PT ;  /* 0x000000320700720c */ /* 0x000fe20003fc4070 */
[----:B------:R-:W-:-:S03]  /*4c00*/  IMAD.HI.U32 R4, R9, R52, RZ ;  /* 0x0000003409047227 */ /* 0x000fc600078e00ff */
[----:B------:R-:W-:Y:S01]  /*4c10*/  IABS R124, R13 ;  /* 0x0000000d007c7213 */ /* 0x000fe20000000000 */
[----:B------:R-:W-:Y:S02]  /*4c20*/  IMAD.MOV R4, RZ, RZ, -R4 ;  /* 0x000000ffff047224 */ /* 0x000fe400078e0a04 */
[--C-:B------:R-:W-:Y:S01]  /*4c30*/  @!P2 IMAD.IADD R48, R48, 0x1, -R7.reuse ;  /* 0x000000013030a824 */ /* 0x100fe200078e0a07 */
[----:B------:R-:W-:Y:S01]  /*4c40*/  ISETP.GE.AND P2, PT, R11, RZ, PT ;  /* 0x000000ff0b00720c */ /* 0x000fe20003f46270 */
[----:B------:R-:W-:Y:S02]  /*4c50*/  IMAD R52, R7, R4, R52 ;  /* 0x0000000407347224 */ /* 0x000fe400078e0234 */
[--C-:B------:R-:W-:Y:S01]  /*4c60*/  @!P1 IMAD.IADD R44, R44, 0x1, -R7.reuse ;  /* 0x000000012c2c9824 */ /* 0x100fe200078e0a07 */
[----:B------:R-:W-:Y:S01]  /*4c70*/  ISETP.GE.AND P1, PT, R12, RZ, PT ;  /* 0x000000ff0c00720c */ /* 0x000fe20003f26270 */
[----:B------:R-:W-:Y:S02]  /*4c80*/  VIADD R11, R8, 0x1c8 ;  /* 0x000001c8080b7836 */ /* 0x000fe40000000000 */
[----:B------:R-:W-:Y:S01]  /*4c90*/  @!P4 IMAD.IADD R126, R126, 0x1, -R7 ;  /* 0x000000017e7ec824 */ /* 0x000fe200078e0a07 */
[----:B------:R-:W-:Y:S01]  /*4ca0*/  ISETP.GE.AND P4, PT, R13, RZ, PT ;  /* 0x000000ff0d00720c */ /* 0x000fe20003f86270 */
[----:B------:R-:W-:Y:S01]  /*4cb0*/  IMAD.HI.U32 R4, R9, R124, RZ ;  /* 0x0000007c09047227 */ /* 0x000fe200078e00ff */
[----:B------:R-:W-:-:S03]  /*4cc0*/  IABS R122, R11 ;  /* 0x0000000b007a7213 */ /* 0x000fc60000000000 */
[----:B------:R-:W-:Y:S01]  /*4cd0*/  @!P6 IMAD.IADD R50, R50, 0x1, -R7 ;  /* 0x000000013232e824 */ /* 0x000fe200078e0a07 */
[C---:B------:R-:W-:Y:S01]  /*4ce0*/  ISETP.GT.U32.AND P6, PT, R7.reuse, R52, PT ;  /* 0x000000340700720c */ /* 0x040fe20003fc4070 */
[----:B------:R-:W-:Y:S01]  /*4cf0*/  @!P5 IMAD.MOV R44, RZ, RZ, -R44 ;  /* 0x000000ffff2cd224 */ /* 0x000fe200078e0a2c */
[C---:B------:R-:W-:Y:S01]  /*4d00*/  ISETP.GT.U32.AND P5, PT, R7.reuse, R126, PT ;  /* 0x0000007e0700720c */ /* 0x040fe20003fa4070 */
[----:B------:R-:W-:Y:S02]  /*4d10*/  IMAD.MOV R4, RZ, RZ, -R4 ;  /* 0x000000ffff047224 */ /* 0x000fe400078e0a04 */
[----:B------:R-:W-:Y:S02]  /*4d20*/  VIADD R15, R8, 0x1cc ;  /* 0x000001cc080f7836 */ /* 0x000fe40000000000 */
[----:B------:R-:W-:Y:S02]  /*4d30*/  IMAD R124, R7, R4, R124 ;  /* 0x00000004077c7224 */ /* 0x000fe400078e027c */
[----:B------:R-:W-:Y:S01]  /*4d40*/  IMAD.HI.U32 R4, R9, R122, RZ ;  /* 0x0000007a09047227 */ /* 0x000fe200078e00ff */
[----:B------:R-:W-:-:S03]  /*4d50*/  IABS R54, R15 ;  /* 0x0000000f00367213 */ /* 0x000fc60000000000 */
[----:B------:R-:W-:Y:S02]  /*4d60*/  IMAD.MOV R4, RZ, RZ, -R4 ;  /* 0x000000ffff047224 */ /* 0x000fe400078e0a04 */
[----:B------:R-:W-:-:S04]  /*4d70*/  IMAD.HI.U32 R10, R9, R54, RZ ;  /* 0x00000036090a7227 */ /* 0x000fc800078e00ff */
[--C-:B------:R-:W-:Y:S02]  /*4d80*/  @!P6 IMAD.IADD R52, R52, 0x1, -R7.reuse ;  /* 0x000000013434e824 */ /* 0x100fe400078e0a07 */
[----:B------:R-:W-:Y:S02]  /*4d90*/  @!P5 IMAD.IADD R126, R126, 0x1, -R7 ;  /* 0x000000017e7ed824 */ /* 0x000fe400078e0a07 */
[C---:B------:R-:W-:Y:S01]  /*4da0*/  IMAD R122, R7.reuse, R4, R122 ;  /* 0x00000004077a7224 */ /* 0x040fe200078e027a */
[C---:B------:R-:W-:Y:S01]  /*4db0*/  ISETP.GT.U32.AND P6, PT, R7.reuse, R52, PT ;  /* 0x000000340700720c */ /* 0x040fe20003fc4070 */
[----:B------:R-:W-:Y:S02]  /*4dc0*/  IMAD.MOV R10, RZ, RZ, -R10 ;  /* 0x000000ffff0a7224 */ /* 0x000fe400078e0a0a */
[----:B------:R-:W-:Y:S01]  /*4dd0*/  @!P1 IMAD.MOV R126, RZ, RZ, -R126 ;  /* 0x000000ffff7e9224 */ /* 0x000fe200078e0a7e */
[C---:B------:R-:W-:Y:S01]  /*4de0*/  ISETP.GT.U32.AND P1, PT, R7.reuse, R122, PT ;  /* 0x0000007a0700720c */ /* 0x040fe20003f24070 */
[----:B------:R-:W-:-:S02]  /*4df0*/  IMAD R54, R7, R10, R54 ;  /* 0x0000000a07367224 */ /* 0x000fc400078e0236 */
[----:B------:R-:W-:Y:S01]  /*4e00*/  @!P0 IMAD.MOV R50, RZ, RZ, -R50 ;  /* 0x000000ffff328224 */ /* 0x000fe200078e0a32 */
[C---:B------:R-:W-:Y:S01]  /*4e10*/  ISETP.GT.U32.AND P0, PT, R7.reuse, R124, PT ;  /* 0x0000007c0700720c */ /* 0x040fe20003f04070 */
[C---:B------:R-:W-:Y:S01]  /*4e20*/  VIADD R12, R8.reuse, 0x1c0 ;  /* 0x000001c0080c7836 */ /* 0x040fe20000000000 */
[----:B------:R-:W-:Y:S01]  /*4e30*/  ISETP.GT.U32.AND P5, PT, R7, R54, PT ;  /* 0x000000360700720c */ /* 0x000fe20003fa4070 */
[----:B------:R-:W-:Y:S02]  /*4e40*/  VIADD R10, R8, 0x1c4 ;  /* 0x000001c4080a7836 */ /* 0x000fe40000000000 */
[--C-:B------:R-:W-:Y:S01]  /*4e50*/  @!P6 IMAD.IADD R52, R52, 0x1, -R7.reuse ;  /* 0x000000013434e824 */ /* 0x100fe200078e0a07 */
[----:B------:R-:W-:Y:S01]  /*4e60*/  IABS R120, R12 ;  /* 0x0000000c00787213 */ /* 0x000fe20000000000 */
[----:B------:R-:W-:Y:S01]  /*4e70*/  VIADD R13, R8, 0x1bc ;  /* 0x000001bc080d7836 */ /* 0x000fe20000000000 */
[----:B------:R-:W-:Y:S01]  /*4e80*/  IABS R56, R10 ;  /* 0x0000000a00387213 */ /* 0x000fe20000000000 */
[--C-:B------:R-:W-:Y:S01]  /*4e90*/  @!P1 IMAD.IADD R122, R122, 0x1, -R7.reuse ;  /* 0x000000017a7a9824 */ /* 0x100fe200078e0a07 */
[----:B------:R-:W-:Y:S01]  /*4ea0*/  ISETP.GE.AND P6, PT, R11, RZ, PT ;  /* 0x000000ff0b00720c */ /* 0x000fe20003fc6270 */
[----:B------:R-:W-:Y:S01]  /*4eb0*/  @!P2 IMAD.MOV R52, RZ, RZ, -R52 ;  /* 0x000000ffff34a224 */ /* 0x000fe200078e0a34 */
[----:B------:R-:W-:Y:S01]  /*4ec0*/  ISETP.GE.AND P2, PT, R10, RZ, PT ;  /* 0x000000ff0a00720c */ /* 0x000fe20003f46270 */
[----:B------:R-:W-:Y:S01]  /*4ed0*/  @!P0 IMAD.IADD R124, R124, 0x1, -R7 ;  /* 0x000000017c7c8824 */ /* 0x000fe200078e0a07 */
[----:B------:R-:W-:Y:S01]  /*4ee0*/  ISETP.GT.U32.AND P1, PT, R7, R122, PT ;  /* 0x0000007a0700720c */ /* 0x000fe20003f24070 */
[----:B------:R-:W-:Y:S01]  /*4ef0*/  IMAD.HI.U32 R10, R9, R120, RZ ;  /* 0x00000078090a7227 */ /* 0x000fe200078e00ff */
[----:B------:R-:W-:-:S02]  /*4f00*/  IABS R58, R13 ;  /* 0x0000000d003a7213 */ /* 0x000fc40000000000 */
[----:B------:R-:W-:Y:S01]  /*4f10*/  ISETP.GT.U32.AND P0, PT, R7, R124, PT ;  /* 0x0000007c0700720c */ /* 0x000fe20003f04070 */
[----:B------:R-:W-:Y:S02]  /*4f20*/  @!P5 IMAD.IADD R54, R54, 0x1, -R7 ;  /* 0x000000013636d824 */ /* 0x000fe400078e0a07 */
[----:B------:R-:W-:Y:S02]  /*4f30*/  IMAD.MOV R10, RZ, RZ, -R10 ;  /* 0x000000ffff0a7224 */ /* 0x000fe400078e0a0a */
[----:B------:R-:W-:Y:S01]  /*4f40*/  IMAD.HI.U32 R4, R9, R56, RZ ;  /* 0x0000003809047227 */ /* 0x000fe200078e00ff */
[----:B------:R-:W-:-:S03]  /*4f50*/  ISETP.GT.U32.AND P5, PT, R7, R54, PT ;  /* 0x000000360700720c */ /* 0x000fc60003fa4070 */
[C---:B------:R-:W-:Y:S02]  /*4f60*/  IMAD R120, R7.reuse, R10, R120 ;  /* 0x0000000a07787224 */ /* 0x040fe400078e0278 */
[----:B------:R-:W-:Y:S02]  /*4f70*/  IMAD.MOV R4, RZ, RZ, -R4 ;  /* 0x000000ffff047224 */ /* 0x000fe400078e0a04 */
[--C-:B------:R-:W-:Y:S01]  /*4f80*/  @!P1 IMAD.IADD R122, R122, 0x1, -R7.reuse ;  /* 0x000000017a7a9824 */ /* 0x100fe200078e0a07 */
[----:B------:R-:W-:Y:S01]  /*4f90*/  ISETP.GT.U32.AND P1, PT, R7, R120, PT ;  /* 0x000000780700720c */ /* 0x000fe20003f24070 */
[----:B------:R-:W-:Y:S01]  /*4fa0*/  @!P3 IMAD.MOV R48, RZ, RZ, -R48 ;  /* 0x000000ffff30b224 */ /* 0x000fe200078e0a30 */
[----:B------:R-:W-:Y:S01]  /*4fb0*/  ISETP.GE.AND P3, PT, R15, RZ, PT ;  /* 0x000000ff0f00720c */ /* 0x000fe20003f66270 */
[----:B------:R-:W-:Y:S01]  /*4fc0*/  @!P0 IMAD.IADD R124, R124, 0x1, -R7 ;  /* 0x000000017c7c8824 */ /* 0x000fe200078e0a07 */
[----:B------:R-:W-:Y:S01]  /*4fd0*/  ISETP.GE.AND P0, PT, R12, RZ, PT ;  /* 0x000000ff0c00720c */ /* 0x000fe20003f06270 */
[----:B------:R-:W-:-:S02]  /*4fe0*/  IMAD R56, R7, R4, R56 ;  /* 0x0000000407387224 */ /* 0x000fc400078e0238 */
[----:B------:R-:W-:-:S04]  /*4ff0*/  IMAD.HI.U32 R11, R9, R58, RZ ;  /* 0x0000003a090b7227 */ /* 0x000fc800078e00ff */
[----:B------:R-:W-:Y:S01]  /*5000*/  @!P5 IMAD.IADD R54, R54, 0x1, -R7 ;  /* 0x000000013636d824 */ /* 0x000fe200078e0a07 */
[----:B------:R-:W-:Y:S01]  /*5010*/  ISETP.GE.AND P5, PT, R13, RZ, PT ;  /* 0x000000ff0d00720c */ /* 0x000fe20003fa6270 */
[----:B------:R-:W-:Y:S01]  /*5020*/  @!P4 IMAD.MOV R124, RZ, RZ, -R124 ;  /* 0x000000ffff7cc224 */ /* 0x000fe200078e0a7c */
[C---:B------:R-:W-:Y:S01]  /*5030*/  ISETP.GT.U32.AND P4, PT, R7.reuse, R56, PT ;  /* 0x000000380700720c */ /* 0x040fe20003f84070 */
[----:B------:R-:W-:Y:S02]  /*5040*/  IMAD.MOV R11, RZ, RZ, -R11 ;  /* 0x000000ffff0b7224 */ /* 0x000fe400078e0a0b */
[C---:B------:R-:W-:Y:S02]  /*5050*/  VIADD R4, R8.reuse, 0x1b8 ;  /* 0x000001b808047836 */ /* 0x040fe40000000000 */
[----:B------:R-:W-:Y:S02]  /*5060*/  VIADD R13, R8, 0x1b4 ;  /* 0x000001b4080d7836 */ /* 0x000fe40000000000 */
[C---:B------:R-:W-:Y:S01]  /*5070*/  IMAD R58, R7.reuse, R11, R58 ;  /* 0x0000000b073a7224 */ /* 0x040fe200078e023a */
[----:B------:R-:W-:Y:S01]  /*5080*/  IABS R118, R4 ;  /* 0x0000000400767213 */ /* 0x000fe20000000000 */
[----:B------:R-:W-:Y:S01]  /*5090*/  @!P1 IMAD.IADD R120, R120, 0x1, -R7 ;  /* 0x0000000178789824 */ /* 0x000fe200078e0a07 */
[----:B------:R-:W-:Y:S01]  /*50a0*/  IABS R60, R13 ;  /* 0x0000000d003c7213 */ /* 0x000fe20000000000 */
[----:B------:R-:W-:Y:S01]  /*50b0*/  @!P3 IMAD.MOV R54, RZ, RZ, -R54 ;  /* 0x000000ffff36b224 */ /* 0x000fe200078e0a36 */
[----:B------:R-:W-:Y:S01]  /*50c0*/  ISETP.GE.AND P3, PT, R4, RZ, PT ;  /* 0x000000ff0400720c */ /* 0x000fe20003f66270 */
[----:B------:R-:W-:Y:S01]  /*50d0*/  @!P6 IMAD.MOV R122, RZ, RZ, -R122 ;  /* 0x000000ffff7ae224 */ /* 0x000fe200078e0a7a */
[----:B------:R-:W-:Y:S01]  /*50e0*/  ISETP.GT.U32.AND P1, PT, R7, R120, PT ;  /* 0x000000780700720c */ /* 0x000fe20003f24070 */
[----:B------:R-:W-:Y:S01]  /*50f0*/  IMAD.HI.U32 R4, R9, R118, RZ ;  /* 0x0000007609047227 */ /* 0x000fe200078e00ff */
[----:B------:R-:W-:-:S03]  /*5100*/  ISETP.GT.U32.AND P6, PT, R7, R58, PT ;  /* 0x0000003a0700720c */ /* 0x000fc60003fc4070 */
[----:B------:R-:W-:-:S04]  /*5110*/  IMAD.HI.U32 R10, R9, R60, RZ ;  /* 0x0000003c090a7227 */ /* 0x000fc800078e00ff */
[----:B------:R-:W-:Y:S02]  /*5120*/  @!P4 IMAD.IADD R56, R56, 0x1, -R7 ;  /* 0x000000013838c824 */ /* 0x000fe400078e0a07 */
[----:B------:R-:W-:Y:S02]  /*5130*/  VIADD R16, R8, 0x1ac ;  /* 0x000001ac08107836 */ /* 0x000fe40000000000 */
[----:B------:R-:W-:Y:S01]  /*5140*/  IMAD.MOV R4, RZ, RZ, -R4 ;  /* 0x000000ffff047224 */ /* 0x000fe200078e0a04 */
[C---:B------:R-:W-:Y:S01]  /*5150*/  ISETP.GT.U32.AND P4, PT, R7.reuse, R56, PT ;  /* 0x000000380700720c */ /* 0x040fe20003f84070 */
[----:B------:R-:W-:Y:S01]  /*5160*/  IMAD.MOV R10, RZ, RZ, -R10 ;  /* 0x000000ffff0a7224 */ /* 0x000fe200078e0a0a */
[----:B------:R-:W-:Y:S01]  /*5170*/  IABS R62, R16 ;  /* 0x00000010003e7213 */ /* 0x000fe20000000000 */
[C---:B------:R-:W-:Y:S02]  /*5180*/  IMAD R118, R7.reuse, R4, R118 ;  /* 0x0000000407767224 */ /* 0x040fe400078e0276 */
[----:B------:R-:W-:-:S02]  /*5190*/  IMAD R60, R7, R10, R60 ;  /* 0x0000000a073c7224 */ /* 0x000fc400078e023c */
[--C-:B------:R-:W-:Y:S01]  /*51a0*/  @!P1 IMAD.IADD R120, R120, 0x1, -R7.reuse ;  /* 0x0000000178789824 */ /* 0x100fe200078e0a07 */
[C---:B------:R-:W-:Y:S01]  /*51b0*/  ISETP.GT.U32.AND P1, PT, R7.reuse, R118, PT ;  /* 0x000000760700720c */ /* 0x040fe20003f24070 */
[----:B------:R-:W-:Y:S01]  /*51c0*/  @!P6 IMAD.IADD R58, R58, 0x1, -R7 ;  /* 0x000000013a3ae824 */ /* 0x000fe200078e0a07 */
[----:B------:R-:W-:Y:S01]  /*51d0*/  ISETP.GT.U32.AND P6, PT, R7, R60, PT ;  /* 0x0000003c0700720c */ /* 0x000fe20003fc4070 */
[----:B------:R-:W-:-:S04]  /*51e0*/  IMAD.HI.U32 R12, R9, R62, RZ ;  /* 0x0000003e090c7227 */ /* 0x000fc800078e00ff */
[----:B------:R-:W-:Y:S02]  /*51f0*/  VIADD R15, R8, 0x1b0 ;  /* 0x000001b0080f7836 */ /* 0x000fe40000000000 */
[----:B------:R-:W-:Y:S02]  /*5200*/  IMAD.MOV R12, RZ, RZ, -R12 ;  /* 0x000000ffff0c7224 */ /* 0x000fe400078e0a0c */
[----:B------:R-:W-:Y:S01]  /*5210*/  @!P4 IMAD.IADD R56, R56, 0x1, -R7 ;  /* 0x000000013838c824 */ /* 0x000fe200078e0a07 */
[----:B------:R-:W-:Y:S01]  /*5220*/  ISETP.GE.AND P4, PT, R13, RZ, PT ;  /* 0x000000ff0d00720c */ /* 0x000fe20003f86270 */
[----:B------:R-:W-:Y:S01]  /*5230*/  IMAD R62, R7, R12, R62 ;  /* 0x0000000c073e7224 */ /* 0x000fe200078e023e */
[----:B------:R-:W-:Y:S01]  /*5240*/  IABS R116, R15 ;  /* 0x0000000f00747213 */ /* 0x000fe20000000000 */
[C---:B------:R-:W-:Y:S02]  /*5250*/  VIADD R12, R8.reuse, 0x1a8 ;  /* 0x000001a8080c7836 */ /* 0x040fe40000000000 */
[----:B------:R-:W-:-:S02]  /*5260*/  VIADD R13, R8, 0x1a4 ;  /* 0x000001a4080d7836 */ /* 0x000fc40000000000 */
[--C-:B------:R-:W-:Y:S01]  /*5270*/  @!P1 IMAD.IADD R118, R118, 0x1, -R7.reuse ;  /* 0x0000000176769824 */ /* 0x100fe200078e0a07 */
[----:B------:R-:W-:Y:S01]  /*5280*/  IABS R114, R12 ;  /* 0x0000000c00727213 */ /* 0x000fe20000000000 */
[----:B------:R-:W-:Y:S01]  /*5290*/  @!P6 IMAD.IADD R60, R60, 0x1, -R7 ;  /* 0x000000013c3ce824 */ /* 0x000fe200078e0a07 */
[----:B------:R-:W-:Y:S01]  /*52a0*/  IABS R64, R13 ;  /* 0x0000000d00407213 */ /* 0x000fe20000000000 */
[----:B------:R-:W-:Y:S01]  /*52b0*/  IMAD.HI.U32 R11, R9, R116, RZ ;  /* 0x00000074090b7227 */ /* 0x000fe200078e00ff */
[C---:B------:R-:W-:Y:S02]  /*52c0*/  ISETP.GT.U32.AND P1, PT, R7.reuse, R58, PT ;  /* 0x0000003a0700720c */ /* 0x040fe40003f24070 */
[C---:B------:R-:W-:Y:S01]  /*52d0*/  ISETP.GT.U32.AND P6, PT, R7.reuse, R60, PT ;  /* 0x0000003c0700720c */ /* 0x040fe20003fc4070 */
[----:B------:R-:W-:Y:S01]  /*52e0*/  @!P2 IMAD.MOV R56, RZ, RZ, -R56 ;  /* 0x000000ffff38a224 */ /* 0x000fe200078e0a38 */
[----:B------:R-:W-:Y:S01]  /*52f0*/  ISETP.GT.U32.AND P2, PT, R7, R118, PT ;  /* 0x000000760700720c */ /* 0x000fe20003f44070 */
[----:B------:R-:W-:-:S02]  /*5300*/  IMAD.MOV R11, RZ, RZ, -R11 ;  /* 0x000000ffff0b7224 */ /* 0x000fc400078e0a0b */
[----:B------:R-:W-:-:S04]  /*5310*/  IMAD.HI.U32 R4, R9, R114, RZ ;  /* 0x0000007209047227 */ /* 0x000fc800078e00ff */
[----:B------:R-:W-:-:S04]  /*5320*/  IMAD.HI.U32 R10, R9, R64, RZ ;  /* 0x00000040090a7227 */ /* 0x000fc800078e00ff */
[C---:B------:R-:W-:Y:S02]  /*5330*/  IMAD R116, R7.reuse, R11, R116 ;  /* 0x0000000b07747224 */ /* 0x040fe400078e0274 */
[----:B------:R-:W-:Y:S02]  /*5340*/  IMAD.MOV R4, RZ, RZ, -R4 ;  /* 0x000000ffff047224 */ /* 0x000fe400078e0a04 */
[----:B------:R-:W-:Y:S02]  /*5350*/  IMAD.MOV R11, RZ, RZ, -R10 ;  /* 0x000000ffff0b7224 */ /* 0x000fe400078e0a0a */
[----:B------:R-:W-:Y:S01]  /*5360*/  @!P0 IMAD.MOV R120, RZ, RZ, -R120 ;  /* 0x000000ffff788224 */ /* 0x000fe200078e0a78 */
[C---:B------:R-:W-:Y:S01]  /*5370*/  ISETP.GT.U32.AND P0, PT, R7.reuse, R116, PT ;  /* 0x000000740700720c */ /* 0x040fe20003f04070 */
[----:B------:R-:W-:Y:S01]  /*5380*/  @!P1 IMAD.IADD R58, R58, 0x1, -R7 ;  /* 0x000000013a3a9824 */ /* 0x000fe200078e0a07 */
[C---:B------:R-:W-:Y:S01]  /*5390*/  ISETP.GT.U32.AND P1, PT, R7.reuse, R62, PT ;  /* 0x0000003e0700720c */ /* 0x040fe20003f24070 */
[----:B------:R-:W-:-:S02]  /*53a0*/  IMAD R114, R7, R4, R114 ;  /* 0x0000000407727224 */ /* 0x000fc400078e0272 */
[C---:B------:R-:W-:Y:S02]  /*53b0*/  IMAD R64, R7.reuse, R11, R64 ;  /* 0x0000000b07407224 */ /* 0x040fe400078e0240 */
[--C-:B------:R-:W-:Y:S01]  /*53c0*/  @!P2 IMAD.IADD R118, R118, 0x1, -R7.reuse ;  /* 0x000000017676a824 */ /* 0x100fe200078e0a07 */
[C---:B------:R-:W-:Y:S01]  /*53d0*/  ISETP.GT.U32.AND P2, PT, R7.reuse, R114, PT ;  /* 0x000000720700720c */ /* 0x040fe20003f44070 */
[--C-:B------:R-:W-:Y:S01]  /*53e0*/  @!P6 IMAD.IADD R60, R60, 0x1, -R7.reuse ;  /* 0x000000013c3ce824 */ /* 0x100fe200078e0a07 */
[----:B------:R-:W-:Y:S01]  /*53f0*/  ISETP.GT.U32.AND P6, PT, R7, R64, PT ;  /* 0x000000400700720c */ /* 0x000fe20003fc4070 */
[----:B------:R-:W-:Y:S02]  /*5400*/  VIADD R18, R8, 0x19c ;  /* 0x0000019c08127836 */ /* 0x000fe40000000000 */
[--C-:B------:R-:W-:Y:S01]  /*5410*/  @!P0 IMAD.IADD R116, R116, 0x1, -R7.reuse ;  /* 0x0000000174748824 */ /* 0x100fe200078e0a07 */
[----:B------:R-:W-:Y:S01]  /*5420*/  ISETP.GE.AND P0, PT, R15, RZ, PT ;  /* 0x000000ff0f00720c */ /* 0x000fe20003f06270 */
[----:B------:R-:W-:Y:S01]  /*5430*/  @!P1 IMAD.IADD R62, R62, 0x1, -R7 ;  /* 0x000000013e3e9824 */ /* 0x000fe200078e0a07 */
[----:B------:R-:W-:Y:S01]  /*5440*/  IABS R66, R18 ;  /* 0x0000001200427213 */ /* 0x000fe20000000000 */
[----:B------:R-:W-:Y:S01]  /*5450*/  VIADD R17, R8, 0x1a0 ;  /* 0x000001a008117836 */ /* 0x000fe20000000000 */
[----:B------:R-:W-:Y:S01]  /*5460*/  ISETP.GE.AND P1, PT, R16, RZ, PT ;  /* 0x000000ff1000720c */ /* 0x000fe20003f26270 */
[----:B------:R-:W-:-:S02]  /*5470*/  @!P5 IMAD.MOV R58, RZ, RZ, -R58 ;  /* 0x000000ffff3ad224 */ /* 0x000fc400078e0a3a */
[--C-:B------:R-:W-:Y:S01]  /*5480*/  @!P2 IMAD.IADD R114, R114, 0x1, -R7.reuse ;  /* 0x000000017272a824 */ /* 0x100fe200078e0a07 */
[C---:B------:R-:W-:Y:S01]  /*5490*/  ISETP.GT.U32.AND P2, PT, R7.reuse, R116, PT ;  /* 0x000000740700720c */ /* 0x040fe20003f44070 */
[----:B------:R-:W-:Y:S01]  /*54a0*/  @!P6 IMAD.IADD R64, R64, 0x1, -R7 ;  /* 0x000000014040e824 */ /* 0x000fe200078e0a07 */
[----:B------:R-:W-:Y:S01]  /*54b0*/  ISETP.GT.U32.AND P6, PT, R7, R62, PT ;  /* 0x0000003e0700720c */ /* 0x000fe20003fc4070 */
[----:B------:R-:W-:Y:S01]  /*54c0*/  IMAD.HI.U32 R10, R9, R66, RZ ;  /* 0x00000042090a7227 */ /* 0x000fe200078e00ff */
[----:B------:R-:W-:Y:S02]  /*54d0*/  IABS R112, R17 ;  /* 0x0000001100707213 */ /* 0x000fe40000000000 */
[----:B------:R-:W-:Y:S01]  /*54e0*/  ISETP.GT.U32.AND P5, PT, R7, R114, PT ;  /* 0x000000720700720c */ /* 0x000fe20003fa4070 */
[----:B------:R-:W-:Y:S02]  /*54f0*/  IMAD.MOV R10, RZ, RZ, -R10 ;  /* 0x000000ffff0a7224 */ /* 0x000fe400078e0a0a */
[----:B------:R-:W-:-:S02]  /*5500*/  VIADD R11, R8, 0x198 ;  /* 0x00000198080b7836 */ /* 0x000fc40000000000 */
[----:B------:R-:W-:-:S03]  /*5510*/  IMAD.HI.U32 R4, R9, R112, RZ ;  /* 0x0000007009047227 */ /* 0x000fc600078e00ff */
[----:B------:R-:W-:Y:S01]  /*5520*/  IABS R110, R11 ;  /* 0x0000000b006e7213 */ /* 0x000fe20000000000 */
[C---:B------:R-:W-:Y:S02]  /*5530*/  IMAD R66, R7.reuse, R10, R66 ;  /* 0x0000000a07427224 */ /* 0x040fe400078e0242 */
[----:B------:R-:W-:Y:S02]  /*5540*/  VIADD R15, R8, 0x194 ;  /* 0x00000194080f7836 */ /* 0x000fe40000000000 */
[----:B------:R-:W-:Y:S02]  /*5550*/  IMAD.MOV R4, RZ, RZ, -R4 ;  /* 0x000000ffff047224 */ /* 0x000fe400078e0a04 */
[----:B------:R-:W-:Y:S01]  /*5560*/  @!P3 IMAD.MOV R118, RZ, RZ, -R118 ;  /* 0x000000ffff76b224 */ /* 0x000fe200078e0a76 */
[C---:B------:R-:W-:Y:S01]  /*5570*/  ISETP.GT.U32.AND P3, PT, R7.reuse, R64, PT ;  /* 0x000000400700720c */ /* 0x040fe20003f64070 */
[--C-:B------:R-:W-:Y:S01]  /*5580*/  @!P2 IMAD.IADD R116, R116, 0x1, -R7.reuse ;  /* 0x000000017474a824 */ /* 0x100fe200078e0a07 */
[----:B------:R-:W-:Y:S01]  /*5590*/  IABS R68, R15 ;  /* 0x0000000f00447213 */ /* 0x000fe20000000000 */
[----:B------:R-:W-:Y:S01]  /*55a0*/  @!P6 IMAD.IADD R62, R62, 0x1, -R7 ;  /* 0x000000013e3ee824 */ /* 0x000fe200078e0a07 */
[----:B------:R-:W-:Y:S01]  /*55b0*/  ISETP.GE.AND P2, PT, R12, RZ, PT ;  /* 0x000000ff0c00720c */ /* 0x000fe20003f46270 */
[C---:B------:R-:W-:Y:S01]  /*55c0*/  IMAD R112, R7.reuse, R4, R112 ;  /* 0x0000000407707224 */ /* 0x040fe200078e0270 */
[----:B------:R-:W-:Y:S01]  /*55d0*/  ISETP.GT.U32.AND P6, PT, R7, R66, PT ;  /* 0x000000420700720c */ /* 0x000fe20003fc4070 */
[----:B------:R-:W-:-:S04]  /*55e0*/  IMAD.HI.U32 R4, R9, R110, RZ ;  /* 0x0000006e09047227 */ /* 0x000fc800078e00ff */
[----:B------:R-:W-:Y:S01]  /*55f0*/  @!P5 IMAD.IADD R114, R114, 0x1, -R7 ;  /* 0x000000017272d824 */ /* 0x000fe200078e0a07 */
[----:B------:R-:W-:Y:S01]  /*5600*/  ISETP.GE.AND P5, PT, R13, RZ, PT ;  /* 0x000000ff0d00720c */ /* 0x000fe20003fa6270 */
[----:B------:R-:W-:-:S04]  /*5610*/  IMAD.HI.U32 R10, R9, R68, RZ ;  /* 0x00000044090a7227 */ /* 0x000fc800078e00ff */
[----:B------:R-:W-:Y:S02]  /*5620*/  IMAD.MOV R4, RZ, RZ, -R4 ;  /* 0x000000ffff047224 */ /* 0x000fe400078e0a04 */
[----:B------:R-:W-:Y:S01]  /*5630*/  @!P4 IMAD.MOV R60, RZ, RZ, -R60 ;  /* 0x000000ffff3cc224 */ /* 0x000fe200078e0a3c */
[C---:B------:R-:W-:Y:S01]  /*5640*/  ISETP.GT.U32.AND P4, PT, R7.reuse, R112, PT ;  /* 0x000000700700720c */ /* 0x040fe20003f84070 */
[----:B------:R-:W-:Y:S02]  /*5650*/  IMAD.MOV R10, RZ, RZ, -R10 ;  /* 0x000000ffff0a7224 */ /* 0x000fe400078e0a0a */
[----:B------:R-:W-:Y:S02]  /*5660*/  IMAD R110, R7, R4, R110 ;  /* 0x00000004076e7224 */ /* 0x000fe400078e026e */
[--C-:B------:R-:W-:Y:S01]  /*5670*/  @!P3 IMAD.IADD R64, R64, 0x1, -R7.reuse ;  /* 0x000000014040b824 */ /* 0x100fe200078e0a07 */
[----:B------:R-:W-:Y:S01]  /*5680*/  ISETP.GE.AND P3, PT, R17, RZ, PT ;  /* 0x000000ff1100720c */ /* 0x000fe20003f66270 */
[----:B------:R-:W-:Y:S01]  /*5690*/  @!P6 IMAD.IADD R66, R66, 0x1, -R7 ;  /* 0x000000014242e824 */ /* 0x000fe200078e0a07 */
[----:B------:R-:W-:Y:S01]  /*56a0*/  ISETP.GE.AND P6, PT, R11, RZ, PT ;  /* 0x000000ff0b00720c */ /* 0x000fe20003fc6270 */
[----:B------:R-:W-:-:S02]  /*56b0*/  IMAD R68, R7, R10, R68 ;  /* 0x0000000a07447224 */ /* 0x000fc400078e0244 */
[----:B------:R-:W-:Y:S01]  /*56c0*/  @!P2 IMAD.MOV R114, RZ, RZ, -R114 ;  /* 0x000000ffff72a224 */ /* 0x000fe200078e0a72 */
[C---:B------:R-:W-:Y:S01]  /*56d0*/  ISETP.GT.U32.AND P2, PT, R7.reuse, R110, PT ;  /* 0x0000006e0700720c */ /* 0x040fe20003f44070 */
[----:B------:R-:W-:Y:S01]  /*56e0*/  @!P1 IMAD.MOV R62, RZ, RZ, -R62 ;  /* 0x000000ffff3e9224 */ /* 0x000fe200078e0a3e */
[C---:B------:R-:W-:Y:S01]  /*56f0*/  ISETP.GT.U32.AND P1, PT, R7.reuse, R66, PT ;  /* 0x000000420700720c */ /* 0x040fe20003f24070 */
[----:B------:R-:W-:Y:S01]  /*5700*/  @!P5 IMAD.MOV R64, RZ, RZ, -R64 ;  /* 0x000000ffff40d224 */ /* 0x000fe200078e0a40 */
[C---:B------:R-:W-:Y:S01]  /*5710*/  ISETP.GT.U32.AND P5, PT, R7.reuse, R68, PT ;  /* 0x000000440700720c */ /* 0x040fe20003fa4070 */
[--C-:B------:R-:W-:Y:S01]  /*5720*/  @!P4 IMAD.IADD R112, R112, 0x1, -R7.reuse ;  /* 0x000000017070c824 */ /* 0x100fe200078e0a07 */
[----:B------:R-:W-:Y:S01]  /*5730*/  ISETP.GE.AND P4, PT, R18, RZ, PT ;  /* 0x000000ff1200720c */ /* 0x000fe20003f86270 */
[C---:B------:R-:W-:Y:S02]  /*5740*/  VIADD R4, R8.reuse, 0x190 ;  /* 0x0000019008047836 */ /* 0x040fe40000000000 */
[----:B------:R-:W-:Y:S01]  /*5750*/  @!P0 IMAD.MOV R116, RZ, RZ, -R116 ;  /* 0x000000ffff748224 */ /* 0x000fe200078e0a74 */
[----:B------:R-:W-:Y:S01]  /*5760*/  ISETP.GT.U32.AND P0, PT, R7, R112, PT ;  /* 0x000000700700720c */ /* 0x000fe20003f04070 */
[----:B------:R-:W-:Y:S01]  /*5770*/  VIADD R10, R8, 0x18c ;  /* 0x0000018c080a7836 */ /* 0x000fe20000000000 */
[----:B------:R-:W-:Y:S01]  /*5780*/  IABS R108, R4 ;  /* 0x00000004006c7213 */ /* 0x000fe20000000000 */
[----:B------:R-:W-:-:S02]  /*5790*/  @!P2 IMAD.IADD R110, R110, 0x1, -R7 ;  /* 0x000000016e6ea824 */ /* 0x000fc400078e0a07 */
[--C-:B------:R-:W-:Y:S01]  /*57a0*/  @!P1 IMAD.IADD R66, R66, 0x1, -R7.reuse ;  /* 0x0000000142429824 */ /* 0x100fe200078e0a07 */
[----:B------:R-:W-:Y:S01]  /*57b0*/  ISETP.GE.AND P1, PT, R4, RZ, PT ;  /* 0x000000ff0400720c */ /* 0x000fe20003f26270 */
[--C-:B------:R-:W-:Y:S01]  /*57c0*/  @!P5 IMAD.IADD R68, R68, 0x1, -R7.reuse ;  /* 0x000000014444d824 */ /* 0x100fe200078e0a07 */
[----:B------:R-:W-:Y:S01]  /*57d0*/  ISETP.GT.U32.AND P5, PT, R7, R110, PT ;  /* 0x0000006e0700720c */ /* 0x000fe20003fa4070 */
[----:B------:R-:W-:Y:S01]  /*57e0*/  IMAD.HI.U32 R4, R9, R108, RZ ;  /* 0x0000006c09047227 */ /* 0x000fe200078e00ff */
[----:B------:R-:W-:Y:S02]  /*57f0*/  IABS R70, R10 ;  /* 0x0000000a00467213 */ /* 0x000fe40000000000 */
[----:B------:R-:W-:Y:S01]  /*5800*/  ISETP.GE.AND P2, PT, R10, RZ, PT ;  /* 0x000000ff0a00720c */ /* 0x000fe20003f46270 */
[----:B------:R-:W-:Y:S02]  /*5810*/  IMAD.MOV R4, RZ, RZ, -R4 ;  /* 0x000000ffff047224 */ /* 0x000fe400078e0a04 */
[----:B------:R-:W-:Y:S01]  /*5820*/  @!P0 IMAD.IADD R112, R112, 0x1, -R7 ;  /* 0x0000000170708824 */ /* 0x000fe200078e0a07 */
[----:B------:R-:W-:Y:S01]  /*5830*/  ISETP.GE.AND P0, PT, R15, RZ, PT ;  /* 0x000000ff0f00720c */ /* 0x000fe20003f06270 */
[----:B------:R-:W-:-:S02]  /*5840*/  IMAD R108, R7, R4, R108 ;  /* 0x00000004076c7224 */ /* 0x000fc400078e026c */
[----:B------:R-:W-:-:S04]  /*5850*/  IMAD.HI.U32 R10, R9, R70, RZ ;  /* 0x00000046090a7227 */ /* 0x000fc800078e00ff */
[----:B------:R-:W-:Y:S01]  /*5860*/  @!P3 IMAD.MOV R112, RZ, RZ, -R112 ;  /* 0x000000ffff70b224 */ /* 0x000fe200078e0a70 */
[C---:B------:R-:W-:Y:S01]  /*5870*/  ISETP.GT.U32.AND P3, PT, R7.reuse, R68, PT ;  /* 0x000000440700720c */ /* 0x040fe20003f64070 */
[--C-:B------:R-:W-:Y:S01]  /*5880*/  @!P5 IMAD.IADD R110, R110, 0x1, -R7.reuse ;  /* 0x000000016e6ed824 */ /* 0x100fe200078e0a07 */
[C---:B------:R-:W-:Y:S01]  /*5890*/  ISETP.GT.U32.AND P5, PT, R7.reuse, R108, PT ;  /* 0x0000006c0700720c */ /* 0x040fe20003fa4070 */
[----:B------:R-:W-:Y:S02]  /*58a0*/  IMAD.MOV R10, RZ, RZ, -R10 ;  /* 0x000000ffff0a7224 */ /* 0x000fe400078e0a0a */
[C---:B------:R-:W-:Y:S02]  /*58b0*/  VIADD R11, R8.reuse, 0x188 ;  /* 0x00000188080b7836 */ /* 0x040fe40000000000 */
[C---:B------:R-:W-:Y:S02]  /*58c0*/  IMAD R70, R7.reuse, R10, R70 ;  /* 0x0000000a07467224 */ /* 0x040fe400078e0246 */
[----:B------:R-:W-:Y:S01]  /*58d0*/  VIADD R4, R8, 0x184 ;  /* 0x0000018408047836 */ /* 0x000fe20000000000 */
[----:B------:R-:W-:Y:S01]  /*58e0*/  IABS R106, R11 ;  /* 0x0000000b006a7213 */ /* 0x000fe20000000000 */
[----:B------:R-:W-:Y:S01]  /*58f0*/  @!P6 IMAD.MOV R110, RZ, RZ, -R110 ;  /* 0x000000ffff6ee224 */ /* 0x000fe200078e0a6e */
[----:B------:R-:W-:Y:S01]  /*5900*/  ISETP.GT.U32.AND P6, PT, R7, R70, PT ;  /* 0x000000460700720c */ /* 0x000fe20003fc4070 */
[--C-:B------:R-:W-:Y:S01]  /*5910*/  @!P3 IMAD.IADD R68, R68, 0x1, -R7.reuse ;  /* 0x000000014444b824 */ /* 0x100fe200078e0a07 */
[----:B------:R-:W-:Y:S01]  /*5920*/  ISETP.GE.AND P3, PT, R4, RZ, PT ;  /* 0x000000ff0400720c */ /* 0x000fe20003f66270 */
[----:B------:R-:W-:Y:S01]  /*5930*/  @!P5 IMAD.IADD R108, R108, 0x1, -R7 ;  /* 0x000000016c6cd824 */ /* 0x000fe200078e0a07 */
[----:B------:R-:W-:Y:S01]  /*5940*/  IABS R72, R4 ;  /* 0x0000000400487213 */ /* 0x000fe20000000000 */
[----:B------:R-:W-:-:S03]  /*5950*/  IMAD.HI.U32 R4, R9, R106, RZ ;  /* 0x0000006a09047227 */ /* 0x000fc600078e00ff */
[----:B------:R-:W-:Y:S01]  /*5960*/  ISETP.GT.U32.AND P5, PT, R7, R108, PT ;  /* 0x0000006c0700720c */ /* 0x000fe20003fa4070 */
[----:B------:R-:W-:Y:S01]  /*5970*/  @!P4 IMAD.MOV R66, RZ, RZ, -R66 ;  /* 0x000000ffff42c224 */ /* 0x000fe200078e0a42 */
[----:B------:R-:W-:Y:S01]  /*5980*/  ISETP.GE.AND P4, PT, R11, RZ, PT ;  /* 0x000000ff0b00720c */ /* 0x000fe20003f86270 */
[----:B------:R-:W-:Y:S02]  /*5990*/  VIADD R10, R8, 0x180 ;  /* 0x00000180080a7836 */ /* 0x000fe40000000000 */
[----:B------:R-:W-:Y:S02]  /*59a0*/  IMAD.MOV R11, RZ, RZ, -R4 ;  /* 0x000000ffff0b7224 */ /* 0x000fe400078e0a04 */
[----:B------:R-:W-:Y:S01]  /*59b0*/  IMAD.HI.U32 R4, R9, R72, RZ ;  /* 0x0000004809047227 */ /* 0x000fe200078e00ff */
[----:B------:R-:W-:-:S03]  /*59c0*/  IABS R104, R10 ;  /* 0x0000000a00687213 */ /* 0x000fc60000000000 */
[----:B------:R-:W-:Y:S02]  /*59d0*/  VIADD R12, R8, 0x17c ;  /* 0x0000017c080c7836 */ /* 0x000fe40000000000 */
[----:B------:R-:W-:Y:S02]  /*59e0*/  @!P6 IMAD.IADD R70, R70, 0x1, -R7 ;  /* 0x000000014646e824 */ /* 0x000fe400078e0a07 */
[----:B------:R-:W-:Y:S01]  /*59f0*/  IMAD.MOV R4, RZ, RZ, -R4 ;  /* 0x000000ffff047224 */ /* 0x000fe200078e0a04 */
[----:B------:R-:W-:Y:S01]  /*5a00*/  IABS R74, R12 ;  /* 0x0000000c004a7213 */ /* 0x000fe20000000000 */
[C---:B------:R-:W-:Y:S01]  /*5a10*/  IMAD R106, R7.reuse, R11, R106 ;  /* 0x0000000b076a7224 */ /* 0x040fe200078e026a */
[C---:B------:R-:W-:Y:S01]  /*5a20*/  ISETP.GT.U32.AND P6, PT, R7.reuse, R70, PT ;  /* 0x000000460700720c */ /* 0x040fe20003fc4070 */
[----:B------:R-:W-:Y:S02]  /*5a30*/  IMAD R72, R7, R4, R72 ;  /* 0x0000000407487224 */ /* 0x000fe400078e0248 */
[----:B------:R-:W-:-:S04]  /*5a40*/  IMAD.HI.U32 R4, R9, R104, RZ ;  /* 0x0000006809047227 */ /* 0x000fc800078e00ff */
[----:B------:R-:W-:Y:S01]  /*5a50*/  @!P0 IMAD.MOV R68, RZ, RZ, -R68 ;  /* 0x000000ffff448224 */ /* 0x000fe200078e0a44 */
[----:B------:R-:W-:Y:S01]  /*5a60*/  ISETP.GE.AND P0, PT, R10, RZ, PT ;  /* 0x000000ff0a00720c */ /* 0x000fe20003f06270 */
[----:B------:R-:W-:Y:S01]  /*5a70*/  @!P5 IMAD.IADD R108, R108, 0x1, -R7 ;  /* 0x000000016c6cd824 */ /* 0x000fe200078e0a07 */
[----:B------:R-:W-:Y:S01]  /*5a80*/  ISETP.GT.U32.AND P5, PT, R7, R106, PT ;  /* 0x0000006a0700720c */ /* 0x000fe20003fa4070 */
[----:B------:R-:W-:-:S04]  /*5a90*/  IMAD.HI.U32 R10, R9, R74, RZ ;  /* 0x0000004a090a7227 */ /* 0x000fc800078e00ff */
[----:B------:R-:W-:Y:S02]  /*5aa0*/  IMAD.MOV R4, RZ, RZ, -R4 ;  /* 0x000000ffff047224 */ /* 0x000fe400078e0a04 */
[----:B------:R-:W-:Y:S02]  /*5ab0*/  IMAD.MOV R10, RZ, RZ, -R10 ;  /* 0x000000ffff0a7224 */ /* 0x000fe400078e0a0a */
[C---:B------:R-:W-:Y:S02]  /*5ac0*/  IMAD R104, R7.reuse, R4, R104 ;  /* 0x0000000407687224 */ /* 0x040fe400078e0268 */
[C---:B------:R-:W-:Y:S02]  /*5ad0*/  IMAD R74, R7.reuse, R10, R74 ;  /* 0x0000000a074a7224 */ /* 0x040fe400078e024a */
[----:B------:R-:W-:Y:S01]  /*5ae0*/  @!P6 IMAD.IADD R70, R70, 0x1, -R7 ;  /* 0x000000014646e824 */ /* 0x000fe200078e0a07 */
[----:B------:R-:W-:Y:S01]  /*5af0*/  ISETP.GT.U32.AND P6, PT, R7, R104, PT ;  /* 0x000000680700720c */ /* 0x000fe20003fc4070 */
[----:B------:R-:W-:-:S02]  /*5b00*/  VIADD R11, R8, 0x178 ;  /* 0x00000178080b7836 */ /* 0x000fc40000000000 */
[--C-:B------:R-:W-:Y:S01]  /*5b10*/  @!P5 IMAD.IADD R106, R106, 0x1, -R7.reuse ;  /* 0x000000016a6ad824 */ /* 0x100fe200078e0a07 */
[C---:B------:R-:W-:Y:S01]  /*5b20*/  ISETP.GT.U32.AND P5, PT, R7.reuse, R74, PT ;  /* 0x0000004a0700720c */ /* 0x040fe20003fa4070 */
[----:B------:R-:W-:Y:S01]  /*5b30*/  @!P1 IMAD.MOV R108, RZ, RZ, -R108 ;  /* 0x000000ffff6c9224 */ /* 0x000fe200078e0a6c */
[----:B------:R-:W-:Y:S01]  /*5b40*/  IABS R102, R11 ;  /* 0x0000000b00667213 */ /* 0x000fe20000000000 */
[C---:B------:R-:W-:Y:S01]  /*5b50*/  VIADD R13, R8.reuse, 0x174 ;  /* 0x00000174080d7836 */ /* 0x040fe20000000000 */
[----:B------:R-:W-:Y:S01]  /*5b60*/  ISETP.GT.U32.AND P1, PT, R7, R72, PT ;  /* 0x000000480700720c */ /* 0x000fe20003f24070 */
[----:B------:R-:W-:Y:S02]  /*5b70*/  VIADD R15, R8, 0x170 ;  /* 0x00000170080f7836 */ /* 0x000fe40000000000 */
[----:B------:R-:W-:Y:S01]  /*5b80*/  IMAD.HI.U32 R4, R9, R102, RZ ;  /* 0x0000006609047227 */ /* 0x000fe200078e00ff */
[----:B------:R-:W-:Y:S02]  /*5b90*/  IABS R76, R13 ;  /* 0x0000000d004c7213 */ /* 0x000fe40000000000 */
[----:B------:R-:W-:Y:S01]  /*5ba0*/  IABS R100, R15 ;  /* 0x0000000f00647213 */ /* 0x000fe20000000000 */
[----:B------:R-:W-:-:S02]  /*5bb0*/  @!P6 IMAD.IADD R104, R104, 0x1, -R7 ;  /* 0x000000016868e824 */ /* 0x000fc400078e0a07 */
[----:B------:R-:W-:Y:S02]  /*5bc0*/  IMAD.MOV R4, RZ, RZ, -R4 ;  /* 0x000000ffff047224 */ /* 0x000fe400078e0a04 */
[----:B------:R-:W-:Y:S01]  /*5bd0*/  @!P5 IMAD.IADD R74, R74, 0x1, -R7 ;  /* 0x000000014a4ad824 */ /* 0x000fe200078e0a07 */
[C---:B------:R-:W-:Y:S01]  /*5be0*/  ISETP.GT.U32.AND P5, PT, R7.reuse, R104, PT ;  /* 0x000000680700720c */ /* 0x040fe20003fa4070 */
[----:B------:R-:W-:Y:S02]  /*5bf0*/  IMAD R102, R7, R4, R102 ;  /* 0x0000000407667224 */ /* 0x000fe400078e0266 */
[----:B------:R-:W-:-:S04]  /*5c00*/  IMAD.HI.U32 R4, R9, R76, RZ ;  /* 0x0000004c09047227 */ /* 0x000fc800078e00ff */
[--C-:B------:R-:W-:Y:S01]  /*5c10*/  @!P1 IMAD.IADD R72, R72, 0x1, -R7.reuse ;  /* 0x0000000148489824 */ /* 0x100fe200078e0a07 */
[C---:B------:R-:W-:Y:S01]  /*5c20*/  ISETP.GT.U32.AND P1, PT, R7.reuse, R106, PT ;  /* 0x0000006a0700720c */ /* 0x040fe20003f24070 */
[----:B------:R-:W-:Y:S02]  /*5c30*/  IMAD.MOV R4, RZ, RZ, -R4 ;  /* 0x000000ffff047224 */ /* 0x000fe400078e0a04 */
[----:B------:R-:W-:Y:S01]  /*5c40*/  VIADD R16, R8, 0x16c ;  /* 0x0000016c08107836 */ /* 0x000fe20000000000 */
[C---:B------:R-:W-:Y:S01]  /*5c50*/  ISETP.GT.U32.AND P6, PT, R7.reuse, R72, PT ;  /* 0x000000480700720c */ /* 0x040fe20003fc4070 */
[----:B------:R-:W-:Y:S02]  /*5c60*/  IMAD R76, R7, R4, R76 ;  /* 0x00000004074c7224 */ /* 0x000fe400078e024c */
[----:B------:R-:W-:Y:S01]  /*5c70*/  @!P5 IMAD.IADD R104, R104, 0x1, -R7 ;  /* 0x000000016868d824 */ /* 0x000fe200078e0a07 */
[----:B------:R-:W-:Y:S01]  /*5c80*/  IABS R78, R16 ;  /* 0x00000010004e7213 */ /* 0x000fe20000000000 */
[----:B------:R-:W-:Y:S01]  /*5c90*/  IMAD.HI.U32 R4, R9, R100, RZ ;  /* 0x0000006409047227 */ /* 0x000fe200078e00ff */
[----:B------:R-:W-:-:S03]  /*5ca0*/  ISETP.GT.U32.AND P5, PT, R7, R76, PT ;  /* 0x0000004c0700720c */ /* 0x000fc60003fa4070 */
[----:B------:R-:W-:Y:S02]  /*5cb0*/  IMAD.MOV R4, RZ, RZ, -R4 ;  /* 0x000000ffff047224 */ /* 0x000fe400078e0a04 */
[----:B------:R-:W-:Y:S01]  /*5cc0*/  @!P2 IMAD.MOV R70, RZ, RZ, -R70 ;  /* 0x000000ffff46a224 */ /* 0x000fe200078e0a46 */
[C---:B------:R-:W-:Y:S01]  /*5cd0*/  ISETP.GT.U32.AND P2, PT, R7.reuse, R74, PT ;  /* 0x0000004a0700720c */ /* 0x040fe20003f44070 */
[--C-:B------:R-:W-:Y:S01]  /*5ce0*/  @!P6 IMAD.IADD R72, R72, 0x1, -R7.reuse ;  /* 0x000000014848e824 */ /* 0x100fe200078e0a07 */
[----:B------:R-:W-:Y:S01]  /*5cf0*/  ISETP.GE.AND P6, PT, R12, RZ, PT ;  /* 0x000000ff0c00720c */ /* 0x000fe20003fc6270 */
[----:B------:R-:W-:Y:S02]  /*5d00*/  VIADD R12, R8, 0x168 ;  /* 0x00000168080c7836 */ /* 0x000fe40000000000 */
[----:B------:R-:W-:Y:S02]  /*5d10*/  @!P3 IMAD.MOV R72, RZ, RZ, -R72 ;  /* 0x000000ffff48b224 */ /* 0x000fe400078e0a48 */
[----:B------:R-:W-:Y:S01]  /*5d20*/  @!P5 IMAD.IADD R76, R76, 0x1, -R7 ;  /* 0x000000014c4cd824 */ /* 0x000fe200078e0a07 */
[----:B------:R-:W-:Y:S01]  /*5d30*/  IABS R98, R12 ;  /* 0x0000000c00627213 */ /* 0x000fe20000000000 */
[----:B------:R-:W-:-:S02]  /*5d40*/  IMAD R100, R7, R4, R100 ;  /* 0x0000000407647224 */ /* 0x000fc400078e0264 */
[----:B------:R-:W-:Y:S01]  /*5d50*/  @!P1 IMAD.IADD R106, R106, 0x1, -R7 ;  /* 0x000000016a6a9824 */ /* 0x000fe200078e0a07 */
[----:B------:R-:W-:Y:S01]  /*5d60*/  ISETP.GT.U32.AND P3, PT, R7, R76, PT ;  /* 0x0000004c0700720c */ /* 0x000fe20003f64070 */
[----:B------:R-:W-:Y:S01]  /*5d70*/  IMAD.HI.U32 R4, R9, R98, RZ ;  /* 0x0000006209047227 */ /* 0x000fe200078e00ff */
[C---:B------:R-:W-:Y:S02]  /*5d80*/  ISETP.GT.U32.AND P1, PT, R7.reuse, R102, PT ;  /* 0x000000660700720c */ /* 0x040fe40003f24070 */
[----:B------:R-:W-:Y:S01]  /*5d90*/  ISETP.GT.U32.AND P5, PT, R7, R100, PT ;  /* 0x000000640700720c */ /* 0x000fe20003fa4070 */
[----:B------:R-:W-:Y:S02]  /*5da0*/  IMAD.MOV R4, RZ, RZ, -R4 ;  /* 0x000000ffff047224 */ /* 0x000fe400078e0a04 */
[----:B------:R-:W-:-:S04]  /*5db0*/  IMAD.HI.U32 R10, R9, R78, RZ ;  /* 0x0000004e090a7227 */ /* 0x000fc800078e00ff */
[C---:B------:R-:W-:Y:S02]  /*5dc0*/  IMAD R98, R7.reuse, R4, R98 ;  /* 0x0000000407627224 */ /* 0x040fe400078e0262 */
[----:B------:R-:W-:Y:S02]  /*5dd0*/  IMAD.MOV R10, RZ, RZ, -R10 ;  /* 0x000000ffff0a7224 */ /* 0x000fe400078e0a0a */
[--C-:B------:R-:W-:Y:S01]  /*5de0*/  @!P3 IMAD.IADD R76, R76, 0x1, -R7.reuse ;  /* 0x000000014c4cb824 */ /* 0x100fe200078e0a07 */
[----:B------:R-:W-:Y:S01]  /*5df0*/  ISETP.GT.U32.AND P3, PT, R7, R98, PT ;  /* 0x000000620700720c */ /* 0x000fe20003f64070 */
[--C-:B------:R-:W-:Y:S01]  /*5e00*/  @!P2 IMAD.IADD R74, R74, 0x1, -R7.reuse ;  /* 0x000000014a4aa824 */ /* 0x100fe200078e0a07 */
[----:B------:R-:W-:Y:S01]  /*5e10*/  ISETP.GE.AND P2, PT, R11, RZ, PT ;  /* 0x000000ff0b00720c */ /* 0x000fe20003f46270 */
[----:B------:R-:W-:Y:S01]  /*5e20*/  @!P1 IMAD.IADD R102, R102, 0x1, -R7 ;  /* 0x0000000166669824 */ /* 0x000fe200078e0a07 */
[----:B------:R-:W-:Y:S01]  /*5e30*/  ISETP.GE.AND P1, PT, R13, RZ, PT ;  /* 0x000000ff0d00720c */ /* 0x000fe20003f26270 */
[----:B------:R-:W-:-:S02]  /*5e40*/  IMAD R78, R7, R10, R78 ;  /* 0x0000000a074e7224 */ /* 0x000fc400078e024e */
[C---:B------:R-:W-:Y:S02]  /*5e50*/  VIADD R11, R8.reuse, 0x164 ;  /* 0x00000164080b7836 */ /* 0x040fe40000000000 */
[----:B------:R-:W-:Y:S01]  /*5e60*/  @!P4 IMAD.MOV R106, RZ, RZ, -R106 ;  /* 0x000000ffff6ac224 */ /* 0x000fe200078e0a6a */
[C---:B------:R-:W-:Y:S01]  /*5e70*/  ISETP.GT.U32.AND P4, PT, R7.reuse, R102, PT ;  /* 0x000000660700720c */ /* 0x040fe20003f84070 */
[----:B------:R-:W-:Y:S01]  /*5e80*/  @!P6 IMAD.MOV R74, RZ, RZ, -R74 ;  /* 0x000000ffff4ae224 */ /* 0x000fe200078e0a4a */
[----:B------:R-:W-:Y:S01]  /*5e90*/  ISETP.GT.U32.AND P6, PT, R7, R78, PT ;  /* 0x0000004e0700720c */ /* 0x000fe20003fc4070 */
[----:B------:R-:W-:Y:S01]  /*5ea0*/  VIADD R13, R8, 0x160 ;  /* 0x00000160080d7836 */ /* 0x000fe20000000000 */
[----:B------:R-:W-:Y:S01]  /*5eb0*/  IABS R80, R11 ;  /* 0x0000000b00507213 */ /* 0x000fe20000000000 */
[--C-:B------:R-:W-:Y:S02]  /*5ec0*/  @!P3 IMAD.IADD R98, R98, 0x1, -R7.reuse ;  /* 0x000000016262b824 */ /* 0x100fe400078e0a07 */
[----:B------:R-:W-:Y:S01]  /*5ed0*/  @!P5 IMAD.IADD R100, R100, 0x1, -R7 ;  /* 0x000000016464d824 */ /* 0x000fe200078e0a07 */
[----:B------:R-:W-:Y:S01]  /*5ee0*/  IABS R96, R13 ;  /* 0x0000000d00607213 */ /* 0x000fe20000000000 */
[----:B------:R-:W-:Y:S01]  /*5ef0*/  IMAD.HI.U32 R4, R9, R80, RZ ;  /* 0x0000005009047227 */ /* 0x000fe200078e00ff */
[----:B------:R-:W-:-:S02]  /*5f00*/  ISETP.GT.U32.AND P3, PT, R7, R98, PT ;  /* 0x000000620700720c */ /* 0x000fc40003f64070 */
[----:B------:R-:W-:Y:S01]  /*5f10*/  ISETP.GE.AND P5, PT, R12, RZ, PT ;  /* 0x000000ff0c00720c */ /* 0x000fe20003fa6270 */
[----:B------:R-:W-:Y:S02]  /*5f20*/  IMAD.MOV R10, RZ, RZ, -R4 ;  /* 0x000000ffff0a7224 */ /* 0x000fe400078e0a04 */
[----:B------:R-:W-:-:S04]  /*5f30*/  IMAD.HI.U32 R4, R9, R96, RZ ;  /* 0x0000006009047227 */ /* 0x000fc800078e00ff */
[--C-:B------:R-:W-:Y:S01]  /*5f40*/  @!P4 IMAD.IADD R102, R102, 0x1, -R7.reuse ;  /* 0x000000016666c824 */ /* 0x100fe200078e0a07 */
[----:B------:R-:W-:Y:S01]  /*5f50*/  ISETP.GE.AND P4, PT, R16, RZ, PT ;  /* 0x000000ff1000720c */ /* 0x000fe20003f86270 */
[----:B------:R-:W-:Y:S01]  /*5f60*/  @!P6 IMAD.IADD R78, R78, 0x1, -R7 ;  /* 0x000000014e4ee824 */ /* 0x000fe200078e0a07 */
[C---:B------:R-:W-:Y:S01]  /*5f70*/  ISETP.GT.U32.AND P6, PT, R7.reuse, R100, PT ;  /* 0x000000640700720c */ /* 0x040fe20003fc4070 */
[----:B------:R-:W-:Y:S02]  /*5f80*/  IMAD.MOV R4, RZ, RZ, -R4 ;  /* 0x000000ffff047224 */ /* 0x000fe400078e0a04 */
[----:B------:R-:W-:Y:S01]  /*5f90*/  @!P2 IMAD.MOV R102, RZ, RZ, -R102 ;  /* 0x000000ffff66a224 */ /* 0x000fe200078e0a66 */
[C---:B------:R-:W-:Y:S01]  /*5fa0*/  ISETP.GT.U32.AND P2, PT, R7.reuse, R78, PT ;  /* 0x0000004e0700720c */ /* 0x040fe20003f44070 */
[----:B------:R-:W-:Y:S02]  /*5fb0*/  IMAD R96, R7, R4, R96 ;  /* 0x0000000407607224 */ /* 0x000fe400078e0260 */
[----:B------:R-:W-:-:S02]  /*5fc0*/  VIADD R12, R8, 0x15c ;  /* 0x0000015c080c7836 */ /* 0x000fc40000000000 */
[----:B------:R-:W-:Y:S01]  /*5fd0*/  @!P0 IMAD.MOV R104, RZ, RZ, -R104 ;  /* 0x000000ffff688224 */ /* 0x000fe200078e0a68 */
[----:B------:R-:W-:Y:S01]  /*5fe0*/  ISETP.GE.AND P0, PT, R15, RZ, PT ;  /* 0x000000ff0f00720c */ /* 0x000fe20003f06270 */
[--C-:B------:R-:W-:Y:S01]  /*5ff0*/  @!P3 IMAD.IADD R98, R98, 0x1, -R7.reuse ;  /* 0x000000016262b824 */ /* 0x100fe200078e0a07 */
[C---:B------:R-:W-:Y:S01]  /*6000*/  ISETP.GT.U32.AND P3, PT, R7.reuse, R96, PT ;  /* 0x000000600700720c */ /* 0x040fe20003f64070 */
[----:B------:R-:W-:Y:S01]  /*6010*/  VIADD R15, R8, 0x158 ;  /* 0x00000158080f7836 */ /* 0x000fe20000000000 */
[----:B------:R-:W-:Y:S01]  /*6020*/  IABS R82, R12 ;  /* 0x0000000c00527213 */ /* 0x000fe20000000000 */
[----:B------:R-:W-:Y:S02]  /*6030*/  IMAD R80, R7, R10, R80 ;  /* 0x0000000a07507224 */ /* 0x000fe400078e0250 */
[----:B------:R-:W-:Y:S01]  /*6040*/  @!P2 IMAD.IADD R78, R78, 0x1, -R7 ;  /* 0x000000014e4ea824 */ /* 0x000fe200078e0a07 */
[----:B------:R-:W-:Y:S01]  /*6050*/  IABS R94, R15 ;  /* 0x0000000f005e7213 */ /* 0x000fe20000000000 */
[----:B------:R-:W-:Y:S01]  /*6060*/  IMAD.HI.U32 R4, R9, R82, RZ ;  /* 0x0000005209047227 */ /* 0x000fe200078e00ff */
[----:B------:R-:W-:-:S03]  /*6070*/  ISETP.GE.AND P2, PT, R11, RZ, PT ;  /* 0x000000ff0b00720c */ /* 0x000fc60003f46270 */
[----:B------:R-:W-:Y:S02]  /*6080*/  VIADD R11, R8, 0x154 ;  /* 0x00000154080b7836 */ /* 0x000fe40000000000 */
[----:B------:R-:W-:-:S03]  /*6090*/  IMAD.HI.U32 R10, R9, R94, RZ ;  /* 0x0000005e090a7227 */ /* 0x000fc600078e00ff */
[----:B------:R-:W-:Y:S01]  /*60a0*/  IABS R84, R11 ;  /* 0x0000000b00547213 */ /* 0x000fe20000000000 */
[----:B------:R-:W-:Y:S02]  /*60b0*/  IMAD.MOV R4, RZ, RZ, -R4 ;  /* 0x000000ffff047224 */ /* 0x000fe400078e0a04 */
[--C-:B------:R-:W-:Y:S01]  /*60c0*/  @!P6 IMAD.IADD R100, R100, 0x1, -R7.reuse ;  /* 0x000000016464e824 */ /* 0x100fe200078e0a07 */
[C---:B------:R-:W-:Y:S01]  /*60d0*/  ISETP.GT.U32.AND P6, PT, R7.reuse, R80, PT ;  /* 0x000000500700720c */ /* 0x040fe20003fc4070 */
[----:B------:R-:W-:Y:S02]  /*60e0*/  @!P3 IMAD.IADD R96, R96, 0x1, -R7 ;  /* 0x000000016060b824 */ /* 0x000fe400078e0a07 */
[----:B------:R-:W-:Y:S02]  /*60f0*/  IMAD.MOV R10, RZ, RZ, -R10 ;  /* 0x000000ffff0a7224 */ /* 0x000fe400078e0a0a */
[C---:B------:R-:W-:Y:S02]  /*6100*/  IMAD R82, R7.reuse, R4, R82 ;  /* 0x0000000407527224 */ /* 0x040fe400078e0252 */
[----:B------:R-:W-:Y:S01]  /*6110*/  @!P0 IMAD.MOV R100, RZ, RZ, -R100 ;  /* 0x000000ffff648224 */ /* 0x000fe200078e0a64 */
[C---:B------:R-:W-:Y:S01]  /*6120*/  ISETP.GT.U32.AND P0, PT, R7.reuse, R96, PT ;  /* 0x000000600700720c */ /* 0x040fe20003f04070 */
[C---:B------:R-:W-:Y:S01]  /*6130*/  IMAD R94, R7.reuse, R10, R94 ;  /* 0x0000000a075e7224 */ /* 0x040fe200078e025e */
[----:B------:R-:W-:Y:S01]  /*6140*/  ISETP.GT.U32.AND P3, PT, R7, R82, PT ;  /* 0x000000520700720c */ /* 0x000fe20003f64070 */
[----:B------:R-:W-:-:S04]  /*6150*/  IMAD.HI.U32 R4, R9, R84, RZ ;  /* 0x0000005409047227 */ /* 0x000fc800078e00ff */
[----:B------:R-:W-:Y:S02]  /*6160*/  IMAD.MOV R4, RZ, RZ, -R4 ;  /* 0x000000ffff047224 */ /* 0x000fe400078e0a04 */
[----:B------:R-:W-:Y:S01]  /*6170*/  @!P5 IMAD.MOV R98, RZ, RZ, -R98 ;  /* 0x000000ffff62d224 */ /* 0x000fe200078e0a62 */
[----:B------:R-:W-:Y:S01]  /*6180*/  ISETP.GT.U32.AND P5, PT, R7, R94, PT ;  /* 0x0000005e0700720c */ /* 0x000fe20003fa4070 */
[--C-:B------:R-:W-:Y:S01]  /*6190*/  @!P6 IMAD.IADD R80, R80, 0x1, -R7.reuse ;  /* 0x000000015050e824 */ /* 0x100fe200078e0a07 */
[----:B------:R-:W-:Y:S01]  /*61a0*/  ISETP.GE.AND P6, PT, R13, RZ, PT ;  /* 0x000000ff0d00720c */ /* 0x000fe20003fc6270 */
[C---:B------:R-:W-:Y:S02]  /*61b0*/  IMAD R84, R7.reuse, R4, R84 ;  /* 0x0000000407547224 */ /* 0x040fe400078e0254 */
[----:B------:R-:W-:Y:S02]  /*61c0*/  VIADD R13, R8, 0x150 ;  /* 0x00000150080d7836 */ /* 0x000fe40000000000 */
[--C-:B------:R-:W-:Y:S01]  /*61d0*/  @!P0 IMAD.IADD R96, R96, 0x1, -R7.reuse ;  /* 0x0000000160608824 */ /* 0x100fe200078e0a07 */
[C---:B------:R-:W-:Y:S01]  /*61e0*/  ISETP.GT.U32.AND P0, PT, R7.reuse, R84, PT ;  /* 0x000000540700720c */ /* 0x040fe20003f04070 */
[--C-:B------:R-:W-:Y:S01]  /*61f0*/  @!P3 IMAD.IADD R82, R82, 0x1, -R7.reuse ;  /* 0x000000015252b824 */ /* 0x100fe200078e0a07 */
[----:B------:R-:W-:Y:S01]  /*6200*/  IABS R92, R13 ;  /* 0x0000000d005c7213 */ /* 0x000fe20000000000 */
[----:B------:R-:W-:Y:S01]  /*6210*/  @!P1 IMAD.MOV R76, RZ, RZ, -R76 ;  /* 0x000000ffff4c9224 */ /* 0x000fe200078e0a4c */
[C---:B------:R-:W-:Y:S01]  /*6220*/  ISETP.GT.U32.AND P1, PT, R7.reuse, R80, PT ;  /* 0x000000500700720c */ /* 0x040fe20003f24070 */
[----:B------:R-:W-:Y:S01]  /*6230*/  @!P5 IMAD.IADD R94, R94, 0x1, -R7 ;  /* 0x000000015e5ed824 */ /* 0x000fe200078e0a07 */
[----:B------:R-:W-:Y:S01]  /*6240*/  ISETP.GT.U32.AND P5, PT, R7, R82, PT ;  /* 0x000000520700720c */ /* 0x000fe20003fa4070 */
[----:B------:R-:W-:Y:S01]  /*6250*/  IMAD.HI.U32 R4, R9, R92, RZ ;  /* 0x0000005c09047227 */ /* 0x000fe200078e00ff */
[----:B------:R-:W-:-:S03]  /*6260*/  ISETP.GE.AND P3, PT, R11, RZ, PT ;  /* 0x000000ff0b00720c */ /* 0x000fc60003f66270 */
[----:B------:R-:W-:Y:S02]  /*6270*/  VIADD R10, R8, 0x14c ;  /* 0x0000014c080a7836 */ /* 0x000fe40000000000 */
[----:B------:R-:W-:Y:S02]  /*6280*/  IMAD.MOV R4, RZ, RZ, -R4 ;  /* 0x000000ffff047224 */ /* 0x000fe400078e0a04 */
[--C-:B------:R-:W-:Y:S01]  /*6290*/  @!P0 IMAD.IADD R84, R84, 0x1, -R7.reuse ;  /* 0x0000000154548824 */ /* 0x100fe200078e0a07 */
[----:B------:R-:W-:Y:S01]  /*62a0*/  IABS R86, R10 ;  /* 0x0000000a00567213 */ /* 0x000fe20000000000 */
[C---:B------:R-:W-:Y:S02]  /*62b0*/  IMAD R92, R7.reuse, R4, R92 ;  /* 0x00000004075c7224 */ /* 0x040fe400078e025c */
[----:B------:R-:W-:Y:S01]  /*62c0*/  @!P5 IMAD.IADD R82, R82, 0x1, -R7 ;  /* 0x000000015252d824 */ /* 0x000fe200078e0a07 */
[----:B------:R-:W-:Y:S01]  /*62d0*/  ISETP.GT.U32.AND P0, PT, R7, R84, PT ;  /* 0x000000540700720c */ /* 0x000fe20003f04070 */
[----:B------:R-:W-:Y:S01]  /*62e0*/  IMAD.HI.U32 R4, R9, R86, RZ ;  /* 0x0000005609047227 */ /* 0x000fe200078e00ff */
[----:B------:R-:W-:-:S03]  /*62f0*/  ISETP.GT.U32.AND P5, PT, R7, R92, PT ;  /* 0x0000005c0700720c */ /* 0x000fc60003fa4070 */
[----:B------:R-:W-:Y:S01]  /*6300*/  @!P4 IMAD.MOV R78, RZ, RZ, -R78 ;  /* 0x000000ffff4ec224 */ /* 0x000fe200078e0a4e */
[----:B------:R-:W-:Y:S01]  /*6310*/  ISETP.GE.AND P4, PT, R12, RZ, PT ;  /* 0x000000ff0c00720c */ /* 0x000fe20003f86270 */
[--C-:B------:R-:W-:Y:S01]  /*6320*/  @!P1 IMAD.IADD R80, R80, 0x1, -R7.reuse ;  /* 0x0000000150509824 */ /* 0x100fe200078e0a07 */
[----:B------:R-:W-:Y:S01]  /*6330*/  ISETP.GE.AND P1, PT, R15, RZ, PT ;  /* 0x000000ff0f00720c */ /* 0x000fe20003f26270 */
[----:B------:R-:W-:Y:S02]  /*6340*/  VIADD R11, R8, 0x148 ;  /* 0x00000148080b7836 */ /* 0x000fe40000000000 */
[----:B------:R-:W-:Y:S02]  /*6350*/  IMAD.MOV R4, RZ, RZ, -R4 ;  /* 0x000000ffff047224 */ /* 0x000fe400078e0a04 */
[----:B------:R-:W-:Y:S01]  /*6360*/  @!P2 IMAD.MOV R80, RZ, RZ, -R80 ;  /* 0x000000ffff50a224 */ /* 0x000fe200078e0a50 */
[C---:B------:R-:W-:Y:S01]  /*6370*/  ISETP.GT.U32.AND P2, PT, R7.reuse, R94, PT ;  /* 0x0000005e0700720c */ /* 0x040fe20003f44070 */
[----:B------:R-:W-:Y:S01]  /*6380*/  IMAD R86, R7, R4, R86 ;  /* 0x0000000407567224 */ /* 0x000fe200078e0256 */
[----:B------:R-:W-:Y:S01]  /*6390*/  IABS R90, R11 ;  /* 0x0000000b005a7213 */ /* 0x000fe20000000000 */
[----:B------:R-:W-:Y:S01]  /*63a0*/  @!P6 IMAD.MOV R96, RZ, RZ, -R96 ;  /* 0x000000ffff60e224 */ /* 0x000fe200078e0a60 */
[----:B------:R-:W-:Y:S01]  /*63b0*/  ISETP.GE.AND P6, PT, R13, RZ, PT ;  /* 0x000000ff0d00720c */ /* 0x000fe20003fc6270 */
[----:B------:R-:W-:Y:S01]  /*63c0*/  @!P0 IMAD.IADD R84, R84, 0x1, -R7 ;  /* 0x0000000154548824 */ /* 0x000fe200078e0a07 */
[----:B------:R-:W-:Y:S01]  /*63d0*/  ISETP.GT.U32.AND P0, PT, R7, R86, PT ;  /* 0x000000560700720c */ /* 0x000fe20003f04070 */
[----:B------:R-:W-:-:S02]  /*63e0*/  VIADD R13, R8, 0x140 ;  /* 0x00000140080d7836 */ /* 0x000fc40000000000 */
[----:B------:R-:W-:-:S03]  /*63f0*/  IMAD.HI.U32 R4, R9, R90, RZ ;  /* 0x0000005a09047227 */ /* 0x000fc600078e00ff */
[----:B------:R-:W-:Y:S01]  /*6400*/  IABS R154, R13 ;  /* 0x0000000d009a7213 */ /* 0x000fe20000000000 */
[--C-:B------:R-:W-:Y:S01]  /*6410*/  @!P5 IMAD.IADD R92, R92, 0x1, -R7.reuse ;  /* 0x000000015c5cd824 */ /* 0x100fe200078e0a07 */
[----:B------:R-:W-:Y:S01]  /*6420*/  ISETP.GE.AND P5, PT, R11, RZ, PT ;  /* 0x000000ff0b00720c */ /* 0x000fe20003fa6270 */
[----:B------:R-:W-:Y:S02]  /*6430*/  IMAD.MOV R4, RZ, RZ, -R4 ;  /* 0x000000ffff047224 */ /* 0x000fe400078e0a04 */
[----:B------:R-:W-:Y:S01]  /*6440*/  @!P4 IMAD.MOV R82, RZ, RZ, -R82 ;  /* 0x000000ffff52c224 */ /* 0x000fe200078e0a52 */
[C---:B------:R-:W-:Y:S01]  /*6450*/  ISETP.GT.U32.AND P4, PT, R7.reuse, R92, PT ;  /* 0x0000005c0700720c */ /* 0x040fe20003f84070 */
[----:B------:R-:W-:Y:S01]  /*6460*/  @!P2 IMAD.IADD R94, R94, 0x1, -R7 ;  /* 0x000000015e5ea824 */ /* 0x000fe200078e0a07 */
[----:B------:R-:W-:Y:S01]  /*6470*/  ISETP.GE.AND P2, PT, R10, RZ, PT ;  /* 0x000000ff0a00720c */ /* 0x000fe20003f46270 */
[----:B------:R-:W-:Y:S02]  /*6480*/  VIADD R12, R8, 0x144 ;  /* 0x00000144080c7836 */ /* 0x000fe40000000000 */
[----:B------:R-:W-:-:S02]  /*6490*/  IMAD R90, R7, R4, R90 ;  /* 0x00000004075a7224 */ /* 0x000fc400078e025a */
[----:B------:R-:W-:Y:S01]  /*64a0*/  IMAD.HI.U32 R10, R9, R154, RZ ;  /* 0x0000009a090a7227 */ /* 0x000fe200078e00ff */
[----:B------:R-:W-:-:S03]  /*64b0*/  IABS R88, R12 ;  /* 0x0000000c00587213 */ /* 0x000fc60000000000 */
[----:B------:R-:W-:Y:S02]  /*64c0*/  @!P0 IMAD.IADD R86, R86, 0x1, -R7 ;  /* 0x0000000156568824 */ /* 0x000fe400078e0a07 */
[----:B------:R-:W-:Y:S01]  /*64d0*/  @!P1 IMAD.MOV R94, RZ, RZ, -R94 ;  /* 0x000000ffff5e9224 */ /* 0x000fe200078e0a5e */
[C---:B------:R-:W-:Y:S01]  /*64e0*/  ISETP.GT.U32.AND P1, PT, R7.reuse, R90, PT ;  /* 0x0000005a0700720c */ /* 0x040fe20003f24070 */
[----:B------:R-:W-:Y:S01]  /*64f0*/  IMAD.MOV R10, RZ, RZ, -R10 ;  /* 0x000000ffff0a7224 */ /* 0x000fe200078e0a0a */
[----:B------:R-:W-:Y:S01]  /*6500*/  ISETP.GT.U32.AND P0, PT, R7, R86, PT ;  /* 0x000000560700720c */ /* 0x000fe20003f04070 */
[----:B------:R-:W-:-:S04]  /*6510*/  IMAD.HI.U32 R4, R9, R88, RZ ;  /* 0x0000005809047227 */ /* 0x000fc800078e00ff */
[--C-:B------:R-:W-:Y:S01]  /*6520*/  @!P4 IMAD.IADD R92, R92, 0x1, -R7.reuse ;  /* 0x000000015c5cc824 */ /* 0x100fe200078e0a07 */
[----:B------:R-:W-:Y:S01]  /*6530*/  ISETP.GE.AND P4, PT, R13, RZ, PT ;  /* 0x000000ff0d00720c */ /* 0x000fe20003f86270 */
[C---:B------:R-:W-:Y:S02]  /*6540*/  IMAD R154, R7.reuse, R10, R154 ;  /* 0x0000000a079a7224 */ /* 0x040fe400078e029a */
[----:B------:R-:W-:Y:S02]  /*6550*/  IMAD.MOV R4, RZ, RZ, -R4 ;  /* 0x000000ffff047224 */ /* 0x000fe400078e0a04 */
[----:B------:R-:W-:Y:S01]  /*6560*/  @!P6 IMAD.MOV R92, RZ, RZ, -R92 ;  /* 0x000000ffff5ce224 */ /* 0x000fe200078e0a5c */
[C---:B------:R-:W-:Y:S01]  /*6570*/  ISETP.GT.U32.AND P6, PT, R7.reuse, R154, PT ;  /* 0x0000009a0700720c */ /* 0x040fe20003fc4070 */
[----:B------:R-:W-:Y:S02]  /*6580*/  IMAD R88, R7, R4, R88 ;  /* 0x0000000407587224 */ /* 0x000fe400078e0258 */
[----:B------:R-:W-:-:S02]  /*6590*/  @!P1 IMAD.IADD R90, R90, 0x1, -R7 ;  /* 0x000000015a5a9824 */ /* 0x000fc400078e0a07 */
[--C-:B------:R-:W-:Y:S01]  /*65a0*/  @!P0 IMAD.IADD R86, R86, 0x1, -R7.reuse ;  /* 0x0000000156568824 */ /* 0x100fe200078e0a07 */
[C---:B------:R-:W-:Y:S01]  /*65b0*/  ISETP.GT.U32.AND P0, PT, R7.reuse, R88, PT ;  /* 0x000000580700720c */ /* 0x040fe20003f04070 */
[----:B------:R-:W-:Y:S01]  /*65c0*/  @!P3 IMAD.MOV R84, RZ, RZ, -R84 ;  /* 0x000000ffff54b224 */ /* 0x000fe200078e0a54 */
[C---:B------:R-:W-:Y:S01]  /*65d0*/  ISETP.GT.U32.AND P1, PT, R7.reuse, R90, PT ;  /* 0x0000005a0700720c */ /* 0x040fe20003f24070 */
[----:B------:R-:W-:Y:S01]  /*65e0*/  VIADD R11, R8, 0x13c ;  /* 0x0000013c080b7836 */ /* 0x000fe20000000000 */
[----:B------:R-:W-:Y:S01]  /*65f0*/  ISETP.GE.AND P3, PT, R12, RZ, PT ;  /* 0x000000ff0c00720c */ /* 0x000fe20003f66270 */
[----:B------:R-:W-:Y:S02]  /*6600*/  VIADD R12, R8, 0x134 ;  /* 0x00000134080c7836 */ /* 0x000fe40000000000 */
[--C-:B------:R-:W-:Y:S01]  /*6610*/  @!P6 IMAD.IADD R154, R154, 0x1, -R7.reuse ;  /* 0x000000019a9ae824 */ /* 0x100fe200078e0a07 */
[----:B------:R-:W-:Y:S01]  /*6620*/  IABS R156, R11 ;  /* 0x0000000b009c7213 */ /* 0x000fe20000000000 */
[----:B------:R-:W-:Y:S01]  /*6630*/  VIADD R10, R8, 0x138 ;  /* 0x00000138080a7836 */ /* 0x000fe20000000000 */
[----:B------:R-:W-:Y:S01]  /*6640*/  IABS R160, R12 ;  /* 0x0000000c00a07213 */ /* 0x000fe20000000000 */
[----:B------:R-:W-:Y:S01]  /*6650*/  @!P2 IMAD.MOV R86, RZ, RZ, -R86 ;  /* 0x000000ffff56a224 */ /* 0x000fe200078e0a56 */
[----:B------:R-:W-:Y:S01]  /*6660*/  ISETP.GT.U32.AND P6, PT, R7, R154, PT ;  /* 0x0000009a0700720c */ /* 0x000fe20003fc4070 */
[--C-:B------:R-:W-:Y:S01]  /*6670*/  @!P0 IMAD.IADD R88, R88, 0x1, -R7.reuse ;  /* 0x0000000158588824 */ /* 0x100fe200078e0a07 */
[----:B------:R-:W-:Y:S01]  /*6680*/  IABS R158, R10 ;  /* 0x0000000a009e7213 */ /* 0x000fe20000000000 */
[----:B------:R-:W-:Y:S01]  /*6690*/  @!P1 IMAD.IADD R90, R90, 0x1, -R7 ;  /* 0x000000015a5a9824 */ /* 0x000fe200078e0a07 */
[----:B------:R-:W-:Y:S01]  /*66a0*/  ISETP.GE.AND P1, PT, R10, RZ, PT ;  /* 0x000000ff0a00720c */ /* 0x000fe20003f26270 */
[----:B------:R-:W-:Y:S01]  /*66b0*/  IMAD.HI.U32 R10, R9, R160, RZ ;  /* 0x000000a0090a7227 */ /* 0x000fe200078e00ff */
[----:B------:R-:W-:-:S02]  /*66c0*/  ISETP.GT.U32.AND P0, PT, R7, R88, PT ;  /* 0x000000580700720c */ /* 0x000fc40003f04070 */
[----:B------:R-:W-:Y:S01]  /*66d0*/  ISETP.GE.AND P2, PT, R11, RZ, PT ;  /* 0x000000ff0b00720c */ /* 0x000fe20003f46270 */
[----:B------:R-:W-:-:S04]  /*66e0*/  IMAD.HI.U32 R4, R9, R156, RZ ;  /* 0x0000009c09047227 */ /* 0x000fc800078e00ff */
[----:B------:R-:W-:Y:S02]  /*66f0*/  IMAD.MOV R10, RZ, RZ, -R10 ;  /* 0x000000ffff0a7224 */ /* 0x000fe400078e0a0a */
[----:B------:R-:W-:Y:S02]  /*6700*/  IMAD.MOV R11, RZ, RZ, -R4 ;  /* 0x000000ffff0b7224 */ /* 0x000fe400078e0a04 */
[C---:B------:R-:W-:Y:S02]  /*6710*/  IMAD R160, R7.reuse, R10, R160 ;  /* 0x0000000a07a07224 */ /* 0x040fe400078e02a0 */
[----:B------:R-:W-:Y:S02]  /*6720*/  @!P6 IMAD.IADD R154, R154, 0x1, -R7 ;  /* 0x000000019a9ae824 */ /* 0x000fe400078e0a07 */
[C---:B------:R-:W-:Y:S02]  /*6730*/  IMAD R156, R7.reuse, R11, R156 ;  /* 0x0000000b079c7224 */ /* 0x040fe400078e029c */
[----:B------:R-:W-:Y:S01]  /*6740*/  @!P4 IMAD.MOV R154, RZ, RZ, -R154 ;  /* 0x000000ffff9ac224 */ /* 0x000fe200078e0a9a */
[----:B------:R-:W-:Y:S01]  /*6750*/  ISETP.GT.U32.AND P4, PT, R7, R160, PT ;  /* 0x000000a00700720c */ /* 0x000fe20003f84070 */
[----:B------:R-:W-:Y:S01]  /*6760*/  @!P5 IMAD.MOV R90, RZ, RZ, -R90 ;  /* 0x000000ffff5ad224 */ /* 0x000fe200078e0a5a */
[----:B------:R-:W-:Y:S01]  /*6770*/  ISETP.GE.AND P5, PT, R12, RZ, PT ;  /* 0x000000ff0c00720c */ /* 0x000fe20003fa6270 */
[----:B------:R-:W-:-:S04]  /*6780*/  IMAD.HI.U32 R4, R9, R158, RZ ;  /* 0x0000009e09047227 */ /* 0x000fc800078e00ff */
[--C-:B------:R-:W-:Y:S01]  /*6790*/  @!P0 IMAD.IADD R88, R88, 0x1, -R7.reuse ;  /* 0x0000000158588824 */ /* 0x100fe200078e0a07 */
[C---:B------:R-:W-:Y:S01]  /*67a0*/  ISETP.GT.U32.AND P0, PT, R7.reuse, R156, PT ;  /* 0x0000009c0700720c */ /* 0x040fe20003f04070 */
[C---:B------:R-:W-:Y:S02]  /*67b0*/  VIADD R12, R8.reuse, 0x12c ;  /* 0x0000012c080c7836 */ /* 0x040fe40000000000 */
[----:B------:R-:W-:Y:S02]  /*67c0*/  IMAD.MOV R4, RZ, RZ, -R4 ;  /* 0x000000ffff047224 */ /* 0x000fe400078e0a04 */
[----:B------:R-:W-:Y:S01]  /*67d0*/  VIADD R15, R8, 0x124 ;  /* 0x00000124080f7836 */ /* 0x000fe20000000000 */
[----:B------:R-:W-:Y:S01]  /*67e0*/  IABS R164, R12 ;  /* 0x0000000c00a47213 */ /* 0x000fe20000000000 */
[----:B------:R-:W-:Y:S02]  /*67f0*/  IMAD R158, R7, R4, R158 ;  /* 0x00000004079e7224 */ /* 0x000fe400078e029e */
[----:B------:R-:W-:Y:S01]  /*6800*/  @!P4 IMAD.IADD R160, R160, 0x1, -R7 ;  /* 0x00000001a0a0c824 */ /* 0x000fe200078e0a07 */
[----:B------:R-:W-:Y:S01]  /*6810*/  IABS R168, R15 ;  /* 0x0000000f00a87213 */ /* 0x000fe20000000000 */
[----:B------:R-:W-:-:S03]  /*6820*/  IMAD.HI.U32 R10, R9, R164, RZ ;  /* 0x000000a4090a7227 */ /* 0x000fc600078e00ff */
[C---:B------:R-:W-:Y:S01]  /*6830*/  ISETP.GT.U32.AND P4, PT, R7.reuse, R160, PT ;  /* 0x000000a00700720c */ /* 0x040fe20003f84070 */
[----:B------:R-:W-:Y:S01]  /*6840*/  @!P3 IMAD.MOV R88, RZ, RZ, -R88 ;  /* 0x000000ffff58b224 */ /* 0x000fe200078e0a58 */
[C---:B------:R-:W-:Y:S01]  /*6850*/  ISETP.GT.U32.AND P3, PT, R7.reuse, R158, PT ;  /* 0x0000009e0700720c */ /* 0x040fe20003f64070 */
[----:B------:R-:W-:Y:S02]  /*6860*/  VIADD R4, R8, 0x130 ;  /* 0x0000013008047836 */ /* 0x000fe40000000000 */
[----:B------:R-:W-:Y:S02]  /*6870*/  @!P0 IMAD.IADD R156, R156, 0x1, -R7 ;  /* 0x000000019c9c8824 */ /* 0x000fe400078e0a07 */
[----:B------:R-:W-:Y:S01]  /*6880*/  IMAD.MOV R10, RZ, RZ, -R10 ;  /* 0x000000ffff0a7224 */ /* 0x000fe200078e0a0a */
[----:B------:R-:W-:Y:S01]  /*6890*/  IABS R162, R4 ;  /* 0x0000000400a27213 */ /* 0x000fe20000000000 */
[----:B------:R-:W-:Y:S01]  /*68a0*/  VIADD R13, R8, 0x128 ;  /* 0x00000128080d7836 */ /* 0x000fe20000000000 */
[C---:B------:R-:W-:Y:S01]  /*68b0*/  ISETP.GT.U32.AND P0, PT, R7.reuse, R156, PT ;  /* 0x0000009c0700720c */ /* 0x040fe20003f04070 */
[----:B------:R-:W-:Y:S01]  /*68c0*/  IMAD R164, R7, R10, R164 ;  /* 0x0000000a07a47224 */ /* 0x000fe200078e02a4 */
[----:B------:R-:W-:Y:S01]  /*68d0*/  ISETP.GE.AND P6, PT, R4, RZ, PT ;  /* 0x000000ff0400720c */ /* 0x000fe20003fc6270 */
[----:B------:R-:W-:Y:S01]  /*68e0*/  IMAD.HI.U32 R10, R9, R168, RZ ;  /* 0x000000a8090a7227 */ /* 0x000fe200078e00ff */
[----:B------:R-:W-:-:S03]  /*68f0*/  IABS R166, R13 ;  /* 0x0000000d00a67213 */ /* 0x000fc60000000000 */
[----:B------:R-:W-:-:S04]  /*6900*/  IMAD.HI.U32 R4, R9, R162, RZ ;  /* 0x000000a209047227 */ /* 0x000fc800078e00ff */
[----:B------:R-:W-:Y:S02]  /*6910*/  IMAD.MOV R10, RZ, RZ, -R10 ;  /* 0x000000ffff0a7224 */ /* 0x000fe400078e0a0a */
[--C-:B------:R-:W-:Y:S02]  /*6920*/  @!P3 IMAD.IADD R158, R158, 0x1, -R7.reuse ;  /* 0x000000019e9eb824 */ /* 0x100fe400078e0a07 */
[----:B------:R-:W-:Y:S02]  /*6930*/  IMAD.MOV R11, RZ, RZ, -R4 ;  /* 0x000000ffff0b7224 */ /* 0x000fe400078e0a04 */
[C---:B------:R-:W-:Y:S01]  /*6940*/  IMAD R168, R7.reuse, R10, R168 ;  /* 0x0000000a07a87224 */ /* 0x040fe200078e02a8 */
[C---:B------:R-:W-:Y:S01]  /*6950*/  ISETP.GT.U32.AND P3, PT, R7.reuse, R158, PT ;  /* 0x0000009e0700720c */ /* 0x040fe20003f64070 */
[--C-:B------:R-:W-:Y:S02]  /*6960*/  @!P4 IMAD.IADD R160, R160, 0x1, -R7.reuse ;  /* 0x00000001a0a0c824 */ /* 0x100fe400078e0a07 */
[----:B------:R-:W-:Y:S01]  /*6970*/  @!P0 IMAD.IADD R156, R156, 0x1, -R7 ;  /* 0x000000019c9c8824 */ /* 0x000fe200078e0a07 */
[----:B------:R-:W-:Y:S01]  /*6980*/  ISETP.GE.AND P0, PT, R12, RZ, PT ;  /* 0x000000ff0c00720c */ /* 0x000fe20003f06270 */
[----:B------:R-:W-:-:S02]  /*6990*/  IMAD R162, R7, R11, R162 ;  /* 0x0000000b07a27224 */ /* 0x000fc400078e02a2 */
[----:B------:R-:W-:Y:S01]  /*69a0*/  @!P5 IMAD.MOV R160, RZ, RZ, -R160 ;  /* 0x000000ffffa0d224 */ /* 0x000fe200078e0aa0 */
[----:B------:R-:W-:Y:S01]  /*69b0*/  ISETP.GT.U32.AND P5, PT, R7, R168, PT ;  /* 0x000000a80700720c */ /* 0x000fe20003fa4070 */
[----:B------:R-:W-:Y:S02]  /*69c0*/  VIADD R11, R8, 0x120 ;  /* 0x00000120080b7836 */ /* 0x000fe40000000000 */
[----:B------:R-:W-:-:S03]  /*69d0*/  IMAD.HI.U32 R4, R9, R166, RZ ;  /* 0x000000a609047227 */ /* 0x000fc600078e00ff */
[----:B------:R-:W-:Y:S01]  /*69e0*/  IABS R170, R11 ;  /* 0x0000000b00aa7213 */ /* 0x000fe20000000000 */
[----:B------:R-:W-:Y:S01]  /*69f0*/  @!P2 IMAD.MOV R156, RZ, RZ, -R156 ;  /* 0x000000ffff9ca224 */ /* 0x000fe200078e0a9c */
[C---:B------:R-:W-:Y:S01]  /*6a00*/  ISETP.GT.U32.AND P2, PT, R7.reuse, R164, PT ;  /* 0x000000a40700720c */ /* 0x040fe20003f44070 */
[----:B------:R-:W-:Y:S02]  /*6a10*/  IMAD.MOV R4, RZ, RZ, -R4 ;  /* 0x000000ffff047224 */ /* 0x000fe400078e0a04 */
[----:B------:R-:W-:Y:S02]  /*6a20*/  VIADD R12, R8, 0x11c ;  /* 0x0000011c080c7836 */ /* 0x000fe40000000000 */
[----:B------:R-:W-:Y:S02]  /*6a30*/  IMAD R166, R7, R4, R166 ;  /* 0x0000000407a67224 */ /* 0x000fe400078e02a6 */
[----:B------:R-:W-:Y:S01]  /*6a40*/  IMAD.HI.U32 R4, R9, R170, RZ ;  /* 0x000000aa09047227 */ /* 0x000fe200078e00ff */
[----:B------:R-:W-:-:S02]  /*6a50*/  IABS R172, R12 ;  /* 0x0000000c00ac7213 */ /* 0x000fc40000000000 */
[C---:B------:R-:W-:Y:S01]  /*6a60*/  ISETP.GT.U32.AND P4, PT, R7.reuse, R166, PT ;  /* 0x000000a60700720c */ /* 0x040fe20003f84070 */
[--C-:B------:R-:W-:Y:S01]  /*6a70*/  @!P3 IMAD.IADD R158, R158, 0x1, -R7.reuse ;  /* 0x000000019e9eb824 */ /* 0x100fe200078e0a07 */
[C---:B------:R-:W-:Y:S01]  /*6a80*/  ISETP.GT.U32.AND P3, PT, R7.reuse, R162, PT ;  /* 0x000000a20700720c */ /* 0x040fe20003f64070 */
[--C-:B------:R-:W-:Y:S02]  /*6a90*/  @!P5 IMAD.IADD R168, R168, 0x1, -R7.reuse ;  /* 0x00000001a8a8d824 */ /* 0x100fe400078e0a07 */
[----:B------:R-:W-:Y:S02]  /*6aa0*/  IMAD.MOV R4, RZ, RZ, -R4 ;  /* 0x000000ffff047224 */ /* 0x000fe400078e0a04 */
[----:B------:R-:W-:Y:S01]  /*6ab0*/  @!P2 IMAD.IADD R164, R164, 0x1, -R7 ;  /* 0x00000001a4a4a824 */ /* 0x000fe200078e0a07 */
[C---:B------:R-:W-:Y:S01]  /*6ac0*/  ISETP.GT.U32.AND P5, PT, R7.reuse, R168, PT ;  /* 0x000000a80700720c */ /* 0x040fe20003fa4070 */
[----:B------:R-:W-:Y:S02]  /*6ad0*/  IMAD R170, R7, R4, R170 ;  /* 0x0000000407aa7224 */ /* 0x000fe400078e02aa */
[----:B------:R-:W-:Y:S01]  /*6ae0*/  IMAD.HI.U32 R4, R9, R172, RZ ;  /* 0x000000ac09047227 */ /* 0x000fe200078e00ff */
[----:B------:R-:W-:-:S03]  /*6af0*/  ISETP.GT.U32.AND P2, PT, R7, R164, PT ;  /* 0x000000a40700720c */ /* 0x000fc60003f44070 */
[----:B------:R-:W-:Y:S02]  /*6b00*/  IMAD.MOV R4, RZ, RZ, -R4 ;  /* 0x000000ffff047224 */ /* 0x000fe400078e0a04 */
[--C-:B------:R-:W-:Y:S02]  /*6b10*/  @!P3 IMAD.IADD R162, R162, 0x1, -R7.reuse ;  /* 0x00000001a2a2b824 */ /* 0x100fe400078e0a07 */
[--C-:B------:R-:W-:Y:S02]  /*6b20*/  @!P4 IMAD.IADD R166, R166, 0x1, -R7.reuse ;  /* 0x00000001a6a6c824 */ /* 0x100fe400078e0a07 */
[C---:B------:R-:W-:Y:S01]  /*6b30*/  IMAD R172, R7.reuse, R4, R172 ;  /* 0x0000000407ac7224 */ /* 0x040fe200078e02ac */
[----:B------:R-:W-:Y:S01]  /*6b40*/  ISETP.GT.U32.AND P3, PT, R7, R162, PT ;  /* 0x000000a20700720c */ /* 0x000fe20003f64070 */
[----:B------:R-:W-:Y:S01]  /*6b50*/  @!P1 IMAD.MOV R158, RZ, RZ, -R158 ;  /* 0x000000ffff9e9224 */ /* 0x000fe200078e0a9e */
[----:B------:R-:W-:Y:S01]  /*6b60*/  ISETP.GE.AND P1, PT, R13, RZ, PT ;  /* 0x000000ff0d00720c */ /* 0x000fe20003f26270 */
[----:B------:R-:W-:Y:S01]  /*6b70*/  VIADD R13, R8, 0x118 ;  /* 0x00000118080d7836 */ /* 0x000fe20000000000 */
[C---:B------:R-:W-:Y:S01]  /*6b80*/  ISETP.GT.U32.AND P4, PT, R7.reuse, R166, PT ;  /* 0x000000a60700720c */ /* 0x040fe20003f84070 */
[--C-:B------:R-:W-:Y:S01]  /*6b90*/  @!P5 IMAD.IADD R168, R168, 0x1, -R7.reuse ;  /* 0x00000001a8a8d824 */ /* 0x100fe200078e0a07 */
[C---:B------:R-:W-:Y:S01]  /*6ba0*/  ISETP.GT.U32.AND P5, PT, R7.reuse, R172, PT ;  /* 0x000000ac0700720c */ /* 0x040fe20003fa4070 */
[----:B------:R-:W-:Y:S01]  /*6bb0*/  @!P2 IMAD.IADD R164, R164, 0x1, -R7 ;  /* 0x00000001a4a4a824 */ /* 0x000fe200078e0a07 */
[----:B------:R-:W-:Y:S01]  /*6bc0*/  IABS R174, R13 ;  /* 0x0000000d00ae7213 */ /* 0x000fe20000000000 */
[----:B------:R-:W-:Y:S01]  /*6bd0*/  VIADD R4, R8, 0x114 ;  /* 0x0000011408047836 */ /* 0x000fe20000000000 */
[----:B------:R-:W-:Y:S01]  /*6be0*/  ISETP.GT.U32.AND P2, PT, R7, R170, PT ;  /* 0x000000aa0700720c */ /* 0x000fe20003f44070 */
[----:B------:R-:W-:Y:S01]  /*6bf0*/  @!P0 IMAD.MOV R164, RZ, RZ, -R164 ;  /* 0x000000ffffa48224 */ /* 0x000fe200078e0aa4 */
[----:B------:R-:W-:Y:S01]  /*6c00*/  ISETP.GE.AND P0, PT, R12, RZ, PT ;  /* 0x000000ff0c00720c */ /* 0x000fe20003f06270 */
[----:B------:R-:W-:Y:S01]  /*6c10*/  IMAD.HI.U32 R10, R9, R174, RZ ;  /* 0x000000ae090a7227 */ /* 0x000fe200078e00ff */
[----:B------:R-:W-:-:S03]  /*6c20*/  IABS R176, R4 ;  /* 0x0000000400b07213 */ /* 0x000fc60000000000 */
[--C-:B------:R-:W-:Y:S01]  /*6c30*/  @!P3 IMAD.IADD R162, R162, 0x1, -R7.reuse ;  /* 0x00000001a2a2b824 */ /* 0x100fe200078e0a07 */
[----:B------:R-:W-:Y:S01]  /*6c40*/  ISETP.GE.AND P3, PT, R15, RZ, PT ;  /* 0x000000ff0f00720c */ /* 0x000fe20003f66270 */
[----:B------:R-:W-:Y:S02]  /*6c50*/  IMAD.MOV R10, RZ, RZ, -R10 ;  /* 0x000000ffff0a7224 */ /* 0x000fe400078e0a0a */
[--C-:B------:R-:W-:Y:S01]  /*6c60*/  @!P4 IMAD.IADD R166, R166, 0x1, -R7.reuse ;  /* 0x00000001a6a6c824 */ /* 0x100fe200078e0a07 */
[----:B------:R-:W-:Y:S01]  /*6c70*/  ISETP.GE.AND P4, PT, R13, RZ, PT ;  /* 0x000000ff0d00720c */ /* 0x000fe20003f86270 */
[--C-:B------:R-:W-:Y:S02]  /*6c80*/  @!P5 IMAD.IADD R172, R172, 0x1, -R7.reuse ;  /* 0x00000001acacd824 */ /* 0x100fe400078e0a07 */
[C---:B------:R-:W-:Y:S02]  /*6c90*/  IMAD R174, R7.reuse, R10, R174 ;  /* 0x0000000a07ae7224 */ /* 0x040fe400078e02ae */
[----:B------:R-:W-:Y:S01]  /*6ca0*/  @!P2 IMAD.IADD R170, R170, 0x1, -R7 ;  /* 0x00000001aaaaa824 */ /* 0x000fe200078e0a07 */
[----:B------:R-:W-:Y:S01]  /*6cb0*/  ISETP.GT.U32.AND P5, PT, R7, R172, PT ;  /* 0x000000ac0700720c */ /* 0x000fe20003fa4070 */
[----:B------:R-:W-:-:S02]  /*6cc0*/  VIADD R10, R8, 0x110 ;  /* 0x00000110080a7836 */ /* 0x000fc40000000000 */
[----:B------:R-:W-:Y:S01]  /*6cd0*/  @!P1 IMAD.MOV R166, RZ, RZ, -R166 ;  /* 0x000000ffffa69224 */ /* 0x000fe200078e0aa6 */
[----:B------:R-:W-:Y:S01]  /*6ce0*/  ISETP.GE.AND P1, PT, R4, RZ, PT ;  /* 0x000000ff0400720c */ /* 0x000fe20003f26270 */
[----:B------:R-:W-:Y:S01]  /*6cf0*/  IMAD.HI.U32 R4, R9, R176, RZ ;  /* 0x000000b009047227 */ /* 0x000fe200078e00ff */
[----:B------:R-:W-:Y:S02]  /*6d00*/  ISETP.GT.U32.AND P2, PT, R7, R170, PT ;  /* 0x000000aa0700720c */ /* 0x000fe40003f44070 */
[----:B------:R-:W-:Y:S01]  /*6d10*/  IABS R178, R10 ;  /* 0x0000000a00b27213 */ /* 0x000fe20000000000 */
[----:B------:R-:W-:Y:S02]  /*6d20*/  IMAD.MOV R4, RZ, RZ, -R4 ;  /* 0x000000ffff047224 */ /* 0x000fe400078e0a04 */
[----:B------:R-:W-:Y:S01]  /*6d30*/  @!P6 IMAD.MOV R162, RZ, RZ, -R162 ;  /* 0x000000ffffa2e224 */ /* 0x000fe200078e0aa2 */
[----:B------:R-:W-:Y:S01]  /*6d40*/  ISETP.GE.AND P6, PT, R11, RZ, PT ;  /* 0x000000ff0b00720c */ /* 0x000fe20003fc6270 */
[----:B------:R-:W-:Y:S01]  /*6d50*/  @!P3 IMAD.MOV R168, RZ, RZ, -R168 ;  /* 0x000000ffffa8b224 */ /* 0x000fe200078e0aa8 */
[----:B------:R-:W-:Y:S01]  /*6d60*/  ISETP.GE.AND P3, PT, R10, RZ, PT ;  /* 0x000000ff0a00720c */ /* 0x000fe20003f66270 */
[----:B------:R-:W-:-:S04]  /*6d70*/  IMAD.HI.U32 R10, R9, R178, RZ ;  /* 0x000000b2090a7227 */ /* 0x000fc800078e00ff */
[C---:B------:R-:W-:Y:S02]  /*6d80*/  IMAD R176, R7.reuse, R4, R176 ;  /* 0x0000000407b07224 */ /* 0x040fe400078e02b0 */
[----:B------:R-:W-:Y:S02]  /*6d90*/  IMAD.MOV R10, RZ, RZ, -R10 ;  /* 0x000000ffff0a7224 */ /* 0x000fe400078e0a0a */
[--C-:B------:R-:W-:Y:S01]  /*6da0*/  @!P5 IMAD.IADD R172, R172, 0x1, -R7.reuse ;  /* 0x00000001acacd824 */ /* 0x100fe200078e0a07 */
[C---:B------:R-:W-:Y:S01]  /*6db0*/  ISETP.GT.U32.AND P5, PT, R7.reuse, R176, PT ;  /* 0x000000b00700720c */ /* 0x040fe20003fa4070 */
[----:B------:R-:W-:Y:S01]  /*6dc0*/  @!P2 IMAD.IADD R170, R170, 0x1, -R7 ;  /* 0x00000001aaaaa824 */ /* 0x000fe200078e0a07 */
[C---:B------:R-:W-:Y:S01]  /*6dd0*/  ISETP.GT.U32.AND P2, PT, R7.reuse, R174, PT ;  /* 0x000000ae0700720c */ /* 0x040fe20003f44070 */
[----:B------:R-:W-:Y:S02]  /*6de0*/  IMAD R178, R7, R10, R178 ;  /* 0x0000000a07b27224 */ /* 0x000fe400078e02b2 */
[----:B------:R-:W-:-:S02]  /*6df0*/  @!P6 IMAD.MOV R170, RZ, RZ, -R170 ;  /* 0x000000ffffaae224 */ /* 0x000fc400078e0aaa */
[C---:B------:R-:W-:Y:S01]  /*6e00*/  VIADD R11, R8.reuse, 0x10c ;  /* 0x0000010c080b7836 */ /* 0x040fe20000000000 */
[----:B------:R-:W-:Y:S01]  /*6e10*/  ISETP.GT.U32.AND P6, PT, R7, R178, PT ;  /* 0x000000b20700720c */ /* 0x000fe20003fc4070 */
[C---:B------:R-:W-:Y:S02]  /*6e20*/  VIADD R12, R8.reuse, 0x108 ;  /* 0x00000108080c7836 */ /* 0x040fe40000000000 */
[----:B------:R-:W-:Y:S01]  /*6e30*/  VIADD R13, R8, 0x104 ;  /* 0x00000104080d7836 */ /* 0x000fe20000000000 */
[----:B------:R-:W-:Y:S01]  /*6e40*/  IABS R180, R11 ;  /* 0x0000000b00b47213 */ /* 0x000fe20000000000 */
[--C-:B------:R-:W-:Y:S01]  /*6e50*/  @!P5 IMAD.IADD R176, R176, 0x1, -R7.reuse ;  /* 0x00000001b0b0d824 */ /* 0x100fe200078e0a07 */
[----:B------:R-:W-:Y:S01]  /*6e60*/  IABS R182, R12 ;  /* 0x0000000c00b67213 */ /* 0x000fe20000000000 */
[----:B------:R-:W-:Y:S01]  /*6e70*/  @!P2 IMAD.IADD R174, R174, 0x1, -R7 ;  /* 0x00000001aeaea824 */ /* 0x000fe200078e0a07 */
[----:B------:R-:W-:Y:S01]  /*6e80*/  IABS R184, R13 ;  /* 0x0000000d00b87213 */ /* 0x000fe20000000000 */
[----:B------:R-:W-:Y:S01]  /*6e90*/  IMAD.HI.U32 R4, R9, R180, RZ ;  /* 0x000000b409047227 */ /* 0x000fe200078e00ff */
[----:B------:R-:W-:-:S02]  /*6ea0*/  ISETP.GT.U32.AND P5, PT, R7, R176, PT ;  /* 0x000000b00700720c */ /* 0x000fc40003fa4070 */
[----:B------:R-:W-:Y:S01]  /*6eb0*/  ISETP.GT.U32.AND P2, PT, R7, R174, PT ;  /* 0x000000ae0700720c */ /* 0x000fe20003f44070 */
[----:B------:R-:W-:Y:S02]  /*6ec0*/  @!P6 IMAD.IADD R178, R178, 0x1, -R7 ;  /* 0x00000001b2b2e824 */ /* 0x000fe400078e0a07 */
[----:B------:R-:W-:Y:S02]  /*6ed0*/  IMAD.MOV R4, RZ, RZ, -R4 ;  /* 0x000000ffff047224 */ /* 0x000fe400078e0a04 */
[----:B------:R-:W-:Y:S01]  /*6ee0*/  IMAD.HI.U32 R10, R9, R182, RZ ;  /* 0x000000b6090a7227 */ /* 0x000fe200078e00ff */
[----:B------:R-:W-:-:S03]  /*6ef0*/  ISETP.GT.U32.AND P6, PT, R7, R178, PT ;  /* 0x000000b20700720c */ /* 0x000fc60003fc4070 */
[C---:B------:R-:W-:Y:S02]  /*6f00*/  IMAD R180, R7.reuse, R4, R180 ;  /* 0x0000000407b47224 */ /* 0x040fe400078e02b4 */
[----:B------:R-:W-:Y:S02]  /*6f10*/  IMAD.MOV R10, RZ, RZ, -R10 ;  /* 0x000000ffff0a7224 */ /* 0x000fe400078e0a0a */
[----:B------:R-:W-:Y:S02]  /*6f20*/  VIADD R15, R8, 0x100 ;  /* 0x00000100080f7836 */ /* 0x000fe40000000000 */
[----:B------:R-:W-:Y:S01]  /*6f30*/  @!P5 IMAD.IADD R176, R176, 0x1, -R7 ;  /* 0x00000001b0b0d824 */ /* 0x000fe200078e0a07 */
[----:B------:R-:W-:Y:S01]  /*6f40*/  ISETP.GT.U32.AND P5, PT, R7, R180, PT ;  /* 0x000000b40700720c */ /* 0x000fe20003fa4070 */
[----:B------:R-:W-:Y:S01]  /*6f50*/  IMAD.HI.U32 R4, R9, R184, RZ ;  /* 0x000000b809047227 */ /* 0x000fe200078e00ff */
[----:B------:R-:W-:-:S03]  /*6f60*/  IABS R186, R15 ;  /* 0x0000000f00ba7213 */ /* 0x000fc60000000000 */
[----:B------:R-:W-:Y:S01]  /*6f70*/  @!P0 IMAD.MOV R172, RZ, RZ, -R172 ;  /* 0x000000ffffac8224 */ /* 0x000fe200078e0aac */
[----:B------:R-:W-:Y:S01]  /*6f80*/  ISETP.GE.AND P0, PT, R11, RZ, PT ;  /* 0x000000ff0b00720c */ /* 0x000fe20003f06270 */
[C---:B------:R-:W-:Y:S02]  /*6f90*/  IMAD R182, R7.reuse, R10, R182 ;  /* 0x0000000a07b67224 */ /* 0x040fe400078e02b6 */
[----:B------:R-:W-:Y:S02]  /*6fa0*/  IMAD.MOV R11, RZ, RZ, -R4 ;  /* 0x000000ffff0b7224 */ /* 0x000fe400078e0a04 */
[----:B------:R-:W-:Y:S01]  /*6fb0*/  @!P6 IMAD.IADD R178, R178, 0x1, -R7 ;  /* 0x00000001b2b2e824 */ /* 0x000fe200078e0a07 */
[----:B------:R-:W-:Y:S01]  /*6fc0*/  ISETP.GT.U32.AND P6, PT, R7, R182, PT ;  /* 0x000000b60700720c */ /* 0x000fe20003fc4070 */
[----:B------:R-:W-:-:S04]  /*6fd0*/  IMAD.HI.U32 R4, R9, R186, RZ ;  /* 0x000000ba09047227 */ /* 0x000fc800078e00ff */
[C---:B------:R-:W-:Y:S02]  /*6fe0*/  IMAD R184, R7.reuse, R11, R184 ;  /* 0x0000000b07b87224 */ /* 0x040fe400078e02b8 */
[--C-:B------:R-:W-:Y:S01]  /*6ff0*/  @!P2 IMAD.IADD R174, R174, 0x1, -R7.reuse ;  /* 0x00000001aeaea824 */ /* 0x100fe200078e0a07 */
[----:B------:R-:W-:Y:S01]  /*7000*/  ISETP.GE.AND P2, PT, R12, RZ, PT ;  /* 0x000000ff0c00720c */ /* 0x000fe20003f46270 */
[----:B------:R-:W-:Y:S02]  /*7010*/  VIADD R16, R8, 0xfc ;  /* 0x000000fc08107836 */ /* 0x000fe40000000000 */
[----:B------:R-:W-:Y:S02]  /*7020*/  IMAD.MOV R12, RZ, RZ, -R4 ;  /* 0x000000ffff0c7224 */ /* 0x000fe400078e0a04 */
[--C-:B------:R-:W-:Y:S01]  /*7030*/  @!P5 IMAD.IADD R180, R180, 0x1, -R7.reuse ;  /* 0x00000001b4b4d824 */ /* 0x100fe200078e0a07 */
[C---:B------:R-:W-:Y:S01]  /*7040*/  ISETP.GT.U32.AND P5, PT, R7.reuse, R184, PT ;  /* 0x000000b80700720c */ /* 0x040fe20003fa4070 */
[----:B------:R-:W-:Y:S01]  /*7050*/  IMAD R186, R7, R12, R186 ;  /* 0x0000000c07ba7224 */ /* 0x000fe200078e02ba */
[----:B------:R-:W-:Y:S01]  /*7060*/  IABS R188, R16 ;  /* 0x0000001000bc7213 */ /* 0x000fe20000000000 */
[----:B------:R-:W-:-:S02]  /*7070*/  @!P6 IMAD.IADD R182, R182, 0x1, -R7 ;  /* 0x00000001b6b6e824 */ /* 0x000fc400078e0a07 */
[C---:B------:R-:W-:Y:S01]  /*7080*/  VIADD R17, R8.reuse, 0xf8 ;  /* 0x000000f808117836 */ /* 0x040fe20000000000 */
[----:B------:R-:W-:Y:S01]  /*7090*/  ISETP.GT.U32.AND P6, PT, R7, R186, PT ;  /* 0x000000ba0700720c */ /* 0x000fe20003fc4070 */
[----:B------:R-:W-:Y:S02]  /*70a0*/  VIADD R18, R8, 0xf4 ;  /* 0x000000f408127836 */ /* 0x000fe40000000000 */
[----:B------:R-:W-:Y:S01]  /*70b0*/  IMAD.HI.U32 R10, R9, R188, RZ ;  /* 0x000000bc090a7227 */ /* 0x000fe200078e00ff */
[----:B------:R-:W-:Y:S02]  /*70c0*/  IABS R190, R17 ;  /* 0x0000001100be7213 */ /* 0x000fe40000000000 */
[----:B------:R-:W-:Y:S01]  /*70d0*/  IABS R192, R18 ;  /* 0x0000001200c07213 */ /* 0x000fe20000000000 */
[----:B------:R-:W-:Y:S02]  /*70e0*/  IMAD.MOV R10, RZ, RZ, -R10 ;  /* 0x000000ffff0a7224 */ /* 0x000fe400078e0a0a */
[----:B------:R-:W-:Y:S01]  /*70f0*/  @!P5 IMAD.IADD R184, R184, 0x1, -R7 ;  /* 0x00000001b8b8d824 */ /* 0x000fe200078e0a07 */
[C---:B------:R-:W-:Y:S01]  /*7100*/  ISETP.GT.U32.AND P5, PT, R7.reuse, R182, PT ;  /* 0x000000b60700720c */ /* 0x040fe20003fa4070 */
[----:B------:R-:W-:-:S02]  /*7110*/  IMAD R188, R7, R10, R188 ;  /* 0x0000000a07bc7224 */ /* 0x000fc400078e02bc */
[----:B------:R-:W-:Y:S01]  /*7120*/  @!P1 IMAD.MOV R176, RZ, RZ, -R176 ;  /* 0x000000ffffb09224 */ /* 0x000fe200078e0ab0 */
[----:B------:R-:W-:Y:S01]  /*7130*/  ISETP.GT.U32.AND P1, PT, R7, R184, PT ;  /* 0x000000b80700720c */ /* 0x000fe20003f24070 */
[----:B------:R-:W-:-:S04]  /*7140*/  IMAD.HI.U32 R11, R9, R190, RZ ;  /* 0x000000be090b7227 */ /* 0x000fc800078e00ff */
[----:B------:R-:W-:-:S04]  /*7150*/  IMAD.HI.U32 R4, R9, R192, RZ ;  /* 0x000000c009047227 */ /* 0x000fc800078e00ff */
[----:B------:R-:W-:Y:S01]  /*7160*/  @!P4 IMAD.MOV R174, RZ, RZ, -R174 ;  /* 0x000000ffffaec224 */ /* 0x000fe200078e0aae */
[C---:B------:R-:W-:Y:S01]  /*7170*/  ISETP.GT.U32.AND P4, PT, R7.reuse, R180, PT ;  /* 0x000000b40700720c */ /* 0x040fe20003f84070 */
[----:B------:R-:W-:Y:S02]  /*7180*/  @!P6 IMAD.IADD R186, R186, 0x1, -R7 ;  /* 0x00000001babae824 */ /* 0x000fe400078e0a07 */
[----:B------:R-:W-:Y:S01]  /*7190*/  @!P3 IMAD.MOV R178, RZ, RZ, -R178 ;  /* 0x000000ffffb2b224 */ /* 0x000fe200078e0ab2 */
[C---:B------:R-:W-:Y:S01]  /*71a0*/  ISETP.GT.U32.AND P3, PT, R7.reuse, R188, PT ;  /* 0x000000bc0700720c */ /* 0x040fe20003f64070 */
[----:B------:R-:W-:Y:S01]  /*71b0*/  IMAD.MOV R11, RZ, RZ, -R11 ;  /* 0x000000ffff0b7224 */ /* 0x000fe200078e0a0b */
[C---:B------:R-:W-:Y:S01]  /*71c0*/  ISETP.GT.U32.AND P6, PT, R7.reuse, R186, PT ;  /* 0x000000ba0700720c */ /* 0x040fe20003fc4070 */
[----:B------:R-:W-:Y:S02]  /*71d0*/  IMAD.MOV R4, RZ, RZ, -R4 ;  /* 0x000000ffff047224 */ /* 0x000fe400078e0a04 */
[----:B------:R-:W-:-:S02]  /*71e0*/  IMAD R190, R7, R11, R190 ;  /* 0x0000000b07be7224 */ /* 0x000fc400078e02be */
[C---:B------:R-:W-:Y:S02]  /*71f0*/  VIADD R12, R8.reuse, 0xec ;  /* 0x000000ec080c7836 */ /* 0x040fe40000000000 */
[----:B------:R-:W-:Y:S02]  /*7200*/  VIADD R11, R8, 0xf0 ;  /* 0x000000f0080b7836 */ /* 0x000fe40000000000 */
[C---:B------:R-:W-:Y:S01]  /*7210*/  IMAD R192, R7.reuse, R4, R192 ;  /* 0x0000000407c07224 */ /* 0x040fe200078e02c0 */
[----:B------:R-:W-:Y:S01]  /*7220*/  IABS R196, R12 ;  /* 0x0000000c00c47213 */ /* 0x000fe20000000000 */
[--C-:B------:R-:W-:Y:S01]  /*7230*/  @!P1 IMAD.IADD R184, R184, 0x1, -R7.reuse ;  /* 0x00000001b8b89824 */ /* 0x100fe200078e0a07 */
[----:B------:R-:W-:Y:S01]  /*7240*/  IABS R194, R11 ;  /* 0x0000000b00c27213 */ /* 0x000fe20000000000 */
[--C-:B------:R-:W-:Y:S01]  /*7250*/  @!P4 IMAD.IADD R180, R180, 0x1, -R7.reuse ;  /* 0x00000001b4b4c824 */ /* 0x100fe200078e0a07 */
[----:B------:R-:W-:Y:S01]  /*7260*/  ISETP.GT.U32.AND P1, PT, R7, R192, PT ;  /* 0x000000c00700720c */ /* 0x000fe20003f24070 */
[--C-:B------:R-:W-:Y:S01]  /*7270*/  @!P5 IMAD.IADD R182, R182, 0x1, -R7.reuse ;  /* 0x00000001b6b6d824 */ /* 0x100fe200078e0a07 */
[----:B------:R-:W-:Y:S01]  /*7280*/  ISETP.GE.AND P5, PT, R13, RZ, PT ;  /* 0x000000ff0d00720c */ /* 0x000fe20003fa6270 */
[----:B------:R-:W-:Y:S01]  /*7290*/  @!P3 IMAD.IADD R188, R188, 0x1, -R7 ;  /* 0x00000001bcbcb824 */ /* 0x000fe200078e0a07 */
[----:B------:R-:W-:Y:S01]  /*72a0*/  ISETP.GT.U32.AND P4, PT, R7, R190, PT ;  /* 0x000000be0700720c */ /* 0x000fe20003f84070 */
[----:B------:R-:W-:Y:S01]  /*72b0*/  IMAD.HI.U32 R10, R9, R196, RZ ;  /* 0x000000c4090a7227 */ /* 0x000fe200078e00ff */
[----:B------:R-:W-:-:S03]  /*72c0*/  ISETP.GE.AND P3, PT, R16, RZ, PT ;  /* 0x000000ff1000720c */ /* 0x000fc60003f66270 */
[----:B------:R-:W-:-:S04]  /*72d0*/  IMAD.HI.U32 R4, R9, R194, RZ ;  /* 0x000000c209047227 */ /* 0x000fc800078e00ff */
[----:B------:R-:W-:Y:S01]  /*72e0*/  @!P6 IMAD.IADD R186, R186, 0x1, -R7 ;  /* 0x00000001babae824 */ /* 0x000fe200078e0a07 */
[----:B------:R-:W-:Y:S01]  /*72f0*/  ISETP.GE.AND P6, PT, R15, RZ, PT ;  /* 0x000000ff0f00720c */ /* 0x000fe20003fc6270 */
[----:B------:R-:W-:Y:S01]  /*7300*/  @!P0 IMAD.MOV R180, RZ, RZ, -R180 ;  /* 0x000000ffffb48224 */ /* 0x000fe200078e0ab4 */
[C---:B------:R-:W-:Y:S01]  /*7310*/  ISETP.GT.U32.AND P0, PT, R7.reuse, R188, PT ;  /* 0x000000bc0700720c */ /* 0x040fe20003f04070 */
[----:B------:R-:W-:Y:S02]  /*7320*/  IMAD.MOV R10, RZ, RZ, -R10 ;  /* 0x000000ffff0a7224 */ /* 0x000fe400078e0a0a */
[----:B------:R-:W-:Y:S02]  /*7330*/  IMAD.MOV R4, RZ, RZ, -R4 ;  /* 0x000000ffff047224 */ /* 0x000fe400078e0a04 */
[C---:B------:R-:W-:Y:S02]  /*7340*/  IMAD R196, R7.reuse, R10, R196 ;  /* 0x0000000a07c47224 */ /* 0x040fe400078e02c4 */
[----:B------:R-:W-:-:S02]  /*7350*/  IMAD R194, R7, R4, R194 ;  /* 0x0000000407c27224 */ /* 0x000fc400078e02c2 */
[----:B------:R-:W-:Y:S02]  /*7360*/  VIADD R10, R8, 0xe8 ;  /* 0x000000e8080a7836 */ /* 0x000fe40000000000 */
[--C-:B------:R-:W-:Y:S02]  /*7370*/  @!P1 IMAD.IADD R192, R192, 0x1, -R7.reuse ;  /* 0x00000001c0c09824 */ /* 0x100fe400078e0a07 */
[----:B------:R-:W-:Y:S01]  /*7380*/  @!P5 IMAD.MOV R184, RZ, RZ, -R184 ;  /* 0x000000ffffb8d224 */ /* 0x000fe200078e0ab8 */
[C---:B------:R-:W-:Y:S01]  /*7390*/  ISETP.GT.U32.AND P5, PT, R7.reuse, R194, PT ;  /* 0x000000c20700720c */ /* 0x040fe20003fa4070 */
[--C-:B------:R-:W-:Y:S01]  /*73a0*/  @!P4 IMAD.IADD R190, R190, 0x1, -R7.reuse ;  /* 0x00000001bebec824 */ /* 0x100fe200078e0a07 */
[C---:B------:R-:W-:Y:S01]  /*73b0*/  ISETP.GT.U32.AND P1, PT, R7.reuse, R192, PT ;  /* 0x000000c00700720c */ /* 0x040fe20003f24070 */
[----:B------:R-:W-:Y:S01]  /*73c0*/  @!P6 IMAD.MOV R186, RZ, RZ, -R186 ;  /* 0x000000ffffbae224 */ /* 0x000fe200078e0aba */
[----:B------:R-:W-:Y:S01]  /*73d0*/  IABS R198, R10 ;  /* 0x0000000a00c67213 */ /* 0x000fe20000000000 */
[----:B------:R-:W-:Y:S01]  /*73e0*/  @!P0 IMAD.IADD R188, R188, 0x1, -R7 ;  /* 0x00000001bcbc8824 */ /* 0x000fe200078e0a07 */
[----:B------:R-:W-:Y:S01]  /*73f0*/  ISETP.GE.AND P6, PT, R18, RZ, PT ;  /* 0x000000ff1200720c */ /* 0x000fe20003fc6270 */
[----:B------:R-:W-:Y:S01]  /*7400*/  @!P2 IMAD.MOV R182, RZ, RZ, -R182 ;  /* 0x000000ffffb6a224 */ /* 0x000fe200078e0ab6 */
[----:B------:R-:W-:Y:S01]  /*7410*/  ISETP.GT.U32.AND P0, PT, R7, R196, PT ;  /* 0x000000c40700720c */ /* 0x000fe20003f04070 */
[----:B------:R-:W-:Y:S01]  /*7420*/  IMAD.HI.U32 R4, R9, R198, RZ ;  /* 0x000000c609047227 */ /* 0x000fe200078e00ff */
[----:B------:R-:W-:-:S02]  /*7430*/  ISETP.GT.U32.AND P2, PT, R7, R190, PT ;  /* 0x000000be0700720c */ /* 0x000fc40003f44070 */
[----:B------:R-:W-:Y:S01]  /*7440*/  ISETP.GE.AND P4, PT, R17, RZ, PT ;  /* 0x000000ff1100720c */ /* 0x000fe20003f86270 */
[----:B------:R-:W-:Y:S02]  /*7450*/  IMAD.MOV R4, RZ, RZ, -R4 ;  /* 0x000000ffff047224 */ /* 0x000fe400078e0a04 */
[--C-:B------:R-:W-:Y:S01]  /*7460*/  @!P1 IMAD.IADD R192, R192, 0x1, -R7.reuse ;  /* 0x00000001c0c09824 */ /* 0x100fe200078e0a07 */
[----:B------:R-:W-:Y:S01]  /*7470*/  ISETP.GE.AND P1, PT, R12, RZ, PT ;  /* 0x000000ff0c00720c */ /* 0x000fe20003f26270 */
[--C-:B------:R-:W-:Y:S01]  /*7480*/  @!P5 IMAD.IADD R194, R194, 0x1, -R7.reuse ;  /* 0x00000001c2c2d824 */ /* 0x100fe200078e0a07 */
[----:B------:R-:W-:Y:S01]  /*7490*/  ISETP.GE.AND P5, PT, R10, RZ, PT ;  /* 0x000000ff0a00720c */ /* 0x000fe20003fa6270 */
[C---:B------:R-:W-:Y:S02]  /*74a0*/  IMAD R198, R7.reuse, R4, R198 ;  /* 0x0000000407c67224 */ /* 0x040fe400078e02c6 */
[----:B------:R-:W-:Y:S01]  /*74b0*/  @!P0 IMAD.IADD R196, R196, 0x1, -R7 ;  /* 0x00000001c4c48824 */ /* 0x000fe200078e0a07 */
[C---:B------:R-:W-:Y:S01]  /*74c0*/  ISETP.GT.U32.AND P0, PT, R7.reuse, R194, PT ;  /* 0x000000c20700720c */ /* 0x040fe20003f04070 */
[----:B------:R-:W-:Y:S01]  /*74d0*/  @!P6 IMAD.MOV R192, RZ, RZ, -R192 ;  /* 0x000000ffffc0e224 */ /* 0x000fe200078e0ac0 */
[----:B------:R-:W-:Y:S01]  /*74e0*/  ISETP.GT.U32.AND P6, PT, R7, R198, PT ;  /* 0x000000c60700720c */ /* 0x000fe20003fc4070 */
[----:B------:R-:W-:-:S02]  /*74f0*/  VIADD R13, R8, 0xe4 ;  /* 0x000000e4080d7836 */ /* 0x000fc40000000000 */
[----:B------:R-:W-:Y:S01]  /*7500*/  @!P2 IMAD.IADD R190, R190, 0x1, -R7 ;  /* 0x00000001bebea824 */ /* 0x000fe200078e0a07 */
[----:B------:R-:W-:Y:S01]  /*7510*/  ISETP.GE.AND P2, PT, R11, RZ, PT ;  /* 0x000000ff0b00720c */ /* 0x000fe20003f46270 */
[C---:B------:R-:W-:Y:S01]  /*7520*/  VIADD R4, R8.reuse, 0xe0 ;  /* 0x000000e008047836 */ /* 0x040fe20000000000 */
[----:B------:R-:W-:Y:S01]  /*7530*/  IABS R200, R13 ;  /* 0x0000000d00c87213 */ /* 0x000fe20000000000 */
[----:B------:R-:W-:Y:S01]  /*7540*/  @!P4 IMAD.MOV R190, RZ, RZ, -R190 ;  /* 0x000000ffffbec224 */ /* 0x000fe200078e0abe */
[----:B------:R-:W-:Y:S01]  /*7550*/  ISETP.GT.U32.AND P4, PT, R7, R196, PT ;  /* 0x000000c40700720c */ /* 0x000fe20003f84070 */
[----:B------:R-:W-:Y:S01]  /*7560*/  VIADD R12, R8, 0xd8 ;  /* 0x000000d8080c7836 */ /* 0x000fe20000000000 */
[----:B------:R-:W-:Y:S01]  /*7570*/  IABS R202, R4 ;  /* 0x0000000400ca7213 */ /* 0x000fe20000000000 */
[----:B------:R-:W-:-:S03]  /*7580*/  IMAD.HI.U32 R10, R9, R200, RZ ;  /* 0x000000c8090a7227 */ /* 0x000fc600078e00ff */
[----:B------:R-:W-:Y:S01]  /*7590*/  IABS R206, R12 ;  /* 0x0000000c00ce7213 */ /* 0x000fe20000000000 */
[--C-:B------:R-:W-:Y:S01]  /*75a0*/  @!P0 IMAD.IADD R194, R194, 0x1, -R7.reuse ;  /* 0x00000001c2c28824 */ /* 0x100fe200078e0a07 */
[----:B------:R-:W-:Y:S01]  /*75b0*/  ISETP.GE.AND P0, PT, R4, RZ, PT ;  /* 0x000000ff0400720c */ /* 0x000fe20003f06270 */
[----:B------:R-:W-:Y:S02]  /*75c0*/  @!P6 IMAD.IADD R198, R198, 0x1, -R7 ;  /* 0x00000001c6c6e824 */ /* 0x000fe400078e0a07 */
[----:B------:R-:W-:Y:S02]  /*75d0*/  IMAD.MOV R10, RZ, RZ, -R10 ;  /* 0x000000ffff0a7224 */ /* 0x000fe400078e0a0a */
[----:B------:R-:W-:Y:S01]  /*75e0*/  @!P2 IMAD.MOV R194, RZ, RZ, -R194 ;  /* 0x000000ffffc2a224 */ /* 0x000fe200078e0ac2 */
[----:B------:R-:W-:Y:S01]  /*75f0*/  ISETP.GT.U32.AND P2, PT, R7, R198, PT ;  /* 0x000000c60700720c */ /* 0x000fe20003f44070 */
[----:B------:R-:W-:-:S04]  /*7600*/  IMAD.HI.U32 R4, R9, R202, RZ ;  /* 0x000000ca09047227 */ /* 0x000fc800078e00ff */
[C---:B------:R-:W-:Y:S02]  /*7610*/  IMAD R200, R7.reuse, R10, R200 ;  /* 0x0000000a07c87224 */ /* 0x040fe400078e02c8 */
[----:B------:R-:W-:Y:S02]  /*7620*/  VIADD R10, R8, 0xdc ;  /* 0x000000dc080a7836 */ /* 0x000fe40000000000 */
[----:B------:R-:W-:Y:S02]  /*7630*/  IMAD.MOV R4, RZ, RZ, -R4 ;  /* 0x000000ffff047224 */ /* 0x000fe400078e0a04 */
[--C-:B------:R-:W-:Y:S01]  /*7640*/  @!P4 IMAD.IADD R196, R196, 0x1, -R7.reuse ;  /* 0x00000001c4c4c824 */ /* 0x100fe200078e0a07 */
[----:B------:R-:W-:Y:S01]  /*7650*/  IABS R204, R10 ;  /* 0x0000000a00cc7213 */ /* 0x000fe20000000000 */
[C---:B------:R-:W-:Y:S01]  /*7660*/  IMAD R202, R7.reuse, R4, R202 ;  /* 0x0000000407ca7224 */ /* 0x040fe200078e02ca */
[----:B------:R-:W-:Y:S01]  /*7670*/  ISETP.GE.AND P6, PT, R10, RZ, PT ;  /* 0x000000ff0a00720c */ /* 0x000fe20003fc6270 */
[----:B------:R-:W-:Y:S01]  /*7680*/  @!P2 IMAD.IADD R198, R198, 0x1, -R7 ;  /* 0x00000001c6c6a824 */ /* 0x000fe200078e0a07 */
[----:B------:R-:W-:Y:S01]  /*7690*/  ISETP.GT.U32.AND P4, PT, R7, R200, PT ;  /* 0x000000c80700720c */ /* 0x000fe20003f84070 */
[----:B------:R-:W-:Y:S01]  /*76a0*/  IMAD.HI.U32 R10, R9, R204, RZ ;  /* 0x000000cc090a7227 */ /* 0x000fe200078e00ff */
[----:B------:R-:W-:-:S03]  /*76b0*/  ISETP.GT.U32.AND P2, PT, R7, R202, PT ;  /* 0x000000ca0700720c */ /* 0x000fc60003f44070 */
[----:B------:R-:W-:Y:S02]  /*76c0*/  IMAD.MOV R10, RZ, RZ, -R10 ;  /* 0x000000ffff0a7224 */ /* 0x000fe400078e0a0a */
[----:B------:R-:W-:-:S04]  /*76d0*/  IMAD.HI.U32 R11, R9, R206, RZ ;  /* 0x000000ce090b7227 */ /* 0x000fc800078e00ff */
[C---:B------:R-:W-:Y:S02]  /*76e0*/  IMAD R204, R7.reuse, R10, R204 ;  /* 0x0000000a07cc7224 */ /* 0x040fe400078e02cc */
[----:B------:R-:W-:Y:S02]  /*76f0*/  IMAD.MOV R11, RZ, RZ, -R11 ;  /* 0x000000ffff0b7224 */ /* 0x000fe400078e0a0b */
[----:B------:R-:W-:Y:S02]  /*7700*/  VIADD R10, R8, 0xd4 ;  /* 0x000000d4080a7836 */ /* 0x000fe40000000000 */
[--C-:B------:R-:W-:Y:S02]  /*7710*/  @!P4 IMAD.IADD R200, R200, 0x1, -R7.reuse ;  /* 0x00000001c8c8c824 */ /* 0x100fe400078e0a07 */
[C---:B------:R-:W-:Y:S01]  /*7720*/  IMAD R206, R7.reuse, R11, R206 ;  /* 0x0000000b07ce7224 */ /* 0x040fe200078e02ce */
[----:B------:R-:W-:Y:S01]  /*7730*/  IABS R208, R10 ;  /* 0x0000000a00d07213 */ /* 0x000fe20000000000 */
[----:B------:R-:W-:Y:S01]  /*7740*/  @!P2 IMAD.IADD R202, R202, 0x1, -R7 ;  /* 0x00000001cacaa824 */ /* 0x000fe200078e0a07 */
[C---:B------:R-:W-:Y:S01]  /*7750*/  ISETP.GT.U32.AND P4, PT, R7.reuse, R200, PT ;  /* 0x000000c80700720c */ /* 0x040fe20003f84070 */
[----:B------:R-:W-:Y:S01]  /*7760*/  @!P5 IMAD.MOV R198, RZ, RZ, -R198 ;  /* 0x000000ffffc6d224 */ /* 0x000fe200078e0ac6 */
[----:B------:R-:W-:Y:S01]  /*7770*/  ISETP.GT.U32.AND P2, PT, R7, R206, PT ;  /* 0x000000ce0700720c */ /* 0x000fe20003f44070 */
[----:B------:R-:W-:Y:S01]  /*7780*/  IMAD.HI.U32 R4, R9, R208, RZ ;  /* 0x000000d009047227 */ /* 0x000fe200078e00ff */
[----:B------:R-:W-:-:S03]  /*7790*/  ISETP.GT.U32.AND P5, PT, R7, R202, PT ;  /* 0x000000ca0700720c */ /* 0x000fc60003fa4070 */
[----:B------:R-:W-:Y:S01]  /*77a0*/  @!P3 IMAD.MOV R188, RZ, RZ, -R188 ;  /* 0x000000ffffbcb224 */ /* 0x000fe200078e0abc */
[----:B------:R-:W-:Y:S01]  /*77b0*/  ISETP.GE.AND P3, PT, R13, RZ, PT ;  /* 0x000000ff0d00720c */ /* 0x000fe20003f66270 */
[----:B------:R-:W-:Y:S02]  /*77c0*/  IMAD.MOV R4, RZ, RZ, -R4 ;  /* 0x000000ffff047224 */ /* 0x000fe400078e0a04 */
[----:B------:R-:W-:Y:S02]  /*77d0*/  VIADD R13, R8, 0xcc ;  /* 0x000000cc080d7836 */ /* 0x000fe40000000000 */
[C---:B------:R-:W-:Y:S02]  /*77e0*/  IMAD R208, R7.reuse, R4, R208 ;  /* 0x0000000407d07224 */ /* 0x040fe400078e02d0 */
[--C-:B------:R-:W-:Y:S01]  /*77f0*/  @!P4 IMAD.IADD R200, R200, 0x1, -R7.reuse ;  /* 0x00000001c8c8c824 */ /* 0x100fe200078e0a07 */
[----:B------:R-:W-:Y:S01]  /*7800*/  IABS R212, R13 ;  /* 0x0000000d00d47213 */ /* 0x000fe20000000000 */
[--C-:B------:R-:W-:Y:S01]  /*7810*/  @!P5 IMAD.IADD R202, R202, 0x1, -R7.reuse ;  /* 0x00000001cacad824 */ /* 0x100fe200078e0a07 */
[C---:B------:R-:W-:Y:S01]  /*7820*/  ISETP.GT.U32.AND P5, PT, R7.reuse, R208, PT ;  /* 0x000000d00700720c */ /* 0x040fe20003fa4070 */
[----:B------:R-:W-:Y:S01]  /*7830*/  @!P2 IMAD.IADD R206, R206, 0x1, -R7 ;  /* 0x00000001cecea824 */ /* 0x000fe200078e0a07 */
[----:B------:R-:W-:Y:S01]  /*7840*/  ISETP.GT.U32.AND P4, PT, R7, R204, PT ;  /* 0x000000cc0700720c */ /* 0x000fe20003f84070 */
[----:B------:R-:W-:Y:S01]  /*7850*/  @!P3 IMAD.MOV R200, RZ, RZ, -R200 ;  /* 0x000000ffffc8b224 */ /* 0x000fe200078e0ac8 */
[----:B------:R-:W-:Y:S01]  /*7860*/  ISETP.GE.AND P3, PT, R10, RZ, PT ;  /* 0x000000ff0a00720c */ /* 0x000fe20003f66270 */
[----:B------:R-:W-:Y:S01]  /*7870*/  IMAD.HI.U32 R10, R9, R212, RZ ;  /* 0x000000d4090a7227 */ /* 0x000fe200078e00ff */
[----:B------:R-:W-:-:S03]  /*7880*/  ISETP.GT.U32.AND P2, PT, R7, R206, PT ;  /* 0x000000ce0700720c */ /* 0x000fc60003f44070 */
[----:B------:R-:W-:Y:S01]  /*7890*/  @!P1 IMAD.MOV R196, RZ, RZ, -R196 ;  /* 0x000000ffffc49224 */ /* 0x000fe200078e0ac4 */
[----:B------:R-:W-:Y:S01]  /*78a0*/  ISETP.GE.AND P1, PT, R12, RZ, PT ;  /* 0x000000ff0c00720c */ /* 0x000fe20003f26270 */
[C---:B------:R-:W-:Y:S02]  /*78b0*/  VIADD R15, R8.reuse, 0xc8 ;  /* 0x000000c8080f7836 */ /* 0x040fe40000000000 */
[----:B------:R-:W-:Y:S02]  /*78c0*/  VIADD R12, R8, 0xd0 ;  /* 0x000000d0080c7836 */ /* 0x000fe40000000000 */
[----:B------:R-:W-:Y:S01]  /*78d0*/  IMAD.MOV R10, RZ, RZ, -R10 ;  /* 0x000000ffff0a7224 */ /* 0x000fe200078e0a0a */
[----:B------:R-:W-:Y:S01]  /*78e0*/  IABS R214, R15 ;  /* 0x0000000f00d67213 */ /* 0x000fe20000000000 */
[----:B------:R-:W-:Y:S01]  /*78f0*/  @!P5 IMAD.IADD R208, R208, 0x1, -R7 ;  /* 0x00000001d0d0d824 */ /* 0x000fe200078e0a07 */
[----:B------:R-:W-:Y:S01]  /*7900*/  IABS R210, R12 ;  /* 0x0000000c00d27213 */ /* 0x000fe20000000000 */
[----:B------:R-:W-:-:S02]  /*7910*/  IMAD R212, R7, R10, R212 ;  /* 0x0000000a07d47224 */ /* 0x000fc400078e02d4 */
[----:B------:R-:W-:Y:S01]  /*7920*/  @!P2 IMAD.IADD R206, R206, 0x1, -R7 ;  /* 0x00000001cecea824 */ /* 0x000fe200078e0a07 */
[----:B------:R-:W-:Y:S01]  /*7930*/  ISETP.GT.U32.AND P5, PT, R7, R208, PT ;  /* 0x000000d00700720c */ /* 0x000fe20003fa4070 */
[----:B------:R-:W-:Y:S01]  /*7940*/  IMAD.HI.U32 R11, R9, R214, RZ ;  /* 0x000000d6090b7227 */ /* 0x000fe200078e00ff */
[----:B------:R-:W-:-:S03]  /*7950*/  ISETP.GT.U32.AND P2, PT, R7, R212, PT ;  /* 0x000000d40700720c */ /* 0x000fc60003f44070 */
[----:B------:R-:W-:Y:S02]  /*7960*/  VIADD R10, R8, 0xc4 ;  /* 0x000000c4080a7836 */ /* 0x000fe40000000000 */
[----:B------:R-:W-:-:S03]  /*7970*/  IMAD.HI.U32 R4, R9, R210, RZ ;  /* 0x000000d209047227 */ /* 0x000fc600078e00ff */
[----:B------:R-:W-:Y:S01]  /*7980*/  IABS R216, R10 ;  /* 0x0000000a00d87213 */ /* 0x000fe20000000000 */
[----:B------:R-:W-:Y:S02]  /*7990*/  IMAD.MOV R11, RZ, RZ, -R11 ;  /* 0x000000ffff0b7224 */ /* 0x000fe400078e0a0b */
[----:B------:R-:W-:Y:S02]  /*79a0*/  IMAD.MOV R4, RZ, RZ, -R4 ;  /* 0x000000ffff047224 */ /* 0x000fe400078e0a04 */
[----:B------:R-:W-:Y:S02]  /*79b0*/  @!P4 IMAD.IADD R204, R204, 0x1, -R7 ;  /* 0x00000001ccccc824 */ /* 0x000fe400078e0a07 */
[C---:B------:R-:W-:Y:S02]  /*79c0*/  IMAD R214, R7.reuse, R11, R214 ;  /* 0x0000000b07d67224 */ /* 0x040fe400078e02d6 */
[C---:B------:R-:W-:Y:S01]  /*79d0*/  IMAD R210, R7.reuse, R4, R210 ;  /* 0x0000000407d27224 */ /* 0x040fe200078e02d2 */
[----:B------:R-:W-:Y:S01]  /*79e0*/  ISETP.GT.U32.AND P4, PT, R7, R204, PT ;  /* 0x000000cc0700720c */ /* 0x000fe20003f84070 */
[----:B------:R-:W-:-:S02]  /*79f0*/  VIADD R11, R8, 0xc0 ;  /* 0x000000c0080b7836 */ /* 0x000fc40000000000 */
[----:B------:R-:W-:-:S03]  /*7a00*/  IMAD.HI.U32 R4, R9, R216, RZ ;  /* 0x000000d809047227 */ /* 0x000fc600078e00ff */
[----:B------:R-:W-:Y:S01]  /*7a10*/  IABS R218, R11 ;  /* 0x0000000b00da7213 */ /* 0x000fe20000000000 */
[--C-:B------:R-:W-:Y:S01]  /*7a20*/  @!P5 IMAD.IADD R208, R208, 0x1, -R7.reuse ;  /* 0x00000001d0d0d824 */ /* 0x100fe200078e0a07 */
[----:B------:R-:W-:Y:S01]  /*7a30*/  ISETP.GE.AND P5, PT, R15, RZ, PT ;  /* 0x000000ff0f00720c */ /* 0x000fe20003fa6270 */
[----:B------:R-:W-:Y:S02]  /*7a40*/  @!P2 IMAD.IADD R212, R212, 0x1, -R7 ;  /* 0x00000001d4d4a824 */ /* 0x000fe400078e0a07 */
[----:B------:R-:W-:Y:S02]  /*7a50*/  IMAD.MOV R4, RZ, RZ, -R4 ;  /* 0x000000ffff047224 */ /* 0x000fe400078e0a04 */
[----:B------:R-:W-:Y:S01]  /*7a60*/  @!P1 IMAD.MOV R206, RZ, RZ, -R206 ;  /* 0x000000ffffce9224 */ /* 0x000fe200078e0ace */
[C---:B------:R-:W-:Y:S01]  /*7a70*/  ISETP.GT.U32.AND P1, PT, R7.reuse, R214, PT ;  /* 0x000000d60700720c */ /* 0x040fe20003f24070 */
[----:B------:R-:W-:Y:S01]  /*7a80*/  @!P3 IMAD.MOV R208, RZ, RZ, -R208 ;  /* 0x000000ffffd0b224 */ /* 0x000fe200078e0ad0 */
[C---:B------:R-:W-:Y:S01]  /*7a90*/  ISETP.GT.U32.AND P3, PT, R7.reuse, R212, PT ;  /* 0x000000d40700720c */ /* 0x040fe20003f64070 */
[----:B------:R-:W-:-:S02]  /*7aa0*/  IMAD R216, R7, R4, R216 ;  /* 0x0000000407d87224 */ /* 0x000fc400078e02d8 */
[----:B------:R-:W-:-:S04]  /*7ab0*/  IMAD.HI.U32 R4, R9, R218, RZ ;  /* 0x000000da09047227 */ /* 0x000fc800078e00ff */
[----:B------:R-:W-:Y:S01]  /*7ac0*/  @!P0 IMAD.MOV R202, RZ, RZ, -R202 ;  /* 0x000000ffffca8224 */ /* 0x000fe200078e0aca */
[C---:B------:R-:W-:Y:S01]  /*7ad0*/  ISETP.GT.U32.AND P0, PT, R7.reuse, R210, PT ;  /* 0x000000d20700720c */ /* 0x040fe20003f04070 */
[----:B------:R-:W-:Y:S02]  /*7ae0*/  IMAD.MOV R4, RZ, RZ, -R4 ;  /* 0x000000ffff047224 */ /* 0x000fe400078e0a04 */
[--C-:B------:R-:W-:Y:S01]  /*7af0*/  @!P4 IMAD.IADD R204, R204, 0x1, -R7.reuse ;  /* 0x00000001ccccc824 */ /* 0x100fe200078e0a07 */
[----:B------:R-:W-:Y:S01]  /*7b00*/  ISETP.GE.AND P4, PT, R12, RZ, PT ;  /* 0x000000ff0c00720c */ /* 0x000fe20003f86270 */
[----:B------:R-:W-:Y:S02]  /*7b10*/  VIADD R12, R8, 0xbc ;  /* 0x000000bc080c7836 */ /* 0x000fe40000000000 */
[----:B------:R-:W-:Y:S02]  /*7b20*/  IMAD R218, R7, R4, R218 ;  /* 0x0000000407da7224 */ /* 0x000fe400078e02da */
[----:B------:R-:W-:Y:S01]  /*7b30*/  @!P6 IMAD.MOV R204, RZ, RZ, -R204 ;  /* 0x000000ffffcce224 */ /* 0x000fe200078e0acc */
[----:B------:R-:W-:Y:S01]  /*7b40*/  ISETP.GE.AND P6, PT, R13, RZ, PT ;  /* 0x000000ff0d00720c */ /* 0x000fe20003fc6270 */
[----:B------:R-:W-:Y:S01]  /*7b50*/  @!P1 IMAD.IADD R214, R214, 0x1, -R7 ;  /* 0x00000001d6d69824 */ /* 0x000fe200078e0a07 */
[----:B------:R-:W-:Y:S01]  /*7b60*/  IABS R220, R12 ;  /* 0x0000000c00dc7213 */ /* 0x000fe20000000000 */
[----:B------:R-:W-:-:S02]  /*7b70*/  VIADD R13, R8, 0xb8 ;  /* 0x000000b8080d7836 */ /* 0x000fc40000000000 */
[--C-:B------:R-:W-:Y:S01]  /*7b80*/  @!P3 IMAD.IADD R212, R212, 0x1, -R7.reuse ;  /* 0x00000001d4d4b824 */ /* 0x100fe200078e0a07 */
[C---:B------:R-:W-:Y:S01]  /*7b90*/  ISETP.GT.U32.AND P3, PT, R7.reuse, R218, PT ;  /* 0x000000da0700720c */ /* 0x040fe20003f64070 */
[----:B------:R-:W-:Y:S01]  /*7ba0*/  @!P0 IMAD.IADD R210, R210, 0x1, -R7 ;  /* 0x00000001d2d28824 */ /* 0x000fe200078e0a07 */
[----:B------:R-:W-:Y:S01]  /*7bb0*/  ISETP.GT.U32.AND P1, PT, R7, R214, PT ;  /* 0x000000d60700720c */ /* 0x000fe20003f24070 */
[----:B------:R-:W-:Y:S01]  /*7bc0*/  IMAD.HI.U32 R4, R9, R220, RZ ;  /* 0x000000dc09047227 */ /* 0x000fe200078e00ff */
[----:B------:R-:W-:Y:S02]  /*7bd0*/  IABS R222, R13 ;  /* 0x0000000d00de7213 */ /* 0x000fe40000000000 */
[----:B------:R-:W-:Y:S01]  /*7be0*/  ISETP.GT.U32.AND P2, PT, R7, R210, PT ;  /* 0x000000d20700720c */ /* 0x000fe20003f44070 */
[----:B------:R-:W-:Y:S01]  /*7bf0*/  VIADD R15, R8, 0xb4 ;  /* 0x000000b4080f7836 */ /* 0x000fe20000000000 */
[----:B------:R-:W-:Y:S01]  /*7c00*/  ISETP.GE.AND P0, PT, R10, RZ, PT ;  /* 0x000000ff0a00720c */ /* 0x000fe20003f06270 */
[----:B------:R-:W-:-:S03]  /*7c10*/  IMAD.HI.U32 R10, R9, R222, RZ ;  /* 0x000000de090a7227 */ /* 0x000fc600078e00ff */
[----:B------:R-:W-:Y:S01]  /*7c20*/  IABS R224, R15 ;  /* 0x0000000f00e07213 */ /* 0x000fe20000000000 */
[----:B------:R-:W-:Y:S02]  /*7c30*/  IMAD.MOV R4, RZ, RZ, -R4 ;  /* 0x000000ffff047224 */ /* 0x000fe400078e0a04 */
[----:B------:R-:W-:Y:S02]  /*7c40*/  IMAD.MOV R10, RZ, RZ, -R10 ;  /* 0x000000ffff0a7224 */ /* 0x000fe400078e0a0a */
[--C-:B------:R-:W-:Y:S02]  /*7c50*/  @!P3 IMAD.IADD R218, R218, 0x1, -R7.reuse ;  /* 0x00000001dadab824 */ /* 0x100fe400078e0a07 */
[----:B------:R-:W-:Y:S02]  /*7c60*/  IMAD R220, R7, R4, R220 ;  /* 0x0000000407dc7224 */ /* 0x000fe400078e02dc */
[----:B------:R-:W-:Y:S01]  /*7c70*/  @!P1 IMAD.IADD R214, R214, 0x1, -R7 ;  /* 0x00000001d6d69824 */ /* 0x000fe200078e0a07 */
[----:B------:R-:W-:Y:S01]  /*7c80*/  ISETP.GE.AND P1, PT, R11, RZ, PT ;  /* 0x000000ff0b00720c */ /* 0x000fe20003f26270 */
[C---:B------:R-:W-:Y:S01]  /*7c90*/  IMAD R222, R7.reuse, R10, R222 ;  /* 0x0000000a07de7224 */ /* 0x040fe200078e02de */
[C---:B------:R-:W-:Y:S01]  /*7ca0*/  ISETP.GT.U32.AND P3, PT, R7.reuse, R218, PT ;  /* 0x000000da0700720c */ /* 0x040fe20003f64070 */
[----:B------:R-:W-:Y:S01]  /*7cb0*/  @!P6 IMAD.MOV R212, RZ, RZ, -R212 ;  /* 0x000000ffffd4e224 */ /* 0x000fe200078e0ad4 */
[----:B------:R-:W-:Y:S01]  /*7cc0*/  ISETP.GT.U32.AND P6, PT, R7, R220, PT ;  /* 0x000000dc0700720c */ /* 0x000fe20003fc4070 */
[----:B------:R-:W-:-:S04]  /*7cd0*/  IMAD.HI.U32 R11, R9, R224, RZ ;  /* 0x000000e0090b7227 */ /* 0x000fc800078e00ff */
[----:B------:R-:W-:Y:S01]  /*7ce0*/  @!P2 IMAD.IADD R210, R210, 0x1, -R7 ;  /* 0x00000001d2d2a824 */ /* 0x000fe200078e0a07 */
[C---:B------:R-:W-:Y:S01]  /*7cf0*/  ISETP.GT.U32.AND P2, PT, R7.reuse, R216, PT ;  /* 0x000000d80700720c */ /* 0x040fe20003f44070 */
[----:B------:R-:W-:Y:S01]  /*7d00*/  @!P5 IMAD.MOV R214, RZ, RZ, -R214 ;  /* 0x000000ffffd6d224 */ /* 0x000fe200078e0ad6 */
[C---:B------:R-:W-:Y:S01]  /*7d10*/  ISETP.GT.U32.AND P5, PT, R7.reuse, R222, PT ;  /* 0x000000de0700720c */ /* 0x040fe20003fa4070 */
[----:B------:R-:W-:Y:S02]  /*7d20*/  IMAD.MOV R11, RZ, RZ, -R11 ;  /* 0x000000ffff0b7224 */ /* 0x000fe400078e0a0b */
[----:B------:R-:W-:Y:S02]  /*7d30*/  @!P3 IMAD.IADD R218, R218, 0x1, -R7 ;  /* 0x00000001dadab824 */ /* 0x000fe400078e0a07 */
[----:B------:R-:W-:Y:S02]  /*7d40*/  IMAD R224, R7, R11, R224 ;  /* 0x0000000b07e07224 */ /* 0x000fe400078e02e0 */
[----:B------:R-:W-:-:S02]  /*7d50*/  VIADD R11, R8, 0xb0 ;  /* 0x000000b0080b7836 */ /* 0x000fc40000000000 */
[--C-:B------:R-:W-:Y:S01]  /*7d60*/  @!P6 IMAD.IADD R220, R220, 0x1, -R7.reuse ;  /* 0x00000001dcdce824 */ /* 0x100fe200078e0a07 */
[C---:B------:R-:W-:Y:S01]  /*7d70*/  ISETP.GT.U32.AND P3, PT, R7.reuse, R224, PT ;  /* 0x000000e00700720c */ /* 0x040fe20003f64070 */
[--C-:B------:R-:W-:Y:S01]  /*7d80*/  @!P2 IMAD.IADD R216, R216, 0x1, -R7.reuse ;  /* 0x00000001d8d8a824 */ /* 0x100fe200078e0a07 */
[----:B------:R-:W-:Y:S01]  /*7d90*/  IABS R226, R11 ;  /* 0x0000000b00e27213 */ /* 0x000fe20000000000 */
[----:B------:R-:W-:Y:S01]  /*7da0*/  @!P5 IMAD.IADD R222, R222, 0x1, -R7 ;  /* 0x00000001deded824 */ /* 0x000fe200078e0a07 */
[----:B------:R-:W-:Y:S01]  /*7db0*/  ISETP.GE.AND P2, PT, R12, RZ, PT ;  /* 0x000000ff0c00720c */ /* 0x000fe20003f46270 */
[----:B------:R-:W-:Y:S01]  /*7dc0*/  VIADD R12, R8, 0xac ;  /* 0x000000ac080c7836 */ /* 0x000fe20000000000 */
[----:B------:R-:W-:Y:S01]  /*7dd0*/  ISETP.GT.U32.AND P5, PT, R7, R220, PT ;  /* 0x000000dc0700720c */ /* 0x000fe20003fa4070 */
[----:B------:R-:W-:Y:S01]  /*7de0*/  IMAD.HI.U32 R4, R9, R226, RZ ;  /* 0x000000e209047227 */ /* 0x000fe200078e00ff */
[----:B------:R-:W-:Y:S02]  /*7df0*/  ISETP.GE.AND P6, PT, R15, RZ, PT ;  /* 0x000000ff0f00720c */ /* 0x000fe40003fc6270 */
[----:B------:R-:W-:Y:S01]  /*7e00*/  IABS R228, R12 ;  /* 0x0000000c00e47213 */ /* 0x000fe20000000000 */
[----:B------:R-:W-:Y:S01]  /*7e10*/  @!P4 IMAD.MOV R210, RZ, RZ, -R210 ;  /* 0x000000ffffd2c224 */ /* 0x000fe200078e0ad2 */
[----:B------:R-:W-:Y:S01]  /*7e20*/  ISETP.GT.U32.AND P4, PT, R7, R216, PT ;  /* 0x000000d80700720c */ /* 0x000fe20003f84070 */
[----:B------:R-:W-:-:S02]  /*7e30*/  IMAD.MOV R10, RZ, RZ, -R4 ;  /* 0x000000ffff0a7224 */ /* 0x000fc400078e0a04 */
[----:B------:R-:W-:Y:S01]  /*7e40*/  @!P3 IMAD.IADD R224, R224, 0x1, -R7 ;  /* 0x00000001e0e0b824 */ /* 0x000fe200078e0a07 */
[C---:B------:R-:W-:Y:S01]  /*7e50*/  ISETP.GT.U32.AND P3, PT, R7.reuse, R222, PT ;  /* 0x000000de0700720c */ /* 0x040fe20003f64070 */
[----:B------:R-:W-:Y:S02]  /*7e60*/  IMAD R226, R7, R10, R226 ;  /* 0x0000000a07e27224 */ /* 0x000fe400078e02e2 */
[----:B------:R-:W-:-:S04]  /*7e70*/  IMAD.HI.U32 R4, R9, R228, RZ ;  /* 0x000000e409047227 */ /* 0x000fc800078e00ff */
[--C-:B------:R-:W-:Y:S01]  /*7e80*/  @!P5 IMAD.IADD R220, R220, 0x1, -R7.reuse ;  /* 0x00000001dcdcd824 */ /* 0x100fe200078e0a07 */
[----:B------:R-:W-:Y:S01]  /*7e90*/  ISETP.GT.U32.AND P5, PT, R7, R226, PT ;  /* 0x000000e20700720c */ /* 0x000fe20003fa4070 */
[----:B------:R-:W-:Y:S02]  /*7ea0*/  IMAD.MOV R4, RZ, RZ, -R4 ;  /* 0x000000ffff047224 */ /* 0x000fe400078e0a04 */
[--C-:B------:R-:W-:Y:S01]  /*7eb0*/  @!P4 IMAD.IADD R216, R216, 0x1, -R7.reuse ;  /* 0x00000001d8d8c824 */ /* 0x100fe200078e0a07 */
[----:B------:R-:W-:Y:S01]  /*7ec0*/  ISETP.GE.AND P4, PT, R13, RZ, PT ;  /* 0x000000ff0d00720c */ /* 0x000fe20003f86270 */
[C---:B------:R-:W-:Y:S02]  /*7ed0*/  VIADD R13, R8.reuse, 0xa8 ;  /* 0x000000a8080d7836 */ /* 0x040fe40000000000 */
[C---:B------:R-:W-:Y:S02]  /*7ee0*/  IMAD R228, R7.reuse, R4, R228 ;  /* 0x0000000407e47224 */ /* 0x040fe400078e02e4 */
[----:B------:R-:W-:Y:S01]  /*7ef0*/  VIADD R15, R8, 0xa4 ;  /* 0x000000a4080f7836 */ /* 0x000fe20000000000 */
[----:B------:R-:W-:Y:S01]  /*7f00*/  IABS R230, R13 ;  /* 0x0000000d00e67213 */ /* 0x000fe20000000000 */
[--C-:B------:R-:W-:Y:S01]  /*7f10*/  @!P3 IMAD.IADD R222, R222, 0x1, -R7.reuse ;  /* 0x00000001dedeb824 */ /* 0x100fe200078e0a07 */
[----:B------:R-:W-:Y:S01]  /*7f20*/  ISETP.GT.U32.AND P3, PT, R7, R228, PT ;  /* 0x000000e40700720c */ /* 0x000fe20003f64070 */
[----:B------:R-:W-:Y:S01]  /*7f30*/  @!P5 IMAD.IADD R226, R226, 0x1, -R7 ;  /* 0x00000001e2e2d824 */ /* 0x000fe200078e0a07 */
[----:B------:R-:W-:Y:S01]  /*7f40*/  IABS R232, R15 ;  /* 0x0000000f00e87213 */ /* 0x000fe20000000000 */
[----:B------:R-:W-:Y:S01]  /*7f50*/  IMAD.HI.U32 R4, R9, R230, RZ ;  /* 0x000000e609047227 */ /* 0x000fe200078e00ff */
[----:B------:R-:W-:-:S03]  /*7f60*/  ISETP.GE.AND P5, PT, R12, RZ, PT ;  /* 0x000000ff0c00720c */ /* 0x000fc60003fa6270 */
[----:B------:R-:W-:Y:S01]  /*7f70*/  @!P1 IMAD.MOV R218, RZ, RZ, -R218 ;  /* 0x000000ffffda9224 */ /* 0x000fe200078e0ada */
[----:B------:R-:W-:Y:S01]  /*7f80*/  ISETP.GT.U32.AND P1, PT, R7, R226, PT ;  /* 0x000000e20700720c */ /* 0x000fe20003f24070 */
[----:B------:R-:W-:Y:S02]  /*7f90*/  IMAD.MOV R10, RZ, RZ, -R4 ;  /* 0x000000ffff0a7224 */ /* 0x000fe400078e0a04 */
[----:B------:R-:W-:-:S04]  /*7fa0*/  IMAD.HI.U32 R4, R9, R232, RZ ;  /* 0x000000e809047227 */ /* 0x000fc800078e00ff */
[----:B------:R-:W-:Y:S01]  /*7fb0*/  @!P0 IMAD.MOV R216, RZ, RZ, -R216 ;  /* 0x000000ffffd88224 */ /* 0x000fe200078e0ad8 */
[C---:B------:R-:W-:Y:S01]  /*7fc0*/  ISETP.GT.U32.AND P0, PT, R7.reuse, R224, PT ;  /* 0x000000e00700720c */ /* 0x040fe20003f04070 */
[C---:B------:R-:W-:Y:S02]  /*7fd0*/  IMAD R230, R7.reuse, R10, R230 ;  /* 0x0000000a07e67224 */ /* 0x040fe400078e02e6 */
[----:B------:R-:W-:Y:S02]  /*7fe0*/  VIADD R16, R8, 0xa0 ;  /* 0x000000a008107836 */ /* 0x000fe40000000000 */
[----:B------:R-:W-:Y:S02]  /*7ff0*/  IMAD.MOV R10, RZ, RZ, -R4 ;  /* 0x000000ffff0a7224 */ /* 0x000fe400078e0a04 */
[--C-:B------:R-:W-:Y:S01]  /*8000*/  @!P3 IMAD.IADD R228, R228, 0x1, -R7.reuse ;  /* 0x00000001e4e4b824 */ /* 0x100fe200078e0a07 */
[----:B------:R-:W-:Y:S01]  /*8010*/  IABS R234, R16 ;  /* 0x0000001000ea7213 */ /* 0x000fe20000000000 */
[----:B------:R-:W-:Y:S01]  /*8020*/  @!P2 IMAD.MOV R220, RZ, RZ, -R220 ;  /* 0x000000ffffdca224 */ /* 0x000fe200078e0adc */
[C---:B------:R-:W-:Y:S01]  /*8030*/  ISETP.GT.U32.AND P3, PT, R7.reuse, R230, PT ;  /* 0x000000e60700720c */ /* 0x040fe20003f64070 */
[C---:B------:R-:W-:Y:S01]  /*8040*/  IMAD R232, R7.reuse, R10, R232 ;  /* 0x0000000a07e87224 */ /* 0x040fe200078e02e8 */
[----:B------:R-:W-:Y:S01]  /*8050*/  ISETP.GT.U32.AND P2, PT, R7, R228, PT ;  /* 0x000000e40700720c */ /* 0x000fe20003f44070 */
[----:B------:R-:W-:-:S02]  /*8060*/  @!P1 IMAD.IADD R226, R226, 0x1, -R7 ;  /* 0x00000001e2e29824 */ /* 0x000fc400078e0a07 */
[----:B------:R-:W-:Y:S01]  /*8070*/  IMAD.HI.U32 R4, R9, R234, RZ ;  /* 0x000000ea09047227 */ /* 0x000fe200078e00ff */
[----:B------:R-:W-:-:S03]  /*8080*/  ISETP.GT.U32.AND P1, PT, R7, R232, PT ;  /* 0x000000e80700720c */ /* 0x000fc60003f24070 */
[--C-:B------:R-:W-:Y:S01]  /*8090*/  @!P0 IMAD.IADD R224, R224, 0x1, -R7.reuse ;  /* 0x00000001e0e08824 */ /* 0x100fe200078e0a07 */
[----:B------:R-:W-:Y:S01]  /*80a0*/  ISETP.GE.AND P0, PT, R11, RZ, PT ;  /* 0x000000ff0b00720c */ /* 0x000fe20003f06270 */
[----:B------:R-:W-:Y:S02]  /*80b0*/  IMAD.MOV R4, RZ, RZ, -R4 ;  /* 0x000000ffff047224 */ /* 0x000fe400078e0a04 */
[--C-:B------:R-:W-:Y:S02]  /*80c0*/  @!P3 IMAD.IADD R230, R230, 0x1, -R7.reuse ;  /* 0x00000001e6e6b824 */ /* 0x100fe400078e0a07 */
[----:B------:R-:W-:Y:S01]  /*80d0*/  @!P2 IMAD.IADD R228, R228, 0x1, -R7 ;  /* 0x00000001e4e4a824 */ /* 0x000fe200078e0a07 */
[----:B------:R-:W-:Y:S01]  /*80e0*/  ISETP.GE.AND P2, PT, R16, RZ, PT ;  /* 0x000000ff1000720c */ /* 0x000fe20003f46270 */
[----:B------:R-:W-:Y:S02]  /*80f0*/  IMAD R234, R7, R4, R234 ;  /* 0x0000000407ea7224 */ /* 0x000fe400078e02ea */
[----:B------:R-:W-:-:S02]  /*8100*/  VIADD R10, R8, 0x9c ;  /* 0x0000009c080a7836 */ /* 0x000fc40000000000 */
[----:B------:R-:W-:Y:S01]  /*8110*/  @!P1 IMAD.IADD R232, R232, 0x1, -R7 ;  /* 0x00000001e8e89824 */ /* 0x000fe200078e0a07 */
[C---:B------:R-:W-:Y:S01]  /*8120*/  ISETP.GT.U32.AND P1, PT, R7.reuse, R230, PT ;  /* 0x000000e60700720c */ /* 0x040fe20003f24070 */
[----:B------:R-:W-:Y:S01]  /*8130*/  @!P5 IMAD.MOV R228, RZ, RZ, -R228 ;  /* 0x000000ffffe4d224 */ /* 0x000fe200078e0ae4 */
[----:B------:R-:W-:Y:S01]  /*8140*/  ISETP.GT.U32.AND P5, PT, R7, R234, PT ;  /* 0x000000ea0700720c */ /* 0x000fe20003fa4070 */
[----:B------:R-:W-:Y:S01]  /*8150*/  @!P4 IMAD.MOV R222, RZ, RZ, -R222 ;  /* 0x000000ffffdec224 */ /* 0x000fe200078e0ade */
[----:B------:R-:W-:Y:S01]  /*8160*/  IABS R236, R10 ;  /* 0x0000000a00ec7213 */ /* 0x000fe20000000000 */
[----:B------:R-:W-:Y:S01]  /*8170*/  @!P0 IMAD.MOV R226, RZ, RZ, -R226 ;  /* 0x000000ffffe28224 */ /* 0x000fe200078e0ae2 */
[----:B------:R-:W-:Y:S01]  /*8180*/  ISETP.GE.AND P4, PT, R13, RZ, PT ;  /* 0x000000ff0d00720c */ /* 0x000fe20003f86270 */
[----:B------:R-:W-:Y:S01]  /*8190*/  VIADD R11, R8, 0x98 ;  /* 0x00000098080b7836 */ /* 0x000fe20000000000 */
[----:B------:R-:W-:Y:S01]  /*81a0*/  ISETP.GT.U32.AND P0, PT, R7, R232, PT ;  /* 0x000000e80700720c */ /* 0x000fe20003f04070 */
[----:B------:R-:W-:Y:S01]  /*81b0*/  IMAD.HI.U32 R4, R9, R236, RZ ;  /* 0x000000ec09047227 */ /* 0x000fe200078e00ff */
[----:B------:R-:W-:-:S02]  /*81c0*/  ISETP.GE.AND P3, PT, R10, RZ, PT ;  /* 0x000000ff0a00720c */ /* 0x000fc40003f66270 */
[----:B------:R-:W-:Y:S01]  /*81d0*/  IABS R238, R11 ;  /* 0x0000000b00ee7213 */ /* 0x000fe20000000000 */
[----:B------:R-:W-:Y:S02]  /*81e0*/  VIADD R12, R8, 0x94 ;  /* 0x00000094080c7836 */ /* 0x000fe40000000000 */
[----:B------:R-:W-:Y:S02]  /*81f0*/  IMAD.MOV R4, RZ, RZ, -R4 ;  /* 0x000000ffff047224 */ /* 0x000fe400078e0a04 */
[--C-:B------:R-:W-:Y:S01]  /*8200*/  @!P1 IMAD.IADD R230, R230, 0x1, -R7.reuse ;  /* 0x00000001e6e69824 */ /* 0x100fe200078e0a07 */
[----:B------:R-:W-:Y:S01]  /*8210*/  IABS R240, R12 ;  /* 0x0000000c00f07213 */ /* 0x000fe20000000000 */
[----:B------:R-:W-:Y:S01]  /*8220*/  @!P5 IMAD.IADD R234, R234, 0x1, -R7 ;  /* 0x00000001eaead824 */ /* 0x000fe200078e0a07 */
[----:B------:R-:W-:Y:S01]  /*8230*/  ISETP.GE.AND P5, PT, R12, RZ, PT ;  /* 0x000000ff0c00720c */ /* 0x000fe20003fa6270 */
[----:B------:R-:W-:Y:S01]  /*8240*/  @!P6 IMAD.MOV R224, RZ, RZ, -R224 ;  /* 0x000000ffffe0e224 */ /* 0x000fe200078e0ae0 */
[----:B------:R-:W-:Y:S01]  /*8250*/  ISETP.GE.AND P6, PT, R15, RZ, PT ;  /* 0x000000ff0f00720c */ /* 0x000fe20003fc6270 */
[----:B------:R-:W-:-:S02]  /*8260*/  IMAD R236, R7, R4, R236 ;  /* 0x0000000407ec7224 */ /* 0x000fc400078e02ec */
[----:B------:R-:W-:-:S03]  /*8270*/  IMAD.HI.U32 R4, R9, R238, RZ ;  /* 0x000000ee09047227 */ /* 0x000fc600078e00ff */
[C---:B------:R-:W-:Y:S01]  /*8280*/  ISETP.GT.U32.AND P1, PT, R7.reuse, R236, PT ;  /* 0x000000ec0700720c */ /* 0x040fe20003f24070 */
[----:B------:R-:W-:Y:S01]  /*8290*/  @!P4 IMAD.MOV R230, RZ, RZ, -R230 ;  /* 0x000000ffffe6c224 */ /* 0x000fe200078e0ae6 */
[----:B------:R-:W-:Y:S01]  /*82a0*/  ISETP.GT.U32.AND P4, PT, R7, R234, PT ;  /* 0x000000ea0700720c */ /* 0x000fe20003f84070 */
[----:B------:R-:W-:Y:S01]  /*82b0*/  @!P0 IMAD.IADD R232, R232, 0x1, -R7 ;  /* 0x00000001e8e88824 */ /* 0x000fe200078e0a07 */
[----:B------:R-:W-:Y:S01]  /*82c0*/  ISETP.GE.AND P0, PT, R11, RZ, PT ;  /* 0x000000ff0b00720c */ /* 0x000fe20003f06270 */
[----:B------:R-:W-:-:S04]  /*82d0*/  IMAD.HI.U32 R10, R9, R240, RZ ;  /* 0x000000f0090a7227 */ /* 0x000fc800078e00ff */
[----:B------:R-:W-:Y:S02]  /*82e0*/  IMAD.MOV R11, RZ, RZ, -R4 ;  /* 0x000000ffff0b7224 */ /* 0x000fe400078e0a04 */
[----:B------:R-:W-:Y:S02]  /*82f0*/  IMAD.MOV R10, RZ, RZ, -R10 ;  /* 0x000000ffff0a7224 */ /* 0x000fe400078e0a0a */
[C---:B------:R-:W-:Y:S02]  /*8300*/  IMAD R238, R7.reuse, R11, R238 ;  /* 0x0000000b07ee7224 */ /* 0x040fe400078e02ee */
[C---:B------:R-:W-:Y:S02]  /*8310*/  IMAD R240, R7.reuse, R10, R240 ;  /* 0x0000000a07f07224 */ /* 0x040fe400078e02f0 */
[----:B------:R-:W-:Y:S01]  /*8320*/  @!P6 IMAD.MOV R232, RZ, RZ, -R232 ;  /* 0x000000ffffe8e224 */ /* 0x000fe200078e0ae8 */
[----:B------:R-:W-:Y:S01]  /*8330*/  ISETP.GT.U32.AND P6, PT, R7, R238, PT ;  /* 0x000000ee0700720c */ /* 0x000fe20003fc4070 */
[----:B------:R-:W-:-:S02]  /*8340*/  VIADD R13, R8, 0x90 ;  /* 0x00000090080d7836 */ /* 0x000fc40000000000 */
[--C-:B------:R-:W-:Y:S01]  /*8350*/  @!P4 IMAD.IADD R234, R234, 0x1, -R7.reuse ;  /* 0x00000001eaeac824 */ /* 0x100fe200078e0a07 */
[C---:B------:R-:W-:Y:S01]  /*8360*/  ISETP.GT.U32.AND P4, PT, R7.reuse, R240, PT ;  /* 0x000000f00700720c */ /* 0x040fe20003f84070 */
[--C-:B------:R-:W-:Y:S01]  /*8370*/  @!P1 IMAD.IADD R236, R236, 0x1, -R7.reuse ;  /* 0x00000001ecec9824 */ /* 0x100fe200078e0a07 */
[----:B------:R-:W-:Y:S01]  /*8380*/  IABS R242, R13 ;  /* 0x0000000d00f27213 */ /* 0x000fe20000000000 */
[C---:B------:R-:W-:Y:S02]  /*8390*/  VIADD R12, R8.reuse, 0x8c ;  /* 0x0000008c080c7836 */ /* 0x040fe40000000000 */
[----:B------:R-:W-:Y:S01]  /*83a0*/  VIADD R15, R8, 0x88 ;  /* 0x00000088080f7836 */ /* 0x000fe20000000000 */
[----:B------:R-:W-:Y:S01]  /*83b0*/  ISETP.GT.U32.AND P1, PT, R7, R236, PT ;  /* 0x000000ec0700720c */ /* 0x000fe20003f24070 */
[----:B------:R-:W-:Y:S01]  /*83c0*/  IMAD.HI.U32 R4, R9, R242, RZ ;  /* 0x000000f209047227 */ /* 0x000fe200078e00ff */
[----:B------:R-:W-:Y:S02]  /*83d0*/  IABS R244, R12 ;  /* 0x0000000c00f47213 */ /* 0x000fe40000000000 */
[----:B------:R-:W-:Y:S01]  /*83e0*/  IABS R246, R15 ;  /* 0x0000000f00f67213 */ /* 0x000fe20000000000 */
[----:B------:R-:W-:Y:S01]  /*83f0*/  @!P6 IMAD.IADD R238, R238, 0x1, -R7 ;  /* 0x00000001eeeee824 */ /* 0x000fe200078e0a07 */
[----:B------:R-:W-:Y:S01]  /*8400*/  ISETP.GE.AND P6, PT, R13, RZ, PT ;  /* 0x000000ff0d00720c */ /* 0x000fe20003fc6270 */
[----:B------:R-:W-:-:S02]  /*8410*/  IMAD.MOV R4, RZ, RZ, -R4 ;  /* 0x000000ffff047224 */ /* 0x000fc400078e0a04 */
[----:B------:R-:W-:Y:S01]  /*8420*/  @!P4 IMAD.IADD R240, R240, 0x1, -R7 ;  /* 0x00000001f0f0c824 */ /* 0x000fe200078e0a07 */
[C---:B------:R-:W-:Y:S01]  /*8430*/  ISETP.GT.U32.AND P4, PT, R7.reuse, R238, PT ;  /* 0x000000ee0700720c */ /* 0x040fe20003f84070 */
[----:B------:R-:W-:Y:S02]  /*8440*/  IMAD R242, R7, R4, R242 ;  /* 0x0000000407f27224 */ /* 0x000fe400078e02f2 */
[----:B------:R-:W-:-:S04]  /*8450*/  IMAD.HI.U32 R4, R9, R244, RZ ;  /* 0x000000f409047227 */ /* 0x000fc800078e00ff */
[----:B------:R-:W-:Y:S01]  /*8460*/  @!P2 IMAD.MOV R234, RZ, RZ, -R234 ;  /* 0x000000ffffeaa224 */ /* 0x000fe200078e0aea */
[----:B------:R-:W-:Y:S01]  /*8470*/  ISETP.GT.U32.AND P2, PT, R7, R240, PT ;  /* 0x000000f00700720c */ /* 0x000fe20003f44070 */
[----:B------:R-:W-:-:S04]  /*8480*/  IMAD.HI.U32 R10, R9, R246, RZ ;  /* 0x000000f6090a7227 */ /* 0x000fc800078e00ff */
[----:B------:R-:W-:Y:S02]  /*8490*/  VIADD R16, R8, 0x84 ;  /* 0x0000008408107836 */ /* 0x000fe40000000000 */
[----:B------:R-:W-:Y:S02]  /*84a0*/  IMAD.MOV R4, RZ, RZ, -R4 ;  /* 0x000000ffff047224 */ /* 0x000fe400078e0a04 */
[----:B------:R-:W-:Y:S01]  /*84b0*/  @!P1 IMAD.IADD R236, R236, 0x1, -R7 ;  /* 0x00000001ecec9824 */ /* 0x000fe200078e0a07 */
[C---:B------:R-:W-:Y:S01]  /*84c0*/  ISETP.GT.U32.AND P1, PT, R7.reuse, R242, PT ;  /* 0x000000f20700720c */ /* 0x040fe20003f24070 */
[----:B------:R-:W-:Y:S01]  /*84d0*/  IMAD.MOV R11, RZ, RZ, -R10 ;  /* 0x000000ffff0b7224 */ /* 0x000fe200078e0a0a */
[----:B------:R-:W-:Y:S01]  /*84e0*/  IABS R248, R16 ;  /* 0x0000001000f87213 */ /* 0x000fe20000000000 */
[C---:B------:R-:W-:Y:S02]  /*84f0*/  IMAD R244, R7.reuse, R4, R244 ;  /* 0x0000000407f47224 */ /* 0x040fe400078e02f4 */
[----:B------:R-:W-:-:S02]  /*8500*/  IMAD R246, R7, R11, R246 ;  /* 0x0000000b07f67224 */ /* 0x000fc400078e02f6 */
[----:B------:R-:W-:Y:S01]  /*8510*/  @!P4 IMAD.IADD R238, R238, 0x1, -R7 ;  /* 0x00000001eeeec824 */ /* 0x000fe200078e0a07 */
[----:B------:R-:W-:Y:S01]  /*8520*/  ISETP.GT.U32.AND P4, PT, R7, R244, PT ;  /* 0x000000f40700720c */ /* 0x000fe20003f84070 */
[----:B------:R-:W-:Y:S02]  /*8530*/  VIADD R17, R8, 0x80 ;  /* 0x0000008008117836 */ /* 0x000fe40000000000 */
[----:B------:R-:W-:-:S03]  /*8540*/  IMAD.HI.U32 R4, R9, R248, RZ ;  /* 0x000000f809047227 */ /* 0x000fc600078e00ff */
[----:B------:R-:W-:Y:S01]  /*8550*/  IABS R250, R17 ;  /* 0x0000001100fa7213 */ /* 0x000fe20000000000 */
[--C-:B------:R-:W-:Y:S01]  /*8560*/  @!P2 IMAD.IADD R240, R240, 0x1, -R7.reuse ;  /* 0x00000001f0f0a824 */ /* 0x100fe200078e0a07 */
[C---:B------:R-:W-:Y:S01]  /*8570*/  ISETP.GT.U32.AND P2, PT, R7.reuse, R246, PT ;  /* 0x000000f60700720c */ /* 0x040fe20003f44070 */
[----:B------:R-:W-:Y:S02]  /*8580*/  IMAD.MOV R4, RZ, RZ, -R4 ;  /* 0x000000ffff047224 */ /* 0x000fe400078e0a04 */
[----:B------:R-:W-:Y:S02]  /*8590*/  @!P1 IMAD.IADD R242, R242, 0x1, -R7 ;  /* 0x00000001f2f29824 */ /* 0x000fe400078e0a07 */
[----:B------:R-:W-:Y:S02]  /*85a0*/  IMAD R248, R7, R4, R248 ;  /* 0x0000000407f87224 */ /* 0x000fe400078e02f8 */
[----:B------:R-:W-:Y:S01]  /*85b0*/  IMAD.HI.U32 R10, R9, R250, RZ ;  /* 0x000000fa090a7227 */ /* 0x000fe200078e00ff */
[----:B------:R-:W-:-:S03]  /*85c0*/  ISETP.GT.U32.AND P1, PT, R7, R242, PT ;  /* 0x000000f20700720c */ /* 0x000fc60003f24070 */
[--C-:B------:R-:W-:Y:S01]  /*85d0*/  @!P4 IMAD.IADD R244, R244, 0x1, -R7.reuse ;  /* 0x00000001f4f4c824 */ /* 0x100fe200078e0a07 */
[C---:B------:R-:W-:Y:S01]  /*85e0*/  ISETP.GT.U32.AND P4, PT, R7.reuse, R248, PT ;  /* 0x000000f80700720c */ /* 0x040fe20003f84070 */
[----:B------:R-:W-:Y:S02]  /*85f0*/  IMAD.MOV R10, RZ, RZ, -R10 ;  /* 0x000000ffff0a7224 */ /* 0x000fe400078e0a0a */
[----:B------:R-:W-:Y:S01]  /*8600*/  @!P2 IMAD.IADD R246, R246, 0x1, -R7 ;  /* 0x00000001f6f6a824 */ /* 0x000fe200078e0a07 */
[C---:B------:R-:W-:Y:S01]  /*8610*/  ISETP.GT.U32.AND P2, PT, R7.reuse, R244, PT ;  /* 0x000000f40700720c */ /* 0x040fe20003f44070 */
[C---:B------:R-:W-:Y:S02]  /*8620*/  VIADD R13, R8.reuse, 0x78 ;  /* 0x00000078080d7836 */ /* 0x040fe40000000000 */
[----:B------:R-:W-:Y:S02]  /*8630*/  IMAD R250, R7, R10, R250 ;  /* 0x0000000a07fa7224 */ /* 0x000fe400078e02fa */
[----:B------:R-:W-:-:S02]  /*8640*/  VIADD R11, R8, 0x7c ;  /* 0x0000007c080b7836 */ /* 0x000fc40000000000 */
[----:B------:R-:W-:Y:S01]  /*8650*/  @!P0 IMAD.MOV R238, RZ, RZ, -R238 ;  /* 0x000000ffffee8224 */ /* 0x000fe200078e0aee */
[C---:B------:R-:W-:Y:S01]  /*8660*/  ISETP.GT.U32.AND P0, PT, R7.reuse, R246, PT ;  /* 0x000000f60700720c */ /* 0x040fe20003f04070 */
[----:B------:R-:W-:Y:S01]  /*8670*/  @!P3 IMAD.MOV R236, RZ, RZ, -R236 ;  /* 0x000000ffffecb224 */ /* 0x000fe200078e0aec */
[----:B------:R-:W-:Y:S01]  /*8680*/  ISETP.GE.AND P3, PT, R12, RZ, PT ;  /* 0x000000ff0c00720c */ /* 0x000fe20003f66270 */
[----:B------:R-:W-:Y:S01]  /*8690*/  @!P5 IMAD.MOV R240, RZ, RZ, -R240 ;  /* 0x000000fffff0d224 */ /* 0x000fe200078e0af0 */
[----:B------:R-:W-:Y:S01]  /*86a0*/  IABS R12, R13 ;  /* 0x0000000d000c7213 */ /* 0x000fe20000000000 */
[--C-:B------:R-:W-:Y:S01]  /*86b0*/  @!P1 IMAD.IADD R242, R242, 0x1, -R7.reuse ;  /* 0x00000001f2f29824 */ /* 0x100fe200078e0a07 */
[----:B------:R-:W-:Y:S01]  /*86c0*/  ISETP.GT.U32.AND P5, PT, R7, R250, PT ;  /* 0x000000fa0700720c */ /* 0x000fe20003fa4070 */
[----:B------:R-:W-:Y:S01]  /*86d0*/  @!P4 IMAD.IADD R248, R248, 0x1, -R7 ;  /* 0x00000001f8f8c824 */ /* 0x000fe200078e0a07 */
[----:B------:R-:W-:Y:S01]  /*86e0*/  IABS R252, R11 ;  /* 0x0000000b00fc7213 */ /* 0x000fe20000000000 */
[----:B------:R-:W-:Y:S01]  /*86f0*/  IMAD.HI.U32 R10, R9, R12, RZ ;  /* 0x0000000c090a7227 */ /* 0x000fe200078e00ff */
[----:B------:R-:W-:-:S02]  /*8700*/  ISETP.GE.AND P1, PT, R15, RZ, PT ;  /* 0x000000ff0f00720c */ /* 0x000fc40003f26270 */
[----:B------:R-:W-:Y:S01]  /*8710*/  ISETP.GT.U32.AND P4, PT, R7, R248, PT ;  /* 0x000000f80700720c */ /* 0x000fe20003f84070 */
[----:B------:R-:W-:-:S04]  /*8720*/  IMAD.HI.U32 R4, R9, R252, RZ ;  /* 0x000000fc09047227 */ /* 0x000fc800078e00ff */
[----:B------:R-:W-:Y:S02]  /*8730*/  IMAD.MOV R10, RZ, RZ, -R10 ;  /* 0x000000ffff0a7224 */ /* 0x000fe400078e0a0a */
[----:B------:R-:W-:Y:S02]  /*8740*/  IMAD.MOV R4, RZ, RZ, -R4 ;  /* 0x000000ffff047224 */ /* 0x000fe400078e0a04 */
[--C-:B------:R-:W-:Y:S01]  /*8750*/  @!P0 IMAD.IADD R246, R246, 0x1, -R7.reuse ;  /* 0x00000001f6f68824 */ /* 0x100fe200078e0a07 */
[----:B------:R-:W-:Y:S01]  /*8760*/  ISETP.GE.AND P0, PT, R11, RZ, PT ;  /* 0x000000ff0b00720c */ /* 0x000fe20003f06270 */
[----:B------:R-:W-:Y:S01]  /*8770*/  @!P6 IMAD.MOV R242, RZ, RZ, -R242 ;  /* 0x000000fffff2e224 */ /* 0x000fe200078e0af2 */
[----:B------:R-:W-:Y:S01]  /*8780*/  ISETP.GE.AND P6, PT, R16, RZ, PT ;  /* 0x000000ff1000720c */ /* 0x000fe20003fc6270 */
[----:B------:R-:W-:Y:S02]  /*8790*/  IMAD R11, R7, R10, R12 ;  /* 0x0000000a070b7224 */ /* 0x000fe400078e020c */
[----:B------:R-:W-:-:S02]  /*87a0*/  @!P5 IMAD.IADD R250, R250, 0x1, -R7 ;  /* 0x00000001fafad824 */ /* 0x000fc400078e0a07 */
[--C-:B------:R-:W-:Y:S01]  /*87b0*/  @!P2 IMAD.IADD R244, R244, 0x1, -R7.reuse ;  /* 0x00000001f4f4a824 */ /* 0x100fe200078e0a07 */
[----:B------:R-:W-:Y:S01]  /*87c0*/  ISETP.GE.AND P2, PT, R17, RZ, PT ;  /* 0x000000ff1100720c */ /* 0x000fe20003f46270 */
[C---:B------:R-:W-:Y:S01]  /*87d0*/  IMAD R252, R7.reuse, R4, R252 ;  /* 0x0000000407fc7224 */ /* 0x040fe200078e02fc */
[C---:B------:R-:W-:Y:S01]  /*87e0*/  ISETP.GT.U32.AND P5, PT, R7.reuse, R250, PT ;  /* 0x000000fa0700720c */ /* 0x040fe20003fa4070 */
[----:B------:R-:W-:Y:S01]  /*87f0*/  @!P1 IMAD.MOV R246, RZ, RZ, -R246 ;  /* 0x000000fffff69224 */ /* 0x000fe200078e0af6 */
[C---:B------:R-:W-:Y:S01]  /*8800*/  ISETP.GT.U32.AND P1, PT, R7.reuse, R11, PT ;  /* 0x0000000b0700720c */ /* 0x040fe20003f24070 */
[----:B------:R-:W-:Y:S01]  /*8810*/  @!P3 IMAD.MOV R244, RZ, RZ, -R244 ;  /* 0x000000fffff4b224 */ /* 0x000fe200078e0af4 */
[----:B------:R-:W-:Y:S01]  /*8820*/  ISETP.GT.U32.AND P3, PT, R7, R252, PT ;  /* 0x000000fc0700720c */ /* 0x000fe20003f64070 */
[----:B------:R-:W-:Y:S02]  /*8830*/  VIADD R4, R8, 0x74 ;  /* 0x0000007408047836 */ /* 0x000fe40000000000 */
[--C-:B------:R-:W-:Y:S01]  /*8840*/  @!P4 IMAD.IADD R248, R248, 0x1, -R7.reuse ;  /* 0x00000001f8f8c824 */ /* 0x100fe200078e0a07 */
[----:B------:R-:W-:Y:S01]  /*8850*/  ISETP.GE.AND P4, PT, R13, RZ, PT ;  /* 0x000000ff0d00720c */ /* 0x000fe20003f86270 */
[----:B------:R-:W-:Y:S01]  /*8860*/  VIADD R13, R8, 0x6c ;  /* 0x0000006c080d7836 */ /* 0x000fe20000000000 */
[----:B------:R-:W-:Y:S01]  /*8870*/  IABS R10, R4 ;  /* 0x00000004000a7213 */ /* 0x000fe20000000000 */
[----:B------:R-:W-:Y:S01]  /*8880*/  @!P6 IMAD.MOV R248, RZ, RZ, -R248 ;  /* 0x000000fffff8e224 */ /* 0x000fe200078e0af8 */
[----:B------:R-:W-:Y:S01]  /*8890*/  ISETP.GE.AND P6, PT, R4, RZ, PT ;  /* 0x000000ff0400720c */ /* 0x000fe20003fc6270 */
[----:B------:R-:W-:Y:S01]  /*88a0*/  VIADD R4, R8, 0x70 ;  /* 0x0000007008047836 */ /* 0x000fe20000000000 */
[----:B------:R-:W-:Y:S01]  /*88b0*/  IABS R16, R13 ;  /* 0x0000000d00107213 */ /* 0x000fe20000000000 */
[----:B------:R-:W-:-:S02]  /*88c0*/  @!P1 IMAD.IADD R11, R11, 0x1, -R7 ;  /* 0x000000010b0b9824 */ /* 0x000fc400078e0a07 */
[--C-:B------:R-:W-:Y:S01]  /*88d0*/  @!P5 IMAD.IADD R250, R250, 0x1, -R7.reuse ;  /* 0x00000001fafad824 */ /* 0x100fe200078e0a07 */
[----:B------:R-:W-:Y:S01]  /*88e0*/  ISETP.GE.AND P5, PT, R4, RZ, PT ;  /* 0x000000ff0400720c */ /* 0x000fe20003fa6270 */
[----:B------:R-:W-:Y:S01]  /*88f0*/  @!P3 IMAD.IADD R252, R252, 0x1, -R7 ;  /* 0x00000001fcfcb824 */ /* 0x000fe200078e0a07 */
[----:B------:R-:W-:Y:S01]  /*8900*/  IABS R12, R4 ;  /* 0x00000004000c7213 */ /* 0x000fe20000000000 */
[----:B------:R-:W-:Y:S01]  /*8910*/  IMAD.HI.U32 R4, R9, R10, RZ ;  /* 0x0000000a09047227 */ /* 0x000fe200078e00ff */
[C---:B------:R-:W-:Y:S02]  /*8920*/  ISETP.GT.U32.AND P1, PT, R7.reuse, R11, PT ;  /* 0x0000000b0700720c */ /* 0x040fe40003f24070 */
[----:B------:R-:W-:Y:S01]  /*8930*/  ISETP.GT.U32.AND P3, PT, R7, R252, PT ;  /* 0x000000fc0700720c */ /* 0x000fe20003f64070 */
[----:B------:R-:W-:Y:S02]  /*8940*/  IMAD.MOV R4, RZ, RZ, -R4 ;  /* 0x000000ffff047224 */ /* 0x000fe400078e0a04 */
[----:B------:R-:W-:Y:S01]  /*8950*/  @!P2 IMAD.MOV R250, RZ, RZ, -R250 ;  /* 0x000000fffffaa224 */ /* 0x000fe200078e0afa */
[----:B------:R-:W-:Y:S01]  /*8960*/  ISETP.GE.AND P2, PT, R13, RZ, PT ;  /* 0x000000ff0d00720c */ /* 0x000fe20003f46270 */
[----:B------:R-:W-:-:S02]  /*8970*/  IMAD R37, R7, R4, R10 ;  /* 0x0000000407257224 */ /* 0x000fc400078e020a */
[----:B------:R-:W-:-:S04]  /*8980*/  IMAD.HI.U32 R4, R9, R12, RZ ;  /* 0x0000000c09047227 */ /* 0x000fc800078e00ff */
[----:B------:R-:W-:Y:S02]  /*8990*/  VIADD R13, R8, 0x68 ;  /* 0x00000068080d7836 */ /* 0x000fe40000000000 */
[----:B------:R-:W-:Y:S02]  /*89a0*/  IMAD.MOV R4, RZ, RZ, -R4 ;  /* 0x000000ffff047224 */ /* 0x000fe400078e0a04 */
[--C-:B------:R-:W-:Y:S01]  /*89b0*/  @!P1 IMAD.IADD R11, R11, 0x1, -R7.reuse ;  /* 0x000000010b0b9824 */ /* 0x100fe200078e0a07 */
[----:B------:R-:W-:Y:S01]  /*89c0*/  IABS R15, R13 ;  /* 0x0000000d000f7213 */ /* 0x000fe20000000000 */
[----:B------:R-:W-:Y:S01]  /*89d0*/  @!P3 IMAD.IADD R252, R252, 0x1, -R7 ;  /* 0x00000001fcfcb824 */ /* 0x000fe200078e0a07 */
[----:B------:R-:W-:Y:S01]  /*89e0*/  ISETP.GE.AND P1, PT, R13, RZ, PT ;  /* 0x000000ff0d00720c */ /* 0x000fe20003f26270 */
[C---:B------:R-:W-:Y:S01]  /*89f0*/  IMAD R13, R7.reuse, R4, R12 ;  /* 0x00000004070d7224 */ /* 0x040fe200078e020c */
[----:B------:R-:W-:Y:S01]  /*8a00*/  ISETP.GT.U32.AND P3, PT, R7, R37, PT ;  /* 0x000000250700720c */ /* 0x000fe20003f64070 */
[----:B------:R-:W-:-:S04]  /*8a10*/  IMAD.HI.U32 R10, R9, R16, RZ ;  /* 0x00000010090a7227 */ /* 0x000fc800078e00ff */
[----:B------:R-:W-:Y:S01]  /*8a20*/  @!P4 IMAD.MOV R11, RZ, RZ, -R11 ;  /* 0x000000ffff0bc224 */ /* 0x000fe200078e0a0b */
[C---:B------:R-:W-:Y:S01]  /*8a30*/  ISETP.GT.U32.AND P4, PT, R7.reuse, R13, PT ;  /* 0x0000000d0700720c */ /* 0x040fe20003f84070 */
[----:B------:R-:W-:Y:S02]  /*8a40*/  IMAD.MOV R10, RZ, RZ, -R10 ;  /* 0x000000ffff0a7224 */ /* 0x000fe400078e0a0a */
[----:B------:R-:W-:Y:S02]  /*8a50*/  IMAD.MOV.U32 R12, RZ, RZ, R15 ;  /* 0x000000ffff0c7224 */ /* 0x000fe400078e000f */
[----:B------:R-:W-:Y:S02]  /*8a60*/  IMAD R35, R7, R10, R16 ;  /* 0x0000000a07237224 */ /* 0x000fe400078e0210 */
[----:B------:R-:W-:Y:S02]  /*8a70*/  VIADD R10, R8, 0x64 ;  /* 0x00000064080a7836 */ /* 0x000fe40000000000 */
[----:B------:R-:W-:-:S02]  /*8a80*/  @!P3 IMAD.IADD R37, R37, 0x1, -R7 ;  /* 0x000000012525b824 */ /* 0x000fc400078e0a07 */
[----:B------:R-:W-:-:S03]  /*8a90*/  IMAD.HI.U32 R4, R9, R12, RZ ;  /* 0x0000000c09047227 */ /* 0x000fc600078e00ff */
[----:B------:R-:W-:Y:S01]  /*8aa0*/  ISETP.GT.U32.AND P3, PT, R7, R37, PT ;  /* 0x000000250700720c */ /* 0x000fe20003f64070 */
[----:B------:R-:W-:Y:S01]  /*8ab0*/  @!P0 IMAD.MOV R252, RZ, RZ, -R252 ;  /* 0x000000fffffc8224 */ /* 0x000fe200078e0afc */
[----:B------:R-:W-:Y:S01]  /*8ac0*/  ISETP.GE.AND P0, PT, R10, RZ, PT ;  /* 0x000000ff0a00720c */ /* 0x000fe20003f06270 */
[--C-:B------:R-:W-:Y:S01]  /*8ad0*/  @!P4 IMAD.IADD R13, R13, 0x1, -R7.reuse ;  /* 0x000000010d0dc824 */ /* 0x100fe200078e0a07 */
[----:B------:R-:W-:Y:S01]  /*8ae0*/  IABS R10, R10 ;  /* 0x0000000a000a7213 */ /* 0x000fe20000000000 */
[----:B------:R-:W-:Y:S02]  /*8af0*/  IMAD.MOV R4, RZ, RZ, -R4 ;  /* 0x000000ffff047224 */ /* 0x000fe400078e0a04 */
[----:B------:R-:W-:Y:S01]  /*8b00*/  VIADD R17, R8, 0x60 ;  /* 0x0000006008117836 */ /* 0x000fe20000000000 */
[C---:B------:R-:W-:Y:S01]  /*8b10*/  ISETP.GT.U32.AND P4, PT, R7.reuse, R13, PT ;  /* 0x0000000d0700720c */ /* 0x040fe20003f84070 */
[----:B------:R-:W-:Y:S02]  /*8b20*/  IMAD R15, R7, R4, R12 ;  /* 0x00000004070f7224 */ /* 0x000fe400078e020c */
[----:B------:R-:W-:Y:S01]  /*8b30*/  IMAD.MOV.U32 R12, RZ, RZ, R10 ;  /* 0x000000ffff0c7224 */ /* 0x000fe200078e000a */
[----:B------:R-:W-:Y:S01]  /*8b40*/  IABS R16, R17 ;  /* 0x0000001100107213 */ /* 0x000fe20000000000 */
[----:B------:R-:W-:Y:S01]  /*8b50*/  @!P3 IMAD.IADD R37, R37, 0x1, -R7 ;  /* 0x000000012525b824 */ /* 0x000fe200078e0a07 */
[----:B------:R-:W-:Y:S01]  /*8b60*/  ISETP.GT.U32.AND P3, PT, R7, R35, PT ;  /* 0x000000230700720c */ /* 0x000fe20003f64070 */
[----:B------:R-:W-:-:S04]  /*8b70*/  IMAD.HI.U32 R4, R9, R12, RZ ;  /* 0x0000000c09047227 */ /* 0x000fc800078e00ff */
[----:B------:R-:W-:Y:S02]  /*8b80*/  IMAD.MOV R4, RZ, RZ, -R4 ;  /* 0x000000ffff047224 */ /* 0x000fe400078e0a04 */
[----:B------:R-:W-:Y:S01]  /*8b90*/  @!P4 IMAD.IADD R13, R13, 0x1, -R7 ;  /* 0x000000010d0dc824 */ /* 0x000fe200078e0a07 */
[C---:B------:R-:W-:Y:S01]  /*8ba0*/  ISETP.GT.U32.AND P4, PT, R7.reuse, R15, PT ;  /* 0x0000000f0700720c */ /* 0x040fe20003f84070 */
[----:B------:R-:W-:Y:S02]  /*8bb0*/  IMAD R33, R7, R4, R12 ;  /* 0x0000000407217224 */ /* 0x000fe400078e020c */
[----:B------:R-:W-:-:S04]  /*8bc0*/  IMAD.HI.U32 R10, R9, R16, RZ ;  /* 0x00000010090a7227 */ /* 0x000fc800078e00ff */
[----:B------:R-:W-:Y:S01]  /*8bd0*/  @!P6 IMAD.MOV R37, RZ, RZ, -R37 ;  /* 0x000000ffff25e224 */ /* 0x000fe200078e0a25 */
        /* <DEDUP_REMOVED lines=8> */
[----:B------:R-:W-:Y:S01]  /*8c60*/  @!P5 IMAD.MOV R13, RZ, RZ, -R13 ;  /* 0x000000ffff0dd224 */ /* 0x000fe200078e0a0d */
[----:B------:R-:W-:Y:S01]  /*8c70*/  ISETP.GT.U32.AND P5, PT, R7, R19, PT ;  /* 0x000000130700720c */ /* 0x000fe20003fa4070 */
[----:B------:R-:W-:Y:S01]  /*8c80*/  @!P4 IMAD.IADD R15, R15, 0x1, -R7 ;  /* 0x000000010f0fc824 */ /* 0x000fe200078e0a07 */
[----:B------:R-:W-:Y:S01]  /*8c90*/  ISETP.GT.U32.AND P3, PT, R7, R35, PT ;  /* 0x000000230700720c */ /* 0x000fe20003f64070 */
[----:B------:R-:W-:-:S04]  /*8ca0*/  IMAD.HI.U32 R4, R9, R150, RZ ;  /* 0x0000009609047227 */ /* 0x000fc800078e00ff */
[----:B------:R-:W-:Y:S01]  /*8cb0*/  @!P6 IMAD.IADD R33, R33, 0x1, -R7 ;  /* 0x000000012121e824 */ /* 0x000fe200078e0a07 */
[----:B------:R-:W-:Y:S01]  /*8cc0*/  ISETP.GT.U32.AND P6, PT, R7, R15, PT ;  /* 0x0000000f0700720c */ /* 0x000fe20003fc4070 */
[----:B------:R-:W-:Y:S02]  /*8cd0*/  IMAD.MOV R10, RZ, RZ, -R4 ;  /* 0x000000ffff0a7224 */ /* 0x000fe400078e0a04 */
[C---:B------:R-:W-:Y:S02]  /*8ce0*/  VIADD R12, R8.reuse, 0x50 ;  /* 0x00000050080c7836 */ /* 0x040fe40000000000 */
[----:B------:R-:W-:Y:S02]  /*8cf0*/  VIADD R21, R8, 0x54 ;  /* 0x0000005408157836 */ /* 0x000fe40000000000 */
[----:B------:R-:W-:Y:S01]  /*8d00*/  IMAD.HI.U32 R4, R9, R30, RZ ;  /* 0x0000001e09047227 */ /* 0x000fe200078e00ff */
[----:B------:R-:W-:Y:S02]  /*8d10*/  IABS R28, R12 ;  /* 0x0000000c001c7213 */ /* 0x000fe40000000000 */
[----:B------:R-:W-:Y:S01]  /*8d20*/  IABS R148, R21 ;  /* 0x0000001500947213 */ /* 0x000fe20000000000 */
[----:B------:R-:W-:-:S02]  /*8d30*/  IMAD.MOV R4, RZ, RZ, -R4 ;  /* 0x000000ffff047224 */ /* 0x000fc400078e0a04 */
[--C-:B------:R-:W-:Y:S01]  /*8d40*/  @!P3 IMAD.IADD R35, R35, 0x1, -R7.reuse ;  /* 0x000000012323b824 */ /* 0x100fe200078e0a07 */
[----:B------:R-:W-:Y:S01]  /*8d50*/  ISETP.GE.AND P3, PT, R17, RZ, PT ;  /* 0x000000ff1100720c */ /* 0x000fe20003f66270 */
[----:B------:R-:W-:Y:S02]  /*8d60*/  IMAD R30, R7, R4, R30 ;  /* 0x00000004071e7224 */ /* 0x000fe400078e021e */
[----:B------:R-:W-:Y:S02]  /*8d70*/  VIADD R16, R8, 0x4c ;  /* 0x0000004c08107836 */ /* 0x000fe40000000000 */
[----:B------:R-:W-:Y:S01]  /*8d80*/  @!P5 IMAD.IADD R19, R19, 0x1, -R7 ;  /* 0x000000011313d824 */ /* 0x000fe200078e0a07 */
[C---:B------:R-:W-:Y:S01]  /*8d90*/  ISETP.GT.U32.AND P5, PT, R7.reuse, R33, PT ;  /* 0x000000210700720c */ /* 0x040fe20003fa4070 */
[----:B------:R-:W-:Y:S01]  /*8da0*/  IMAD R150, R7, R10, R150 ;  /* 0x0000000a07967224 */ /* 0x000fe200078e0296 */
[----:B------:R-:W-:Y:S01]  /*8db0*/  IABS R26, R16 ;  /* 0x00000010001a7213 */ /* 0x000fe20000000000 */
[----:B------:R-:W-:-:S03]  /*8dc0*/  IMAD.HI.U32 R4, R9, R28, RZ ;  /* 0x0000001c09047227 */ /* 0x000fc600078e00ff */
[----:B------:R-:W-:Y:S01]  /*8dd0*/  ISETP.GT.U32.AND P4, PT, R7, R150, PT ;  /* 0x000000960700720c */ /* 0x000fe20003f84070 */
[----:B------:R-:W-:-:S04]  /*8de0*/  IMAD.HI.U32 R10, R9, R148, RZ ;  /* 0x00000094090a7227 */ /* 0x000fc800078e00ff */
[----:B------:R-:W-:Y:S01]  /*8df0*/  @!P2 IMAD.MOV R35, RZ, RZ, -R35 ;  /* 0x000000ffff23a224 */ /* 0x000fe200078e0a23 */
[----:B------:R-:W-:Y:S01]  /*8e00*/  ISETP.GT.U32.AND P2, PT, R7, R19, PT ;  /* 0x000000130700720c */ /* 0x000fe20003f44070 */
[----:B------:R-:W-:Y:S01]  /*8e10*/  @!P6 IMAD.IADD R15, R15, 0x1, -R7 ;  /* 0x000000010f0fe824 */ /* 0x000fe200078e0a07 */
[C---:B------:R-:W-:Y:S01]  /*8e20*/  ISETP.GT.U32.AND P6, PT, R7.reuse, R30, PT ;  /* 0x0000001e0700720c */ /* 0x040fe20003fc4070 */
[----:B------:R-:W-:Y:S02]  /*8e30*/  IMAD.MOV R4, RZ, RZ, -R4 ;  /* 0x000000ffff047224 */ /* 0x000fe400078e0a04 */
[----:B------:R-:W-:Y:S02]  /*8e40*/  IMAD.MOV R10, RZ, RZ, -R10 ;  /* 0x000000ffff0a7224 */ /* 0x000fe400078e0a0a */
[C---:B------:R-:W-:Y:S02]  /*8e50*/  IMAD R28, R7.reuse, R4, R28 ;  /* 0x00000004071c7224 */ /* 0x040fe400078e021c */
[----:B------:R-:W-:-:S02]  /*8e60*/  IMAD R148, R7, R10, R148 ;  /* 0x0000000a07947224 */ /* 0x000fc400078e0294 */
[----:B------:R-:W-:-:S04]  /*8e70*/  IMAD.HI.U32 R4, R9, R26, RZ ;  /* 0x0000001a09047227 */ /* 0x000fc800078e00ff */
[----:B------:R-:W-:Y:S02]  /*8e80*/  VIADD R17, R8, 0x48 ;  /* 0x0000004808117836 */ /* 0x000fe40000000000 */
[--C-:B------:R-:W-:Y:S01]  /*8e90*/  @!P5 IMAD.IADD R33, R33, 0x1, -R7.reuse ;  /* 0x000000012121d824 */ /* 0x100fe200078e0a07 */
[----:B------:R-:W-:Y:S01]  /*8ea0*/  ISETP.GT.U32.AND P5, PT, R7, R148, PT ;  /* 0x000000940700720c */ /* 0x000fe20003fa4070 */
[----:B------:R-:W-:Y:S01]  /*8eb0*/  IMAD.MOV R4, RZ, RZ, -R4 ;  /* 0x000000ffff047224 */ /* 0x000fe200078e0a04 */
[----:B------:R-:W-:Y:S01]  /*8ec0*/  IABS R24, R17 ;  /* 0x0000001100187213 */ /* 0x000fe20000000000 */
        /* <DEDUP_REMOVED lines=8> */
[----:B------:R-:W-:Y:S01]  /*8f50*/  ISETP.GT.U32.AND P3, PT, R7, R26, PT ;  /* 0x0000001a0700720c */ /* 0x000fe20003f64070 */
[----:B------:R-:W-:-:S04]  /*8f60*/  IMAD.HI.U32 R10, R9, R24, RZ ;  /* 0x00000018090a7227 */ /* 0x000fc800078e00ff */
[----:B------:R-:W-:Y:S02]  /*8f70*/  VIADD R18, R8, 0x44 ;  /* 0x0000004408127836 */ /* 0x000fe40000000000 */
[----:B------:R-:W-:Y:S02]  /*8f80*/  IMAD.MOV R10, RZ, RZ, -R10 ;  /* 0x000000ffff0a7224 */ /* 0x000fe400078e0a0a */
[----:B------:R-:W-:Y:S01]  /*8f90*/  @!P5 IMAD.IADD R148, R148, 0x1, -R7 ;  /* 0x000000019494d824 */ /* 0x000fe200078e0a07 */
[----:B------:R-:W-:Y:S01]  /*8fa0*/  IABS R22, R18 ;  /* 0x0000001200167213 */ /* 0x000fe20000000000 */
[----:B------:R-:W-:Y:S01]  /*8fb0*/  IMAD R24, R7, R10, R24 ;  /* 0x0000000a07187224 */ /* 0x000fe200078e0218 */
[----:B------:R-:W-:Y:S01]  /*8fc0*/  ISETP.GE.AND P5, PT, R21, RZ, PT ;  /* 0x000000ff1500720c */ /* 0x000fe20003fa6270 */
[----:B------:R-:W-:Y:S01]  /*8fd0*/  @!P0 IMAD.MOV R33, RZ, RZ, -R33 ;  /* 0x000000ffff218224 */ /* 0x000fe200078e0a21 */
[----:B------:R-:W-:Y:S01]  /*8fe0*/  ISETP.GT.U32.AND P0, PT, R7, R148, PT ;  /* 0x000000940700720c */ /* 0x000fe20003f04070 */
[----:B------:R-:W-:-:S02]  /*8ff0*/  VIADD R10, R8, 0x40 ;  /* 0x00000040080a7836 */ /* 0x000fc40000000000 */
[----:B------:R-:W-:-:S03]  /*9000*/  IMAD.HI.U32 R4, R9, R22, RZ ;  /* 0x0000001609047227 */ /* 0x000fc600078e00ff */
[----:B------:R-:W-:Y:S01]  /*9010*/  IABS R20, R10 ;  /* 0x0000000a00147213 */ /* 0x000fe20000000000 */
[--C-:B------:R-:W-:Y:S02]  /*9020*/  @!P4 IMAD.IADD R150, R150, 0x1, -R7.reuse ;  /* 0x000000019696c824 */ /* 0x100fe400078e0a07 */
[--C-:B------:R-:W-:Y:S01]  /*9030*/  @!P1 IMAD.IADD R30, R30, 0x1, -R7.reuse ;  /* 0x000000011e1e9824 */ /* 0x100fe200078e0a07 */
[C---:B------:R-:W-:Y:S01]  /*9040*/  ISETP.GT.U32.AND P1, PT, R7.reuse, R24, PT ;  /* 0x000000180700720c */ /* 0x040fe20003f24070 */
[----:B------:R-:W-:Y:S01]  /*9050*/  @!P3 IMAD.IADD R26, R26, 0x1, -R7 ;  /* 0x000000011a1ab824 */ /* 0x000fe200078e0a07 */
[C---:B------:R-:W-:Y:S01]  /*9060*/  ISETP.GT.U32.AND P4, PT, R7.reuse, R150, PT ;  /* 0x000000960700720c */ /* 0x040fe20003f84070 */
[----:B------:R-:W-:Y:S01]  /*9070*/  IMAD.MOV R4, RZ, RZ, -R4 ;  /* 0x000000ffff047224 */ /* 0x000fe200078e0a04 */
[----:B------:R-:W-:Y:S01]  /*9080*/  ISETP.GE.AND P3, PT, R18, RZ, PT ;  /* 0x000000ff1200720c */ /* 0x000fe20003f66270 */
[----:B------:R-:W-:Y:S01]  /*9090*/  @!P6 IMAD.MOV R30, RZ, RZ, -R30 ;  /* 0x000000ffff1ee224 */ /* 0x000fe200078e0a1e */
[C---:B------:R-:W-:Y:S01]  /*90a0*/  ISETP.GT.U32.AND P6, PT, R7.reuse, R26, PT ;  /* 0x0000001a0700720c */ /* 0x040fe20003fc4070 */
[----:B------:R-:W-:-:S02]  /*90b0*/  IMAD R22, R7, R4, R22 ;  /* 0x0000000407167224 */ /* 0x000fc400078e0216 */
[----:B------:R-:W-:-:S04]  /*90c0*/  IMAD.HI.U32 R4, R9, R20, RZ ;  /* 0x0000001409047227 */ /* 0x000fc800078e00ff */
[--C-:B------:R-:W-:Y:S01]  /*90d0*/  @!P0 IMAD.IADD R148, R148, 0x1, -R7.reuse ;  /* 0x0000000194948824 */ /* 0x100fe200078e0a07 */
[----:B------:R-:W-:Y:S01]  /*90e0*/  ISETP.GE.AND P0, PT, R16, RZ, PT ;  /* 0x000000ff1000720c */ /* 0x000fe20003f06270 */
[----:B------:R-:W-:Y:S02]  /*90f0*/  IMAD.MOV R4, RZ, RZ, -R4 ;  /* 0x000000ffff047224 */ /* 0x000fe400078e0a04 */
[--C-:B------:R-:W-:Y:S02]  /*9100*/  @!P1 IMAD.IADD R24, R24, 0x1, -R7.reuse ;  /* 0x0000000118189824 */ /* 0x100fe400078e0a07 */
[----:B------:R-:W-:Y:S01]  /*9110*/  @!P5 IMAD.MOV R148, RZ, RZ, -R148 ;  /* 0x000000ffff94d224 */ /* 0x000fe200078e0a94 */
[C---:B------:R-:W-:Y:S01]  /*9120*/  ISETP.GT.U32.AND P5, PT, R7.reuse, R22, PT ;  /* 0x000000160700720c */ /* 0x040fe20003fa4070 */
[C---:B------:R-:W-:Y:S01]  /*9130*/  IMAD R20, R7.reuse, R4, R20 ;  /* 0x0000000407147224 */ /* 0x040fe200078e0214 */
[C---:B------:R-:W-:Y:S01]  /*9140*/  ISETP.GT.U32.AND P1, PT, R7.reuse, R24, PT ;  /* 0x000000180700720c */ /* 0x040fe20003f24070 */
[--C-:B------:R-:W-:Y:S01]  /*9150*/  @!P4 IMAD.IADD R150, R150, 0x1, -R7.reuse ;  /* 0x000000019696c824 */ /* 0x100fe200078e0a07 */
[C---:B------:R-:W-:Y:S01]  /*9160*/  ISETP.GT.U32.AND P4, PT, R7.reuse, R28, PT ;  /* 0x0000001c0700720c */ /* 0x040fe20003f84070 */
[----:B------:R-:W-:Y:S01]  /*9170*/  @!P6 IMAD.IADD R26, R26, 0x1, -R7 ;  /* 0x000000011a1ae824 */ /* 0x000fe200078e0a07 */
[----:B------:R-:W-:Y:S01]  /*9180*/  ISETP.GT.U32.AND P6, PT, R7, R20, PT ;  /* 0x000000140700720c */ /* 0x000fe20003fc4070 */
[----:B------:R-:W-:-:S02]  /*9190*/  VIADD R4, R8, 0x3c ;  /* 0x0000003c08047836 */ /* 0x000fc40000000000 */
[----:B------:R-:W-:Y:S01]  /*91a0*/  @!P2 IMAD.MOV R150, RZ, RZ, -R150 ;  /* 0x000000ffff96a224 */ /* 0x000fe200078e0a96 */
[----:B------:R-:W-:Y:S01]  /*91b0*/  ISETP.GE.AND P2, PT, R12, RZ, PT ;  /* 0x000000ff0c00720c */ /* 0x000fe20003f46270 */
[----:B------:R-:W-:Y:S01]  /*91c0*/  VIADD R21, R8, 0x30 ;  /* 0x0000003008157836 */ /* 0x000fe20000000000 */
[----:B------:R-:W-:Y:S01]  /*91d0*/  IABS R18, R4 ;  /* 0x0000000400127213 */ /* 0x000fe20000000000 */
[--C-:B------:R-:W-:Y:S02]  /*91e0*/  @!P5 IMAD.IADD R22, R22, 0x1, -R7.reuse ;  /* 0x000000011616d824 */ /* 0x100fe400078e0a07 */
[--C-:B------:R-:W-:Y:S01]  /*91f0*/  @!P1 IMAD.IADD R24, R24, 0x1, -R7.reuse ;  /* 0x0000000118189824 */ /* 0x100fe200078e0a07 */
[----:B------:R-:W-:Y:S01]  /*9200*/  ISETP.GE.AND P1, PT, R4, RZ, PT ;  /* 0x000000ff0400720c */ /* 0x000fe20003f26270 */
[--C-:B------:R-:W-:Y:S01]  /*9210*/  @!P4 IMAD.IADD R28, R28, 0x1, -R7.reuse ;  /* 0x000000011c1cc824 */ /* 0x100fe200078e0a07 */
[----:B------:R-:W-:Y:S01]  /*9220*/  IABS R146, R21 ;  /* 0x0000001500927213 */ /* 0x000fe20000000000 */
[----:B------:R-:W-:Y:S01]  /*9230*/  @!P6 IMAD.IADD R20, R20, 0x1, -R7 ;  /* 0x000000011414e824 */ /* 0x000fe200078e0a07 */
[----:B------:R-:W-:Y:S01]  /*9240*/  ISETP.GT.U32.AND P6, PT, R7, R22, PT ;  /* 0x000000160700720c */ /* 0x000fe20003fc4070 */
[----:B------:R-:W-:Y:S01]  /*9250*/  IMAD.HI.U32 R4, R9, R18, RZ ;  /* 0x0000001209047227 */ /* 0x000fe200078e00ff */
[----:B------:R-:W-:-:S03]  /*9260*/  ISETP.GT.U32.AND P4, PT, R7, R28, PT ;  /* 0x0000001c0700720c */ /* 0x000fc60003f84070 */
[----:B------:R-:W-:Y:S02]  /*9270*/  IMAD.MOV R12, RZ, RZ, -R4 ;  /* 0x000000ffff0c7224 */ /* 0x000fe400078e0a04 */
[----:B------:R-:W-:Y:S01]  /*9280*/  @!P0 IMAD.MOV R26, RZ, RZ, -R26 ;  /* 0x000000ffff1a8224 */ /* 0x000fe200078e0a1a */
[C---:B------:R-:W-:Y:S01]  /*9290*/  ISETP.GT.U32.AND P0, PT, R7.reuse, R20, PT ;  /* 0x000000140700720c */ /* 0x040fe20003f04070 */
[----:B------:R-:W-:Y:S02]  /*92a0*/  IMAD R18, R7, R12, R18 ;  /* 0x0000000c07127224 */ /* 0x000fe400078e0212 */
[----:B------:R-:W-:-:S04]  /*92b0*/  IMAD.HI.U32 R12, R9, R146, RZ ;  /* 0x00000092090c7227 */ /* 0x000fc800078e00ff */
[--C-:B------:R-:W-:Y:S01]  /*92c0*/  @!P6 IMAD.IADD R22, R22, 0x1, -R7.reuse ;  /* 0x000000011616e824 */ /* 0x100fe200078e0a07 */
[----:B------:R-:W-:Y:S01]  /*92d0*/  ISETP.GT.U32.AND P6, PT, R7, R18, PT ;  /* 0x000000120700720c */ /* 0x000fe20003fc4070 */
[----:B------:R-:W-:Y:S01]  /*92e0*/  @!P4 IMAD.IADD R28, R28, 0x1, -R7 ;  /* 0x000000011c1cc824 */ /* 0x000fe200078e0a07 */
[----:B------:R-:W-:Y:S01]  /*92f0*/  ISETP.GE.AND P4, PT, R17, RZ, PT ;  /* 0x000000ff1100720c */ /* 0x000fe20003f86270 */
[----:B------:R-:W-:Y:S02]  /*9300*/  VIADD R17, R8, 0x34 ;  /* 0x0000003408117836 */ /* 0x000fe40000000000 */
[----:B------:R-:W-:Y:S01]  /*9310*/  @!P2 IMAD.MOV R28, RZ, RZ, -R28 ;  /* 0x000000ffff1ca224 */ /* 0x000fe200078e0a1c */
[----:B------:R-:W-:Y:S01]  /*9320*/  ISETP.GE.AND P2, PT, R10, RZ, PT ;  /* 0x000000ff0a00720c */ /* 0x000fe20003f46270 */
[----:B------:R-:W-:Y:S01]  /*9330*/  VIADD R10, R8, 0x38 ;  /* 0x00000038080a7836 */ /* 0x000fe20000000000 */
[----:B------:R-:W-:Y:S01]  /*9340*/  IABS R144, R17 ;  /* 0x0000001100907213 */ /* 0x000fe20000000000 */
[----:B------:R-:W-:-:S02]  /*9350*/  @!P3 IMAD.MOV R22, RZ, RZ, -R22 ;  /* 0x000000ffff16b224 */ /* 0x000fc400078e0a16 */
[----:B------:R-:W-:Y:S01]  /*9360*/  IMAD.MOV R12, RZ, RZ, -R12 ;  /* 0x000000ffff0c7224 */ /* 0x000fe200078e0a0c */
[----:B------:R-:W-:Y:S01]  /*9370*/  IABS R16, R10 ;  /* 0x0000000a00107213 */ /* 0x000fe20000000000 */
[----:B------:R-:W-:Y:S01]  /*9380*/  @!P6 IMAD.IADD R18, R18, 0x1, -R7 ;  /* 0x000000011212e824 */ /* 0x000fe200078e0a07 */
[----:B------:R-:W-:Y:S01]  /*9390*/  ISETP.GE.AND P5, PT, R10, RZ, PT ;  /* 0x000000ff0a00720c */ /* 0x000fe20003fa6270 */
[----:B------:R-:W-:-:S03]  /*93a0*/  IMAD.HI.U32 R10, R9, R144, RZ ;  /* 0x00000090090a7227 */ /* 0x000fc600078e00ff */
        /* <DEDUP_REMOVED lines=9> */
[----:B------:R-:W-:Y:S01]  /*9440*/  @!P1 IMAD.MOV R18, RZ, RZ, -R18 ;  /* 0x000000ffff129224 */ /* 0x000fe200078e0a12 */
[C---:B------:R-:W-:Y:S01]  /*9450*/  ISETP.GT.U32.AND P1, PT, R7.reuse, R144, PT ;  /* 0x000000900700720c */ /* 0x040fe20003f24070 */
[----:B------:R-:W-:Y:S01]  /*9460*/  IMAD R146, R7, R12, R146 ;  /* 0x0000000c07927224 */ /* 0x000fe200078e0292 */
[----:B------:R-:W-:Y:S01]  /*9470*/  IABS R140, R4 ;  /* 0x00000004008c7213 */ /* 0x000fe20000000000 */
[----:B------:R-:W-:Y:S01]  /*9480*/  VIADD R10, R8, 0x28 ;  /* 0x00000028080a7836 */ /* 0x000fe20000000000 */
[----:B------:R-:W-:Y:S01]  /*9490*/  ISETP.GE.AND P3, PT, R4, RZ, PT ;  /* 0x000000ff0400720c */ /* 0x000fe20003f66270 */
[----:B------:R-:W-:Y:S02]  /*94a0*/  VIADD R29, R8, 0x20 ;  /* 0x00000020081d7836 */ /* 0x000fe40000000000 */
[----:B------:R-:W-:Y:S01]  /*94b0*/  IMAD.HI.U32 R4, R9, R140, RZ ;  /* 0x0000008c09047227 */ /* 0x000fe200078e00ff */
[----:B------:R-:W-:Y:S02]  /*94c0*/  IABS R142, R10 ;  /* 0x0000000a008e7213 */ /* 0x000fe40000000000 */
[----:B------:R-:W-:Y:S01]  /*94d0*/  IABS R128, R29 ;  /* 0x0000001d00807213 */ /* 0x000fe20000000000 */
[----:B------:R-:W-:-:S02]  /*94e0*/  @!P6 IMAD.IADD R16, R16, 0x1, -R7 ;  /* 0x000000011010e824 */ /* 0x000fc400078e0a07 */
[--C-:B------:R-:W-:Y:S02]  /*94f0*/  @!P1 IMAD.IADD R144, R144, 0x1, -R7.reuse ;  /* 0x0000000190909824 */ /* 0x100fe400078e0a07 */
[----:B------:R-:W-:Y:S01]  /*9500*/  IMAD.MOV R4, RZ, RZ, -R4 ;  /* 0x000000ffff047224 */ /* 0x000fe200078e0a04 */
[C---:B------:R-:W-:Y:S01]  /*9510*/  ISETP.GT.U32.AND P6, PT, R7.reuse, R16, PT ;  /* 0x000000100700720c */ /* 0x040fe20003fc4070 */
[--C-:B------:R-:W-:Y:S01]  /*9520*/  @!P0 IMAD.IADD R20, R20, 0x1, -R7.reuse ;  /* 0x0000000114148824 */ /* 0x100fe200078e0a07 */
[C---:B------:R-:W-:Y:S01]  /*9530*/  ISETP.GT.U32.AND P1, PT, R7.reuse, R144, PT ;  /* 0x000000900700720c */ /* 0x040fe20003f24070 */
[----:B------:R-:W-:Y:S01]  /*9540*/  IMAD R140, R7, R4, R140 ;  /* 0x00000004078c7224 */ /* 0x000fe200078e028c */
[----:B------:R-:W-:Y:S01]  /*9550*/  ISETP.GE.AND P0, PT, R21, RZ, PT ;  /* 0x000000ff1500720c */ /* 0x000fe20003f06270 */
[----:B------:R-:W-:Y:S02]  /*9560*/  VIADD R23, R8, 0x24 ;  /* 0x0000002408177836 */ /* 0x000fe40000000000 */
[----:B------:R-:W-:Y:S01]  /*9570*/  @!P4 IMAD.MOV R24, RZ, RZ, -R24 ;  /* 0x000000ffff18c224 */ /* 0x000fe200078e0a18 */
[----:B------:R-:W-:Y:S01]  /*9580*/  ISETP.GE.AND P4, PT, R17, RZ, PT ;  /* 0x000000ff1100720c */ /* 0x000fe20003f86270 */
[----:B------:R-:W-:Y:S01]  /*9590*/  @!P2 IMAD.MOV R20, RZ, RZ, -R20 ;  /* 0x000000ffff14a224 */ /* 0x000fe200078e0a14 */
[----:B------:R-:W-:Y:S01]  /*95a0*/  ISETP.GE.AND P2, PT, R10, RZ, PT ;  /* 0x000000ff0a00720c */ /* 0x000fe20003f46270 */
[----:B------:R-:W-:Y:S01]  /*95b0*/  VIADD R31, R8, 0x1c ;  /* 0x0000001c081f7836 */ /* 0x000fe20000000000 */
[----:B------:R-:W-:Y:S01]  /*95c0*/  IABS R138, R23 ;  /* 0x00000017008a7213 */ /* 0x000fe20000000000 */
[--C-:B------:R-:W-:Y:S01]  /*95d0*/  @!P6 IMAD.IADD R16, R16, 0x1, -R7.reuse ;  /* 0x000000011010e824 */ /* 0x100fe200078e0a07 */
[C---:B------:R-:W-:Y:S01]  /*95e0*/  ISETP.GT.U32.AND P6, PT, R7.reuse, R146, PT ;  /* 0x000000920700720c */ /* 0x040fe20003fc4070 */
[----:B------:R-:W-:Y:S01]  /*95f0*/  @!P1 IMAD.IADD R144, R144, 0x1, -R7 ;  /* 0x0000000190909824 */ /* 0x000fe200078e0a07 */
[----:B------:R-:W-:Y:S01]  /*9600*/  ISETP.GT.U32.AND P1, PT, R7, R140, PT ;  /* 0x0000008c0700720c */ /* 0x000fe20003f24070 */
[----:B------:R-:W-:Y:S01]  /*9610*/  IMAD.HI.U32 R10, R9, R142, RZ ;  /* 0x0000008e090a7227 */ /* 0x000fe200078e00ff */
[----:B------:R-:W-:-:S03]  /*9620*/  IABS R130, R31 ;  /* 0x0000001f00827213 */ /* 0x000fc60000000000 */
[----:B------:R-:W-:-:S04]  /*9630*/  IMAD.HI.U32 R17, R9, R128, RZ ;  /* 0x0000008009117227 */ /* 0x000fc800078e00ff */
[----:B------:R-:W-:Y:S02]  /*9640*/  IMAD.MOV R10, RZ, RZ, -R10 ;  /* 0x000000ffff0a7224 */ /* 0x000fe400078e0a0a */
[----:B------:R-:W-:Y:S02]  /*9650*/  @!P6 IMAD.IADD R146, R146, 0x1, -R7 ;  /* 0x000000019292e824 */ /* 0x000fe400078e0a07 */
[----:B------:R-:W-:Y:S02]  /*9660*/  IMAD.MOV R17, RZ, RZ, -R17 ;  /* 0x000000ffff117224 */ /* 0x000fe400078e0a11 */
[----:B------:R-:W-:Y:S01]  /*9670*/  VIADD R39, R8, 0x18 ;  /* 0x0000001808277836 */ /* 0x000fe20000000000 */
[----:B------:R-:W-:Y:S01]  /*9680*/  ISETP.GT.U32.AND P6, PT, R7, R146, PT ;  /* 0x000000920700720c */ /* 0x000fe20003fc4070 */
[----:B------:R-:W-:Y:S02]  /*9690*/  @!P1 IMAD.IADD R140, R140, 0x1, -R7 ;  /* 0x000000018c8c9824 */ /* 0x000fe400078e0a07 */
[----:B------:R-:W-:-:S03]  /*96a0*/  IMAD.HI.U32 R12, R9, R138, RZ ;  /* 0x0000008a090c7227 */ /* 0x000fc600078e00ff */
[C---:B------:R-:W-:Y:S01]  /*96b0*/  ISETP.GT.U32.AND P1, PT, R7.reuse, R140, PT ;  /* 0x0000008c0700720c */ /* 0x040fe20003f24070 */
[C---:B------:R-:W-:Y:S02]  /*96c0*/  IMAD R142, R7.reuse, R10, R142 ;  /* 0x0000000a078e7224 */ /* 0x040fe400078e028e */
[----:B------:R-:W-:Y:S01]  /*96d0*/  IMAD R4, R7, R17, R128 ;  /* 0x0000001107047224 */ /* 0x000fe200078e0280 */
[----:B------:R-:W-:Y:S01]  /*96e0*/  IABS R128, R39 ;  /* 0x0000002700807213 */ /* 0x000fe20000000000 */
[----:B------:R-:W-:Y:S02]  /*96f0*/  IMAD.MOV R12, RZ, RZ, -R12 ;  /* 0x000000ffff0c7224 */ /* 0x000fe400078e0a0c */
[----:B------:R-:W-:-:S04]  /*9700*/  IMAD.HI.U32 R10, R9, R130, RZ ;  /* 0x00000082090a7227 */ /* 0x000fc800078e00ff */
[----:B------:R-:W-:Y:S02]  /*9710*/  VIADD R41, R8, 0x14 ;  /* 0x0000001408297836 */ /* 0x000fe40000000000 */
[----:B------:R-:W-:Y:S01]  /*9720*/  @!P5 IMAD.MOV R16, RZ, RZ, -R16 ;  /* 0x000000ffff10d224 */ /* 0x000fe200078e0a10 */
[C---:B------:R-:W-:Y:S01]  /*9730*/  ISETP.GT.U32.AND P5, PT, R7.reuse, R142, PT ;  /* 0x0000008e0700720c */ /* 0x040fe20003fa4070 */
[----:B------:R-:W-:Y:S01]  /*9740*/  IMAD R138, R7, R12, R138 ;  /* 0x0000000c078a7224 */ /* 0x000fe200078e028a */
[----:B------:R-:W-:Y:S01]  /*9750*/  IABS R136, R41 ;  /* 0x0000002900887213 */ /* 0x000fe20000000000 */
[----:B------:R-:W-:Y:S02]  /*9760*/  IMAD.MOV R10, RZ, RZ, -R10 ;  /* 0x000000ffff0a7224 */ /* 0x000fe400078e0a0a */
[----:B------:R-:W-:-:S04]  /*9770*/  IMAD.HI.U32 R12, R9, R128, RZ ;  /* 0x00000080090c7227 */ /* 0x000fc800078e00ff */
[----:B------:R-:W-:Y:S01]  /*9780*/  @!P4 IMAD.MOV R144, RZ, RZ, -R144 ;  /* 0x000000ffff90c224 */ /* 0x000fe200078e0a90 */
[C---:B------:R-:W-:Y:S01]  /*9790*/  ISETP.GT.U32.AND P4, PT, R7.reuse, R138, PT ;  /* 0x0000008a0700720c */ /* 0x040fe20003f84070 */
[C---:B------:R-:W-:Y:S02]  /*97a0*/  IMAD R10, R7.reuse, R10, R130 ;  /* 0x0000000a070a7224 */ /* 0x040fe400078e0282 */
[----:B------:R-:W-:Y:S02]  /*97b0*/  IMAD.MOV R12, RZ, RZ, -R12 ;  /* 0x000000ffff0c7224 */ /* 0x000fe400078e0a0c */
[----:B------:R-:W-:Y:S01]  /*97c0*/  @!P6 IMAD.IADD R146, R146, 0x1, -R7 ;  /* 0x000000019292e824 */ /* 0x000fe200078e0a07 */
[----:B------:R-:W-:Y:S01]  /*97d0*/  ISETP.GT.U32.AND P6, PT, R7, R4, PT ;  /* 0x000000040700720c */ /* 0x000fe20003fc4070 */
[C---:B------:R-:W-:Y:S02]  /*97e0*/  VIADD R43, R8.reuse, 0x10 ;  /* 0x00000010082b7836 */ /* 0x040fe40000000000 */
[----:B------:R-:W-:-:S02]  /*97f0*/  VIADD R45, R8, 0xc ;  /* 0x0000000c082d7836 */ /* 0x000fc40000000000 */
[----:B------:R-:W-:Y:S01]  /*9800*/  IMAD.HI.U32 R17, R9, R136, RZ ;  /* 0x0000008809117227 */ /* 0x000fe200078e00ff */
[----:B------:R-:W-:Y:S02]  /*9810*/  IABS R134, R43 ;  /* 0x0000002b00867213 */ /* 0x000fe40000000000 */
[----:B------:R-:W-:Y:S01]  /*9820*/  IABS R132, R45 ;  /* 0x0000002d00847213 */ /* 0x000fe20000000000 */
[C---:B------:R-:W-:Y:S02]  /*9830*/  IMAD R12, R7.reuse, R12, R128 ;  /* 0x0000000c070c7224 */ /* 0x040fe400078e0280 */
[----:B------:R-:W-:Y:S01]  /*9840*/  @!P1 IMAD.IADD R140, R140, 0x1, -R7 ;  /* 0x000000018c8c9824 */ /* 0x000fe200078e0a07 */
[C---:B------:R-:W-:Y:S01]  /*9850*/  ISETP.GT.U32.AND P1, PT, R7.reuse, R10, PT ;  /* 0x0000000a0700720c */ /* 0x040fe20003f24070 */
[----:B------:R-:W-:Y:S02]  /*9860*/  IMAD.MOV R17, RZ, RZ, -R17 ;  /* 0x000000ffff117224 */ /* 0x000fe400078e0a11 */
[----:B------:R-:W-:Y:S01]  /*9870*/  @!P5 IMAD.IADD R142, R142, 0x1, -R7 ;  /* 0x000000018e8ed824 */ /* 0x000fe200078e0a07 */
[----:B------:R-:W-:Y:S01]  /*9880*/  ISETP.GT.U32.AND P5, PT, R7, R12, PT ;  /* 0x0000000c0700720c */ /* 0x000fe20003fa4070 */
[----:B------:R-:W-:-:S02]  /*9890*/  VIADD R47, R8, 0x8 ;  /* 0x00000008082f7836 */ /* 0x000fc40000000000 */
[----:B------:R-:W-:Y:S02]  /*98a0*/  IMAD R136, R7, R17, R136 ;  /* 0x0000001107887224 */ /* 0x000fe400078e0288 */
[----:B------:R-:W-:Y:S01]  /*98b0*/  IMAD.HI.U32 R17, R9, R134, RZ ;  /* 0x0000008609117227 */ /* 0x000fe200078e00ff */
[----:B------:R-:W-:-:S03]  /*98c0*/  IABS R130, R47 ;  /* 0x0000002f00827213 */ /* 0x000fc60000000000 */
[----:B------:R-:W-:-:S04]  /*98d0*/  IMAD.HI.U32 R21, R9, R132, RZ ;  /* 0x0000008409157227 */ /* 0x000fc800078e00ff */
[--C-:B------:R-:W-:Y:S01]  /*98e0*/  @!P4 IMAD.IADD R138, R138, 0x1, -R7.reuse ;  /* 0x000000018a8ac824 */ /* 0x100fe200078e0a07 */
[C---:B------:R-:W-:Y:S01]  /*98f0*/  ISETP.GT.U32.AND P4, PT, R7.reuse, R136, PT ;  /* 0x000000880700720c */ /* 0x040fe20003f84070 */
[----:B------:R-:W-:Y:S01]  /*9900*/  @!P6 IMAD.IADD R4, R4, 0x1, -R7 ;  /* 0x000000010404e824 */ /* 0x000fe200078e0a07 */
[C---:B------:R-:W-:Y:S01]  /*9910*/  ISETP.GT.U32.AND P6, PT, R7.reuse, R142, PT ;  /* 0x0000008e0700720c */ /* 0x040fe20003fc4070 */
[----:B------:R-:W-:Y:S02]  /*9920*/  IMAD.MOV R17, RZ, RZ, -R17 ;  /* 0x000000ffff117224 */ /* 0x000fe400078e0a11 */
[----:B------:R-:W-:Y:S02]  /*9930*/  IMAD.MOV R21, RZ, RZ, -R21 ;  /* 0x000000ffff157224 */ /* 0x000fe400078e0a15 */
[----:B------:R-:W-:Y:S01]  /*9940*/  @!P0 IMAD.MOV R146, RZ, RZ, -R146 ;  /* 0x000000ffff928224 */ /* 0x000fe200078e0a92 */
[C---:B------:R-:W-:Y:S01]  /*9950*/  ISETP.GT.U32.AND P0, PT, R7.reuse, R138, PT ;  /* 0x0000008a0700720c */ /* 0x040fe20003f04070 */
[----:B------:R-:W-:Y:S01]  /*9960*/  @!P1 IMAD.IADD R10, R10, 0x1, -R7 ;  /* 0x000000010a0a9824 */ /* 0x000fe200078e0a07 */
[C---:B------:R-:W-:Y:S01]  /*9970*/  ISETP.GT.U32.AND P1, PT, R7.reuse, R4, PT ;  /* 0x000000040700720c */ /* 0x040fe20003f24070 */
[----:B------:R-:W-:-:S02]  /*9980*/  IMAD R134, R7, R17, R134 ;  /* 0x0000001107867224 */ /* 0x000fc400078e0286 */
[----:B------:R-:W-:Y:S02]  /*9990*/  IMAD R132, R7, R21, R132 ;  /* 0x0000001507847224 */ /* 0x000fe400078e0284 */
[----:B------:R-:W-:-:S04]  /*99a0*/  IMAD.HI.U32 R17, R9, R130, RZ ;  /* 0x0000008209117227 */ /* 0x000fc800078e00ff */
[----:B------:R-:W-:Y:S02]  /*99b0*/  VIADD R21, R8, 0x4 ;  /* 0x0000000408157836 */ /* 0x000fe40000000000 */
[----:B------:R-:W-:Y:S01]  /*99c0*/  @!P5 IMAD.IADD R12, R12, 0x1, -R7 ;  /* 0x000000010c0cd824 */ /* 0x000fe200078e0a07 */
[C---:B------:R-:W-:Y:S01]  /*99d0*/  ISETP.GT.U32.AND P5, PT, R7.reuse, R10, PT ;  /* 0x0000000a0700720c */ /* 0x040fe20003fa4070 */
[----:B------:R-:W-:Y:S01]  /*99e0*/  IMAD.MOV R17, RZ, RZ, -R17 ;  /* 0x000000ffff117224 */ /* 0x000fe200078e0a11 */
[----:B------:R-:W-:Y:S01]  /*99f0*/  IABS R128, R21 ;  /* 0x0000001500807213 */ /* 0x000fe20000000000 */
[----:B------:R-:W-:Y:S01]  /*9a00*/  @!P6 IMAD.IADD R142, R142, 0x1, -R7 ;  /* 0x000000018e8ee824 */ /* 0x000fe200078e0a07 */
[C---:B------:R-:W-:Y:S01]  /*9a10*/  ISETP.GT.U32.AND P6, PT, R7.reuse, R134, PT ;  /* 0x000000860700720c */ /* 0x040fe20003fc4070 */
[----:B------:R-:W-:Y:S02]  /*9a20*/  IMAD R130, R7, R17, R130 ;  /* 0x0000001107827224 */ /* 0x000fe400078e0282 */
[----:B------:R-:W-:-:S04]  /*9a30*/  IMAD.HI.U32 R9, R9, R128, RZ ;  /* 0x0000008009097227 */ /* 0x000fc800078e00ff */
[--C-:B------:R-:W-:Y:S02]  /*9a40*/  @!P4 IMAD.IADD R136, R136, 0x1, -R7.reuse ;  /* 0x000000018888c824 */ /* 0x100fe400078e0a07 */
[--C-:B------:R-:W-:Y:S01]  /*9a50*/  @!P0 IMAD.IADD R138, R138, 0x1, -R7.reuse ;  /* 0x000000018a8a8824 */ /* 0x100fe200078e0a07 */
[C---:B------:R-:W-:Y:S01]  /*9a60*/  ISETP.GT.U32.AND P0, PT, R7.reuse, R132, PT ;  /* 0x000000840700720c */ /* 0x040fe20003f04070 */
[----:B------:R-:W-:Y:S01]  /*9a70*/  @!P1 IMAD.IADD R4, R4, 0x1, -R7 ;  /* 0x0000000104049824 */ /* 0x000fe200078e0a07 */
[C---:B------:R-:W-:Y:S01]  /*9a80*/  ISETP.GT.U32.AND P1, PT, R7.reuse, R130, PT ;  /* 0x000000820700720c */ /* 0x040fe20003f24070 */
[----:B------:R-:W-:Y:S01]  /*9a90*/  IMAD.MOV R9, RZ, RZ, -R9 ;  /* 0x000000ffff097224 */ /* 0x000fe200078e0a09 */
[C---:B------:R-:W-:Y:S01]  /*9aa0*/  ISETP.GT.U32.AND P4, PT, R7.reuse, R136, PT ;  /* 0x000000880700720c */ /* 0x040fe20003f84070 */
[----:B------:R-:W-:Y:S01]  /*9ab0*/  @!P3 IMAD.MOV R140, RZ, RZ, -R140 ;  /* 0x000000ffff8cb224 */ /* 0x000fe200078e0a8c */
[----:B------:R-:W-:Y:S01]  /*9ac0*/  ISETP.GT.U32.AND P3, PT, R7, R12, PT ;  /* 0x0000000c0700720c */ /* 0x000fe20003f64070 */
[--C-:B------:R-:W-:Y:S01]  /*9ad0*/  @!P5 IMAD.IADD R10, R10, 0x1, -R7.reuse ;  /* 0x000000010a0ad824 */ /* 0x100fe200078e0a07 */
[----:B------:R-:W-:Y:S01]  /*9ae0*/  ISETP.GE.AND P5, PT, R23, RZ, PT ;  /* 0x000000ff1700720c */ /* 0x000fe20003fa6270 */
[C---:B------:R-:W-:Y:S01]  /*9af0*/  IMAD R128, R7.reuse, R9, R128 ;  /* 0x0000000907807224 */ /* 0x040fe200078e0280 */
[----:B------:R-:W-:Y:S01]  /*9b00*/  SHF.R.S32.HI R9, RZ, 0x2, R6 ;  /* 0x00000002ff097819 */ /* 0x000fe20000011406 */
[--C-:B------:R-:W-:Y:S01]  /*9b10*/  @!P6 IMAD.IADD R134, R134, 0x1, -R7.reuse ;  /* 0x000000018686e824 */ /* 0x100fe200078e0a07 */
[----:B------:R-:W-:Y:S01]  /*9b20*/  LOP3.LUT R23, RZ, R5, RZ, 0x33, !PT ;  /* 0x00000005ff177212 */ /* 0x000fe200078e33ff */
[--C-:B------:R-:W-:Y:S01]  /*9b30*/  @!P0 IMAD.IADD R132, R132, 0x1, -R7.reuse ;  /* 0x0000000184848824 */ /* 0x100fe200078e0a07 */
[C---:B------:R-:W-:Y:S01]  /*9b40*/  ISETP.GT.U32.AND P6, PT, R7.reuse, R128, PT ;  /* 0x000000800700720c */ /* 0x040fe20003fc4070 */
[--C-:B------:R-:W-:Y:S01]  /*9b50*/  @!P1 IMAD.IADD R130, R130, 0x1, -R7.reuse ;  /* 0x0000000182829824 */ /* 0x100fe200078e0a07 */
[----:B------:R-:W-:Y:S01]  /*9b60*/  ISETP.GT.U32.AND P1, PT, R7, R134, PT ;  /* 0x000000860700720c */ /* 0x000fe20003f24070 */
[--C-:B------:R-:W-:Y:S01]  /*9b70*/  @!P4 IMAD.IADD R136, R136, 0x1, -R7.reuse ;  /* 0x000000018888c824 */ /* 0x100fe200078e0a07 */
[----:B------:R-:W-:Y:S01]  /*9b80*/  ISETP.GE.AND P4, PT, R31, RZ, PT ;  /* 0x000000ff1f00720c */ /* 0x000fe20003f86270 */
[--C-:B------:R-:W-:Y:S01]  /*9b90*/  @!P3 IMAD.IADD R12, R12, 0x1, -R7.reuse ;  /* 0x000000010c0cb824 */ /* 0x100fe200078e0a07 */
[----:B------:R-:W-:Y:S01]  /*9ba0*/  ISETP.GE.AND P3, PT, R29, RZ, PT ;  /* 0x000000ff1d00720c */ /* 0x000fe20003f66270 */
[----:B------:R-:W-:Y:S01]  /*9bb0*/  @!P2 IMAD.MOV R142, RZ, RZ, -R142 ;  /* 0x000000ffff8ea224 */ /* 0x000fe200078e0a8e */
[C---:B------:R-:W-:Y:S01]  /*9bc0*/  ISETP.GT.U32.AND P2, PT, R7.reuse, R132, PT ;  /* 0x000000840700720c */ /* 0x040fe20003f44070 */
[----:B------:R-:W-:Y:S01]  /*9bd0*/  @!P5 IMAD.MOV R138, RZ, RZ, -R138 ;  /* 0x000000ffff8ad224 */ /* 0x000fe200078e0a8a */
[----:B------:R-:W-:Y:S01]  /*9be0*/  ISETP.GT.U32.AND P5, PT, R7, R130, PT ;  /* 0x000000820700720c */ /* 0x000fe20003fa4070 */
[----:B------:R-:W-:Y:S01]  /*9bf0*/  IMAD.MOV.U32 R8, RZ, RZ, R4 ;  /* 0x000000ffff087224 */ /* 0x000fe200078e0004 */
[----:B------:R-:W-:Y:S01]  /*9c00*/  ISETP.GE.AND P0, PT, R39, RZ, PT ;  /* 0x000000ff2700720c */ /* 0x000fe20003f06270 */
[--C-:B------:R-:W-:Y:S01]  /*9c10*/  @!P6 IMAD.IADD R128, R128, 0x1, -R7.reuse ;  /* 0x000000018080e824 */ /* 0x100fe200078e0a07 */
[----:B------:R-:W-:Y:S01]  /*9c20*/  SGXT R9, R9, 0x1 ;  /* 0x000000010909781a */ /* 0x000fe20000000200 */
[--C-:B------:R-:W-:Y:S01]  /*9c30*/  @!P1 IMAD.IADD R134, R134, 0x1, -R7.reuse ;  /* 0x0000000186869824 */ /* 0x100fe200078e0a07 */
[----:B------:R-:W-:Y:S01]  /*9c40*/  ISETP.GE.AND P1, PT, R45, RZ, PT ;  /* 0x000000ff2d00720c */ /* 0x000fe20003f26270 */
[----:B------:R-:W-:Y:S01]  /*9c50*/  @!P4 IMAD.MOV R10, RZ, RZ, -R10 ;  /* 0x000000ffff0ac224 */ /* 0x000fe200078e0a0a */
[----:B------:R-:W-:Y:S01]  /*9c60*/  ISETP.GT.U32.AND P6, PT, R7, R128, PT ;  /* 0x000000800700720c */ /* 0x000fe20003fc4070 */
[----:B------:R-:W-:Y:S01]  /*9c70*/  @!P3 IMAD.MOV R8, RZ, RZ, -R8 ;  /* 0x000000ffff08b224 */ /* 0x000fe200078e0a08 */
[----:B------:R-:W-:Y:S01]  /*9c80*/  ISETP.GE.AND P3, PT, R41, RZ, PT ;  /* 0x000000ff2900720c */ /* 0x000fe20003f66270 */
[--C-:B------:R-:W-:Y:S01]  /*9c90*/  @!P2 IMAD.IADD R132, R132, 0x1, -R7.reuse ;  /* 0x000000018484a824 */ /* 0x100fe200078e0a07 */
[----:B------:R-:W-:Y:S01]  /*9ca0*/  ISETP.GE.AND P4, PT, R43, RZ, PT ;  /* 0x000000ff2b00720c */ /* 0x000fe20003f86270 */
[--C-:B------:R-:W-:Y:S01]  /*9cb0*/  @!P5 IMAD.IADD R130, R130, 0x1, -R7.reuse ;  /* 0x000000018282d824 */ /* 0x100fe200078e0a07 */
[----:B------:R-:W-:Y:S01]  /*9cc0*/  ISETP.GE.AND P2, PT, R47, RZ, PT ;  /* 0x000000ff2f00720c */ /* 0x000fe20003f46270 */
[----:B------:R-:W-:Y:S01]  /*9cd0*/  IMAD.SHL.U32 R4, R6, 0x20, RZ ;  /* 0x0000002006047824 */ /* 0x000fe200078e00ff */
[----:B------:R-:W-:Y:S01]  /*9ce0*/  ISETP.GE.AND P5, PT, R21, RZ, PT ;  /* 0x000000ff1500720c */ /* 0x000fe20003fa6270 */
[----:B------:R-:W-:Y:S01]  /*9cf0*/  @!P0 IMAD.MOV R12, RZ, RZ, -R12 ;  /* 0x000000ffff0c8224 */ /* 0x000fe200078e0a0c */
[----:B------:R-:W-:Y:S01]  /*9d00*/  LOP3.LUT R9, R9, 0x90, RZ, 0xc0, !PT ;  /* 0x0000009009097812 */ /* 0x000fe200078ec0ff */
[----:B------:R-:W-:Y:S01]  /*9d10*/  @!P1 IMAD.MOV R132, RZ, RZ, -R132 ;  /* 0x000000ffff849224 */ /* 0x000fe200078e0a84 */
[----:B------:R-:W-:Y:S01]  /*9d20*/  ISETP.NE.AND P0, PT, R5, RZ, PT ;  /* 0x000000ff0500720c */ /* 0x000fe20003f05270 */
[----:B------:R-:W-:Y:S01]  /*9d30*/  @!P6 IMAD.IADD R128, R128, 0x1, -R7 ;  /* 0x000000018080e824 */ /* 0x000fe200078e0a07 */
[----:B------:R-:W-:Y:S01]  /*9d40*/  LOP3.LUT R153, R9, 0xf60, R4, 0xf8, !PT ;  /* 0x00000f6009997812 */ /* 0x000fe200078ef804 */
[----:B------:R-:W-:Y:S01]  /*9d50*/  @!P3 IMAD.MOV R136, RZ, RZ, -R136 ;  /* 0x000000ffff88b224 */ /* 0x000fe200078e0a88 */
[C---:B------:R-:W-:Y:S01]  /*9d60*/  SEL R17, R23.reuse, R32, !P0 ;  /* 0x0000002017117207 */ /* 0x040fe20004000000 */
[----:B------:R-:W-:Y:S01]  /*9d70*/  @!P4 IMAD.MOV R134, RZ, RZ, -R134 ;  /* 0x000000ffff86c224 */ /* 0x000fe200078e0a86 */
[C---:B------:R-:W-:Y:S01]  /*9d80*/  SEL R237, R23.reuse, R38, !P0 ;  /* 0x0000002617ed7207 */ /* 0x040fe20004000000 */
[----:B------:R-:W-:Y:S01]  /*9d90*/  @!P2 IMAD.MOV R130, RZ, RZ, -R130 ;  /* 0x000000ffff82a224 */ /* 0x000fe200078e0a82 */
[C---:B------:R-:W-:Y:S01]  /*9da0*/  SEL R239, R23.reuse, R36, !P0 ;  /* 0x0000002417ef7207 */ /* 0x040fe20004000000 */
[----:B------:R-:W-:Y:S01]  /*9db0*/  @!P5 IMAD.MOV R128, RZ, RZ, -R128 ;  /* 0x000000ffff80d224 */ /* 0x000fe200078e0a80 */
[----:B------:R-:W-:Y:S01]  /*9dc0*/  SEL R241, R23, R34, !P0 ;  /* 0x0000002217f17207 */ /* 0x000fe20004000000 */
[----:B------:R-:W-:Y:S01]  /*9dd0*/  IMAD R4, R49, UR8, RZ ;  /* 0x0000000831047c24 */ /* 0x000fe2000f8e02ff */
[----:B------:R-:W-:Y:S01]  /*9de0*/  SEL R235, R23, R40, !P0 ;  /* 0x0000002817eb7207 */ /* 0x000fe20004000000 */
[----:B------:R-:W-:Y:S01]  /*9df0*/  IMAD R239, R239, UR5, RZ ;  /* 0x00000005efef7c24 */ /* 0x000fe2000f8e02ff */
[C---:B------:R-:W-:Y:S01]  /*9e00*/  SEL R243, R23.reuse, R42, !P0 ;  /* 0x0000002a17f37207 */ /* 0x040fe20004000000 */
[----:B------:R-:W-:Y:S01]  /*9e10*/  STL [R1+0x13a8], R153 ;  /* 0x0013a89901007387 */ /* 0x000fe20000100800 */
[----:B------:R-:W-:Y:S01]  /*9e20*/  SEL R245, R23, R46, !P0 ;  /* 0x0000002e17f57207 */ /* 0x000fe20004000000 */
[----:B------:R-:W-:Y:S01]  /*9e30*/  IMAD R241, R241, UR5, RZ ;  /* 0x00000005f1f17c24 */ /* 0x000fe2000f8e02ff */
        /* <DEDUP_REMOVED lines=52> */
[C---:B------:R-:W-:Y:S01]  /*a180*/  SEL R126, R23.reuse, R126, !P0 ;  /* 0x0000007e177e7207 */ /* 0x040fe20004000000 */
        /* <DEDUP_REMOVED lines=43> */
[----:B------:R-:W-:Y:S01]  /*a440*/  SEL R85, R23, R160, !P0 ;  /* 0x000000a017557207 */ /* 0x000fe20004000000 */
        /* <DEDUP_REMOVED lines=145> */
[----:B------:R-:W-:Y:S01]  /*ad60*/  IADD3 R5, P6, R4, UR6, RZ ;  /* 0x0000000604057c10 */ /* 0x000fe2000ffde0ff */
[----:B------:R-:W-:Y:S01]  /*ad70*/  IMAD R17, R127, UR5, RZ ;  /* 0x000000057f117c24 */ /* 0x000fe2000f8e02ff */
[----:B------:R-:W-:Y:S01]  /*ad80*/  ULDC UR6, c[0x0][0x234] ;  /* 0x00008d0000067ab9 */ /* 0x000fe20000000800 */
[----:B------:R-:W-:Y:S01]  /*ad90*/  IMAD R15, R15, UR5, RZ ;  /* 0x000000050f0f7c24 */ /* 0x000fe2000f8e02ff */
[-C--:B------:R-:W-:Y:S01]  /*ada0*/  IADD3 R127, P2, R128, R5.reuse, RZ ;  /* 0x00000005807f7210 */ /* 0x080fe20007f5e0ff */
[----:B------:R-:W-:Y:S01]  /*adb0*/  IMAD R19, R19, UR5, RZ ;  /* 0x0000000513137c24 */ /* 0x000fe2000f8e02ff */
[----:B------:R-:W-:Y:S01]  /*adc0*/  LEA.HI.X.SX32 R4, R4, UR7, 0x1, P6 ;  /* 0x0000000704047c11 */ /* 0x000fe2000b0f0eff */
[----:B------:R-:W-:Y:S01]  /*add0*/  IMAD R21, R21, UR5, RZ ;  /* 0x0000000515157c24 */ /* 0x000fe2000f8e02ff */
[-C--:B------:R-:W-:Y:S01]  /*ade0*/  IADD3 R240, P5, R239, R5.reuse, RZ ;  /* 0x00000005eff07210 */ /* 0x080fe20007fbe0ff */
[----:B------:R0:W-:Y:S01]  /*adf0*/  STL [R1+0x13a4], R127 ;  /* 0x0013a47f01007387 */ /* 0x0001e20000100800 */
[-C--:B------:R-:W-:Y:S01]  /*ae00*/  IADD3 R242, P6, R241, R5.reuse, RZ ;  /* 0x00000005f1f27210 */ /* 0x080fe20007fde0ff */
[----:B------:R-:W-:Y:S01]  /*ae10*/  IMAD R23, R23, UR5, RZ ;  /* 0x0000000517177c24 */ /* 0x000fe2000f8e02ff */
[-C--:B------:R-:W-:Y:S01]  /*ae20*/  LEA.HI.X.SX32 R239, R239, R4.reuse, 0x1, P5 ;  /* 0x00000004efef7211 */ /* 0x080fe200028f0eff */
[----:B------:R-:W-:Y:S01]  /*ae30*/  IMAD R25, R25, UR6, RZ ;  /* 0x0000000619197c24 */ /* 0x000fe2000f8e02ff */
[-C--:B------:R-:W-:Y:S01]  /*ae40*/  IADD3 R244, P0, R243, R5.reuse, RZ ;  /* 0x00000005f3f47210 */ /* 0x080fe20007f1e0ff */
[----:B------:R-:W-:Y:S01]  /*ae50*/  IMAD R27, R27, UR6, RZ ;  /* 0x000000061b1b7c24 */ /* 0x000fe2000f8e02ff */
[-C--:B------:R-:W-:Y:S01]  /*ae60*/  LEA.HI.X.SX32 R241, R241, R4.reuse, 0x1, P6 ;  /* 0x00000004f1f17211 */ /* 0x080fe200030f0eff */
[----:B------:R-:W-:Y:S01]  /*ae70*/  USHF.R.U32.HI UR6, URZ, 0x4, UR4 ;  /* 0x000000043f067899 */ /* 0x000fe20008011604 */
[-C--:B------:R-:W-:Y:S01]  /*ae80*/  LEA.HI.X.SX32 R243, R243, R4.reuse, 0x1, P0 ;  /* 0x00000004f3f37211 */ /* 0x080fe200000f0eff */
[----:B------:R-:W-:Y:S01]  /*ae90*/  UMOV UR7, URZ ;  /* 0x0000003f00077c82 */ /* 0x000fe20008000000 */
[----:B0-----:R-:W-:Y:S01]  /*aea0*/  LEA.HI.X.SX32 R127, R128, R4, 0x1, P2 ;  /* 0x00000004807f7211 */ /* 0x001fe200010f0eff */
[----:B------:R-:W-:Y:S01]  /*aeb0*/  USGXT.U32 UR6, UR6, 0xe ;  /* 0x0000000e0606789a */ /* 0x000fe20008000000 */
[-C--:B------:R-:W-:Y:S01]  /*aec0*/  IADD3 R128, P6, R125, R5.reuse, RZ ;  /* 0x000000057d807210 */ /* 0x080fe20007fde0ff */
[----:B------:R-:W-:Y:S01]  /*aed0*/  USHF.L.U32 UR8, UR8, 0x5, URZ ;  /* 0x0000000508087899 */ /* 0x000fe2000800063f */
[-C--:B------:R-:W-:Y:S01]  /*aee0*/  IADD3 R246, P1, R245, R5.reuse, RZ ;  /* 0x00000005f5f67210 */ /* 0x080fe20007f3e0ff */
[----:B------:R0:W-:Y:S01]  /*aef0*/  STL [R1+0x13a0], R127 ;  /* 0x0013a07f01007387 */ /* 0x0001e20000100800 */
[----:B------:R-:W-:-:S02]  /*af00*/  IADD3 R236, P3, R235, R5, RZ ;  /* 0x00000005ebec7210 */ /* 0x000fc40007f7e0ff */
[----:B------:R-:W-:Y:S02]  /*af10*/  CS2R R130, SRZ ;  /* 0x0000000000827805 */ /* 0x000fe4000001ff00 */
[-C--:B------:R-:W-:Y:S02]  /*af20*/  IADD3 R248, P2, R247, R5.reuse, RZ ;  /* 0x00000005f7f87210 */ /* 0x080fe40007f5e0ff */
[----:B------:R-:W-:Y:S02]  /*af30*/  CS2R R132, SRZ ;  /* 0x0000000000847805 */ /* 0x000fe4000001ff00 */
[----:B------:R-:W-:Y:S02]  /*af40*/  IADD3 R238, P4, R237, R5, RZ ;  /* 0x00000005edee7210 */ /* 0x000fe40007f9e0ff */
[----:B------:R-:W-:Y:S02]  /*af50*/  CS2R R134, SRZ ;  /* 0x0000000000867805 */ /* 0x000fe4000001ff00 */
[----:B------:R-:W-:-:S02]  /*af60*/  LEA.HI.X.SX32 R245, R245, R4, 0x1, P1 ;  /* 0x00000004f5f57211 */ /* 0x000fc400008f0eff */
[----:B------:R-:W-:Y:S02]  /*af70*/  CS2R R136, SRZ ;  /* 0x0000000000887805 */ /* 0x000fe4000001ff00 */
[-C--:B------:R-:W-:Y:S02]  /*af80*/  LEA.HI.X.SX32 R235, R235, R4.reuse, 0x1, P3 ;  /* 0x00000004ebeb7211 */ /* 0x080fe400018f0eff */
[----:B------:R-:W-:Y:S02]  /*af90*/  CS2R R138, SRZ ;  /* 0x00000000008a7805 */ /* 0x000fe4000001ff00 */
[----:B0-----:R-:W-:Y:S02]  /*afa0*/  IADD3 R127, P5, R126, R5, RZ ;  /* 0x000000057e7f7210 */ /* 0x001fe40007fbe0ff */
[----:B------:R-:W-:Y:S02]  /*afb0*/  CS2R R140, SRZ ;  /* 0x00000000008c7805 */ /* 0x000fe4000001ff00 */
[----:B------:R-:W-:-:S02]  /*afc0*/  LEA.HI.X.SX32 R247, R247, R4, 0x1, P2 ;  /* 0x00000004f7f77211 */ /* 0x000fc400010f0eff */
[----:B------:R-:W-:Y:S02]  /*afd0*/  CS2R R142, SRZ ;  /* 0x00000000008e7805 */ /* 0x000fe4000001ff00 */
[-C--:B------:R-:W-:Y:S01]  /*afe0*/  IADD3 R250, P3, R249, R5.reuse, RZ ;  /* 0x00000005f9fa7210 */ /* 0x080fe20007f7e0ff */
[----:B------:R0:W-:Y:S01]  /*aff0*/  STL [R1+0xe04], R127 ;  /* 0x000e047f01007387 */ /* 0x0001e20000100800 */
[-C--:B------:R-:W-:Y:S02]  /*b000*/  LEA.HI.X.SX32 R237, R237, R4.reuse, 0x1, P4 ;  /* 0x00000004eded7211 */ /* 0x080fe400020f0eff */
[----:B------:R-:W-:Y:S02]  /*b010*/  CS2R R144, SRZ ;  /* 0x0000000000907805 */ /* 0x000fe4000001ff00 */
[----:B------:R-:W-:Y:S01]  /*b020*/  IADD3 R252, P4, R251, R5, RZ ;  /* 0x00000005fbfc7210 */ /* 0x000fe20007f9e0ff */
[----:B------:R1:W-:Y:S01]  /*b030*/  STL [R1+0xe0c], R128 ;  /* 0x000e0c8001007387 */ /* 0x0003e20000100800 */
[----:B------:R-:W-:-:S02]  /*b040*/  LEA.HI.X.SX32 R249, R249, R4, 0x1, P3 ;  /* 0x00000004f9f97211 */ /* 0x000fc400018f0eff */
[----:B------:R-:W-:Y:S02]  /*b050*/  CS2R R146, SRZ ;  /* 0x0000000000927805 */ /* 0x000fe4000001ff00 */
[-C--:B------:R-:W-:Y:S02]  /*b060*/  LEA.HI.X.SX32 R251, R251, R4.reuse, 0x1, P4 ;  /* 0x00000004fbfb7211 */ /* 0x080fe400020f0eff */
[----:B------:R-:W-:Y:S02]  /*b070*/  CS2R R148, SRZ ;  /* 0x0000000000947805 */ /* 0x000fe4000001ff00 */
[----:B------:R-:W-:Y:S02]  /*b080*/  LEA.HI.X.SX32 R126, R126, R4, 0x1, P5 ;  /* 0x000000047e7e7211 */ /* 0x000fe400028f0eff */
[----:B------:R-:W-:Y:S02]  /*b090*/  CS2R R150, SRZ ;  /* 0x0000000000967805 */ /* 0x000fe4000001ff00 */
[-C--:B0-----:R-:W-:Y:S01]  /*b0a0*/  IADD3 R127, P0, R124, R5.reuse, RZ ;  /* 0x000000057c7f7210 */ /* 0x081fe20007f1e0ff */
[----:B------:R-:W-:Y:S01]  /*b0b0*/  UIADD3.64 UR14, UR6, -UR14, URZ ;  /* 0x8000000e060e7297 */ /* 0x000fe2000fffe03f */
[----:B-1----:R-:W-:-:S03]  /*b0c0*/  IADD3 R128, P1, R123, R5, RZ ;  /* 0x000000057b807210 */ /* 0x002fc60007f3e0ff */
[----:B------:R0:W-:Y:S01]  /*b0d0*/  STL [R1+0xe14], R127 ;  /* 0x000e147f01007387 */ /* 0x0001e20000100800 */
[----:B------:R-:W-:-:S03]  /*b0e0*/  LEA.HI.X.SX32 R123, R123, R4, 0x1, P1 ;  /* 0x000000047b7b7211 */ /* 0x000fc600008f0eff */
[----:B------:R1:W-:Y:S01]  /*b0f0*/  STL [R1+0xe1c], R128 ;  /* 0x000e1c8001007387 */ /* 0x0003e20000100800 */
[-C--:B0-----:R-:W-:Y:S02]  /*b100*/  IADD3 R127, P2, R122, R5.reuse, RZ ;  /* 0x000000057a7f7210 */ /* 0x081fe40007f5e0ff */
[----:B-1----:R-:W-:-:S03]  /*b110*/  IADD3 R128, P3, R121, R5, RZ ;  /* 0x0000000579807210 */ /* 0x002fc60007f7e0ff */
[----:B------:R0:W-:Y:S04]  /*b120*/  STL [R1+0xe24], R127 ;  /* 0x000e247f01007387 */ /* 0x0001e80000100800 */
[----:B------:R1:W-:Y:S01]  /*b130*/  STL [R1+0xe2c], R128 ;  /* 0x000e2c8001007387 */ /* 0x0003e20000100800 */
[-C--:B0-----:R-:W-:Y:S02]  /*b140*/  IADD3 R127, P4, R120, R5.reuse, RZ ;  /* 0x00000005787f7210 */ /* 0x081fe40007f9e0ff */
[----:B-1----:R-:W-:-:S03]  /*b150*/  IADD3 R128, P5, R119, R5, RZ ;  /* 0x0000000577807210 */ /* 0x002fc60007fbe0ff */
[----:B------:R0:W-:Y:S01]  /*b160*/  STL [R1+0xe34], R127 ;  /* 0x000e347f01007387 */ /* 0x0001e20000100800 */
[----:B------:R-:W-:-:S03]  /*b170*/  LEA.HI.X.SX32 R120, R120, R4, 0x1, P4 ;  /* 0x0000000478787211 */ /* 0x000fc600020f0eff */
[----:B------:R1:W-:Y:S04]  /*b180*/  STL [R1+0xe00], R126 ;  /* 0x000e007e01007387 */ /* 0x0003e80000100800 */
[----:B------:R2:W-:Y:S01]  /*b190*/  STL [R1+0xe3c], R128 ;  /* 0x000e3c8001007387 */ /* 0x0005e20000100800 */
[-C--:B0-----:R-:W-:Y:S02]  /*b1a0*/  LEA.HI.X.SX32 R127, R125, R4.reuse, 0x1, P6 ;  /* 0x000000047d7f7211 */ /* 0x081fe400030f0eff */
[----:B------:R-:W-:Y:S02]  /*b1b0*/  LEA.HI.X.SX32 R125, R124, R4, 0x1, P0 ;  /* 0x000000047c7d7211 */ /* 0x000fe400000f0eff */
[-C--:B-1----:R-:W-:Y:S01]  /*b1c0*/  IADD3 R126, P6, R118, R5.reuse, RZ ;  /* 0x00000005767e7210 */ /* 0x082fe20007fde0ff */
[----:B------:R-:W-:Y:S01]  /*b1d0*/  STL [R1+0xe08], R127 ;  /* 0x000e087f01007387 */ /* 0x000fe20000100800 */
[----:B------:R-:W-:-:S02]  /*b1e0*/  IADD3 R124, P0, R117, R5, RZ ;  /* 0x00000005757c7210 */ /* 0x000fc40007f1e0ff */
[----:B--2---:R-:W-:Y:S01]  /*b1f0*/  CS2R R128, SRZ ;  /* 0x0000000000807805 */ /* 0x004fe2000001ff00 */
[----:B------:R0:W-:Y:S01]  /*b200*/  STL [R1+0xe44], R126 ;  /* 0x000e447e01007387 */ /* 0x0001e20000100800 */
[----:B------:R-:W-:-:S03]  /*b210*/  LEA.HI.X.SX32 R117, R117, R4, 0x1, P0 ;  /* 0x0000000475757211 */ /* 0x000fc600000f0eff */
[----:B------:R1:W-:Y:S04]  /*b220*/  STL [R1+0xe10], R125 ;  /* 0x000e107d01007387 */ /* 0x0003e80000100800 */
[----:B------:R2:W-:Y:S01]  /*b230*/  STL [R1+0xe4c], R124 ;  /* 0x000e4c7c01007387 */ /* 0x0005e20000100800 */
[----:B0-----:R-:W-:-:S03]  /*b240*/  CS2R R126, SRZ ;  /* 0x00000000007e7805 */ /* 0x001fc6000001ff00 */
[----:B------:R0:W-:Y:S01]  /*b250*/  STL [R1+0xe18], R123 ;  /* 0x000e187b01007387 */ /* 0x0001e20000100800 */
[----:B-1----:R-:W-:Y:S02]  /*b260*/  IADD3 R125, P1, R116, R5, RZ ;  /* 0x00000005747d7210 */ /* 0x002fe40007f3e0ff */
[----:B--2---:R-:W-:-:S03]  /*b270*/  LEA.HI.X.SX32 R124, R122, R4, 0x1, P2 ;  /* 0x000000047a7c7211 */ /* 0x004fc600010f0eff */
[----:B------:R-:W-:Y:S01]  /*b280*/  STL [R1+0xe54], R125 ;  /* 0x000e547d01007387 */ /* 0x000fe20000100800 */
[----:B------:R-:W-:Y:S02]  /*b290*/  LEA.HI.X.SX32 R122, R121, R4, 0x1, P3 ;  /* 0x00000004797a7211 */ /* 0x000fe400018f0eff */
[-C--:B0-----:R-:W-:Y:S01]  /*b2a0*/  IADD3 R123, P2, R115, R5.reuse, RZ ;  /* 0x00000005737b7210 */ /* 0x081fe20007f5e0ff */
[----:B------:R0:W-:Y:S01]  /*b2b0*/  STL [R1+0xe20], R124 ;  /* 0x000e207c01007387 */ /* 0x0001e20000100800 */
[----:B------:R-:W-:-:S03]  /*b2c0*/  IADD3 R121, P3, R114, R5, RZ ;  /* 0x0000000572797210 */ /* 0x000fc60007f7e0ff */
[----:B------:R-:W-:Y:S01]  /*b2d0*/  STL [R1+0xe5c], R123 ;  /* 0x000e5c7b01007387 */ /* 0x000fe20000100800 */
[----:B------:R-:W-:-:S03]  /*b2e0*/  LEA.HI.X.SX32 R114, R114, R4, 0x1, P3 ;  /* 0x0000000472727211 */ /* 0x000fc600018f0eff */
[----:B------:R1:W-:Y:S01]  /*b2f0*/  STL [R1+0xe28], R122 ;  /* 0x000e287a01007387 */ /* 0x0003e20000100800 */
[----:B0-----:R-:W-:-:S03]  /*b300*/  CS2R R124, SRZ ;  /* 0x00000000007c7805 */ /* 0x001fc6000001ff00 */
[----:B------:R0:W-:Y:S04]  /*b310*/  STL [R1+0xe64], R121 ;  /* 0x000e647901007387 */ /* 0x0001e80000100800 */
[----:B------:R2:W-:Y:S01]  /*b320*/  STL [R1+0xe30], R120 ;  /* 0x000e307801007387 */ /* 0x0005e20000100800 */
[----:B-1----:R-:W-:Y:S02]  /*b330*/  IADD3 R122, P4, R113, R5, RZ ;  /* 0x00000005717a7210 */ /* 0x002fe40007f9e0ff */
[----:B0-----:R-:W-:-:S03]  /*b340*/  LEA.HI.X.SX32 R121, R119, R4, 0x1, P5 ;  /* 0x0000000477797211 */ /* 0x001fc600028f0eff */
[----:B------:R0:W-:Y:S01]  /*b350*/  STL [R1+0xe6c], R122 ;  /* 0x000e6c7a01007387 */ /* 0x0001e20000100800 */
[----:B------:R-:W-:Y:S02]  /*b360*/  LEA.HI.X.SX32 R119, R118, R4, 0x1, P6 ;  /* 0x0000000476777211 */ /* 0x000fe400030f0eff */
[-C--:B--2---:R-:W-:Y:S01]  /*b370*/  IADD3 R120, P5, R112, R5.reuse, RZ ;  /* 0x0000000570787210 */ /* 0x084fe20007fbe0ff */
[----:B------:R-:W-:Y:S01]  /*b380*/  STL [R1+0xe38], R121 ;  /* 0x000e387901007387 */ /* 0x000fe20000100800 */
[----:B------:R-:W-:-:S03]  /*b390*/  IADD3 R118, P6, R111, R5, RZ ;  /* 0x000000056f767210 */ /* 0x000fc60007fde0ff */
[----:B------:R1:W-:Y:S01]  /*b3a0*/  STL [R1+0xe74], R120 ;  /* 0x000e747801007387 */ /* 0x0003e20000100800 */
[----:B------:R-:W-:Y:S02]  /*b3b0*/  LEA.HI.X.SX32 R111, R111, R4, 0x1, P6 ;  /* 0x000000046f6f7211 */ /* 0x000fe400030f0eff */
[----:B0-----:R-:W-:Y:S01]  /*b3c0*/  CS2R R122, SRZ ;  /* 0x00000000007a7805 */ /* 0x001fe2000001ff00 */
[----:B------:R0:W-:Y:S04]  /*b3d0*/  STL [R1+0xe40], R119 ;  /* 0x000e407701007387 */ /* 0x0001e80000100800 */
[----:B------:R2:W-:Y:S01]  /*b3e0*/  STL [R1+0xe7c], R118 ;  /* 0x000e7c7601007387 */ /* 0x0005e20000100800 */
[----:B-1----:R-:W-:-:S03]  /*b3f0*/  CS2R R120, SRZ ;  /* 0x0000000000787805 */ /* 0x002fc6000001ff00 */
[----:B------:R1:W-:Y:S01]  /*b400*/  STL [R1+0xe48], R117 ;  /* 0x000e487501007387 */ /* 0x0003e20000100800 */
[----:B0-----:R-:W-:Y:S02]  /*b410*/  IADD3 R119, P0, R110, R5, RZ ;  /* 0x000000056e777210 */ /* 0x001fe40007f1e0ff */
[----:B--2---:R-:W-:-:S03]  /*b420*/  LEA.HI.X.SX32 R118, R116, R4, 0x1, P1 ;  /* 0x0000000474767211 */ /* 0x004fc600008f0eff */
[----:B------:R-:W-:Y:S01]  /*b430*/  STL [R1+0xe84], R119 ;  /* 0x000e847701007387 */ /* 0x000fe20000100800 */
[----:B------:R-:W-:Y:S02]  /*b440*/  LEA.HI.X.SX32 R116, R115, R4, 0x1, P2 ;  /* 0x0000000473747211 */ /* 0x000fe400010f0eff */
[-C--:B-1----:R-:W-:Y:S01]  /*b450*/  IADD3 R117, P1, R109, R5.reuse, RZ ;  /* 0x000000056d757210 */ /* 0x082fe20007f3e0ff */
        /* <DEDUP_REMOVED lines=415> */
[----:B------:R-:W-:Y:S01]  /*ce50*/  STL [R1+0x116c], R24 ;  /* 0x00116c1801007387 */ /* 0x000fe20000100800 */
[----:B------:R-:W-:Y:S02]  /*ce60*/  LEA.HI.X.SX32 R18, R16, R4, 0x1, P4 ;  /* 0x0000000410127211 */ /* 0x000fe400020f0eff */
[-C--:B--2---:R-:W-:Y:S01]  /*ce70*/  IADD3 R20, P3, R8, R5.reuse, RZ ;  /* 0x0000000508147210 */ /* 0x084fe20007f7e0ff */
[----:B------:R-:W-:Y:S01]  /*ce80*/  STL [R1+0x1138], R22 ;  /* 0x0011381601007387 */ /* 0x000fe20000100800 */
[----:B------:R-:W-:-:S03]  /*ce90*/  IADD3 R16, P4, R10, R5, RZ ;  /* 0x000000050a107210 */ /* 0x000fc60007f9e0ff */
[----:B------:R-:W-:Y:S04]  /*cea0*/  STL [R1+0x1174], R20 ;  /* 0x0011741401007387 */ /* 0x000fe80000100800 */
[----:B------:R0:W-:Y:S04]  /*ceb0*/  STL [R1+0x1140], R18 ;  /* 0x0011401201007387 */ /* 0x0001e80000100800 */
[----:B------:R1:W-:Y:S04]  /*cec0*/  STL [R1+0x117c], R16 ;  /* 0x00117c1001007387 */ /* 0x0003e80000100800 */
[----:B------:R2:W-:Y:S01]  /*ced0*/  STL [R1+0x1148], R13 ;  /* 0x0011480d01007387 */ /* 0x0005e20000100800 */
[----:B0-----:R-:W-:-:S02]  /*cee0*/  IADD3 R18, P5, R12, R5, RZ ;  /* 0x000000050c127210 */ /* 0x001fc40007fbe0ff */
[----:B-1----:R-:W-:-:S03]  /*cef0*/  LEA.HI.X.SX32 R16, R11, R4, 0x1, P6 ;  /* 0x000000040b107211 */ /* 0x002fc600030f0eff */
        /* <DEDUP_REMOVED lines=14> */
[----:B------:R0:W-:Y:S01]  /*cfe0*/  STL [R1+0x1168], R9 ;  /* 0x0011680901007387 */ /* 0x0001e20000100800 */
[----:B------:R-:W-:-:S03]  /*cff0*/  IADD3 R5, P3, R23, R5, RZ ;  /* 0x0000000517057210 */ /* 0x000fc60007f7e0ff */
[----:B------:R1:W-:Y:S04]  /*d000*/  STL [R1+0x1398], R7 ;  /* 0x0013980701007387 */ /* 0x0003e80000100800 */
[----:B------:R2:W-:Y:S01]  /*d010*/  STL [R1+0x1170], R6 ;  /* 0x0011700601007387 */ /* 0x0005e20000100800 */
[----:B0-----:R-:W-:-:S03]  /*d020*/  LOP3.LUT R9, R14, 0x10, RZ, 0x3c, !PT ;  /* 0x000000100e097812 */ /* 0x001fc600078e3cff */
[----:B------:R0:W-:Y:S01]  /*d030*/  STL [R1+0x139c], R5 ;  /* 0x00139c0501007387 */ /* 0x0001e20000100800 */
[-C--:B-1----:R-:W-:Y:S02]  /*d040*/  LEA.HI.X.SX32 R7, R10, R4.reuse, 0x1, P4 ;  /* 0x000000040a077211 */ /* 0x082fe400020f0eff */
[----:B--2---:R-:W-:-:S03]  /*d050*/  LEA.HI.X.SX32 R6, R12, R4, 0x1, P5 ;  /* 0x000000040c067211 */ /* 0x004fc600028f0eff */
[----:B------:R1:W-:Y:S01]  /*d060*/  STL [R1+0x1178], R7 ;  /* 0x0011780701007387 */ /* 0x0003e20000100800 */
[----:B0-----:R-:W-:-:S03]  /*d070*/  LEA.HI.X.SX32 R5, R15, R4, 0x1, P6 ;  /* 0x000000040f057211 */ /* 0x001fc600030f0eff */
[----:B------:R0:W-:Y:S01]  /*d080*/  STL [R1+0x1180], R6 ;  /* 0x0011800601007387 */ /* 0x0001e20000100800 */
[----:B------:R-:W-:-:S03]  /*d090*/  IMAD.MOV.U32 R15, RZ, RZ, RZ ;  /* 0x000000ffff0f7224 */ /* 0x000fc600078e00ff */
[----:B------:R2:W-:Y:S01]  /*d0a0*/  STL [R1+0x1188], R5 ;  /* 0x0011880501007387 */ /* 0x0005e20000100800 */
[-C--:B-1----:R-:W-:Y:S02]  /*d0b0*/  LEA.HI.X.SX32 R7, R17, R4.reuse, 0x1, P0 ;  /* 0x0000000411077211 */ /* 0x082fe400000f0eff */
[----:B------:R-:W-:Y:S02]  /*d0c0*/  IADD3 R11, P0, R25, UR10, RZ ;  /* 0x0000000a190b7c10 */ /* 0x000fe4000ff1e0ff */
[-C--:B0-----:R-:W-:Y:S01]  /*d0d0*/  LEA.HI.X.SX32 R6, R19, R4.reuse, 0x1, P1 ;  /* 0x0000000413067211 */ /* 0x081fe200008f0eff */
[----:B------:R-:W-:Y:S01]  /*d0e0*/  STL [R1+0x1190], R7 ;  /* 0x0011900701007387 */ /* 0x000fe20000100800 */
[----:B------:R-:W-:Y:S01]  /*d0f0*/  IADD3 R13, P1, R27, UR10, RZ ;  /* 0x0000000a1b0d7c10 */ /* 0x000fe2000ff3e0ff */
[----:B------:R-:W-:Y:S01]  /*d100*/  ULDC UR10, c[0x0][0x238] ;  /* 0x00008e00000a7ab9 */ /* 0x000fe20000000800 */
[-C--:B--2---:R-:W-:Y:S01]  /*d110*/  LEA.HI.X.SX32 R5, R21, R4.reuse, 0x1, P2 ;  /* 0x0000000415057211 */ /* 0x084fe200010f0eff */
[----:B------:R-:W-:Y:S01]  /*d120*/  STL [R1+0x138c], R6 ;  /* 0x00138c0601007387 */ /* 0x000fe20000100800 */
[----:B------:R-:W-:Y:S01]  /*d130*/  LEA.HI.X.SX32 R4, R23, R4, 0x1, P3 ;  /* 0x0000000417047211 */ /* 0x000fe200018f0eff */
[----:B------:R-:W-:Y:S01]  /*d140*/  UIMAD UR44, UR10, 0x1f, URZ ;  /* 0x0000001f0a2c78a4 */ /* 0x000fe2000f8e023f */
[----:B------:R-:W-:Y:S01]  /*d150*/  LEA.HI.X.SX32 R10, R25, UR11, 0x1, P0 ;  /* 0x0000000b190a7c11 */ /* 0x000fe200080f0eff */
[----:B------:R0:W-:Y:S01]  /*d160*/  STL [R1+0x1394], R5 ;  /* 0x0013940501007387 */ /* 0x0001e20000100800 */
[----:B------:R-:W-:Y:S01]  /*d170*/  LEA.HI.X.SX32 R12, R27, UR11, 0x1, P1 ;  /* 0x0000000b1b0c7c11 */ /* 0x000fe200088f0eff */
[----:B------:R-:W-:Y:S01]  /*d180*/  USHF.R.S32.HI UR45, URZ, 0x1f, UR44 ;  /* 0x0000001f3f2d7899 */ /* 0x000fe2000801142c */
[----:B------:R-:W-:Y:S01]  /*d190*/  CS2R R24, SRZ ;  /* 0x0000000000187805 */ /* 0x000fe2000001ff00 */
[----:B------:R1:W-:Y:S01]  /*d1a0*/  STL [R1+0x1194], R4 ;  /* 0x0011940401007387 */ /* 0x0003e20000100800 */
[----:B------:R-:W-:Y:S01]  /*d1b0*/  UIMAD UR46, UR10, 0x1e, URZ ;  /* 0x0000001e0a2e78a4 */ /* 0x000fe2000f8e023f */
[----:B------:R-:W-:Y:S01]  /*d1c0*/  CS2R R26, SRZ ;  /* 0x00000000001a7805 */ /* 0x000fe2000001ff00 */
[----:B------:R-:W-:Y:S01]  /*d1d0*/  UIMAD UR48, UR10, 0x1d, URZ ;  /* 0x0000001d0a3078a4 */ /* 0x000fe2000f8e023f */
[----:B------:R-:W-:Y:S01]  /*d1e0*/  STL [R1+0xc00], RZ ;  /* 0x000c00ff01007387 */ /* 0x000fe20000100800 */
[----:B------:R-:W-:Y:S01]  /*d1f0*/  USHF.R.S32.HI UR47, URZ, 0x1f, UR46 ;  /* 0x0000001f3f2f7899 */ /* 0x000fe2000801142e */
[----:B0-----:R-:W-:Y:S01]  /*d200*/  IADD3 R5, P0, R11, UR44, RZ ;  /* 0x0000002c0b057c10 */ /* 0x001fe2000ff1e0ff */
[----:B------:R-:W-:Y:S01]  /*d210*/  USHF.R.S32.HI UR49, URZ, 0x1f, UR48 ;  /* 0x0000001f3f317899 */ /* 0x000fe20008011430 */
[----:B------:R-:W-:Y:S01]  /*d220*/  STL [R1+0xc04], RZ ;  /* 0x000c04ff01007387 */ /* 0x000fe20000100800 */
[----:B------:R-:W-:Y:S01]  /*d230*/  UIMAD UR50, UR10, 0x1c, URZ ;  /* 0x0000001c0a3278a4 */ /* 0x000fe2000f8e023f */
[----:B-1----:R-:W-:Y:S01]  /*d240*/  IADD3 R4, P1, R13, UR44, RZ ;  /* 0x0000002c0d047c10 */ /* 0x002fe2000ff3e0ff */
[----:B------:R-:W-:Y:S01]  /*d250*/  UIMAD UR52, UR10, 0x1b, URZ ;  /* 0x0000001b0a3478a4 */ /* 0x000fe2000f8e023f */
[----:B------:R-:W-:Y:S01]  /*d260*/  STL [R1+0xc08], RZ ;  /* 0x000c08ff01007387 */ /* 0x000fe20000100800 */
[----:B------:R-:W-:-:S02]  /*d270*/  USHF.R.S32.HI UR51, URZ, 0x1f, UR50 ;  /* 0x0000001f3f337899 */ /* 0x000fc40008011432 */
[----:B------:R-:W-:Y:S01]  /*d280*/  USHF.R.S32.HI UR53, URZ, 0x1f, UR52 ;  /* 0x0000001f3f357899 */ /* 0x000fe20008011434 */
[----:B------:R-:W-:Y:S01]  /*d290*/  STL [R1+0xc0c], RZ ;  /* 0x000c0cff01007387 */ /* 0x000fe20000100800 */
[----:B------:R-:W-:Y:S02]  /*d2a0*/  UIMAD UR54, UR10, 0x1a, URZ ;  /* 0x0000001a0a3678a4 */ /* 0x000fe4000f8e023f */
[----:B------:R-:W-:Y:S01]  /*d2b0*/  UIMAD UR57, UR10, 0x19, URZ ;  /* 0x000000190a3978a4 */ /* 0x000fe2000f8e023f */
[----:B------:R-:W-:Y:S01]  /*d2c0*/  STL [R1+0xc10], RZ ;  /* 0x000c10ff01007387 */ /* 0x000fe20000100800 */
[----:B------:R-:W-:Y:S02]  /*d2d0*/  USHF.R.S32.HI UR55, URZ, 0x1f, UR54 ;  /* 0x0000001f3f377899 */ /* 0x000fe40008011436 */
[----:B------:R-:W-:Y:S01]  /*d2e0*/  USHF.R.S32.HI UR24, URZ, 0x1f, UR57 ;  /* 0x0000001f3f187899 */ /* 0x000fe20008011439 */
[----:B------:R-:W-:Y:S01]  /*d2f0*/  STL [R1+0xc14], RZ ;  /* 0x000c14ff01007387 */ /* 0x000fe20000100800 */
[----:B------:R-:W-:-:S02]  /*d300*/  UIMAD UR25, UR10, 0x18, URZ ;  /* 0x000000180a1978a4 */ /* 0x000fc4000f8e023f */
[----:B------:R-:W-:Y:S01]  /*d310*/  UIMAD UR61, UR10, 0x17, URZ ;  /* 0x000000170a3d78a4 */ /* 0x000fe2000f8e023f */
[----:B------:R-:W-:Y:S01]  /*d320*/  STL [R1+0xc18], RZ ;  /* 0x000c18ff01007387 */ /* 0x000fe20000100800 */
[----:B------:R-:W-:Y:S02]  /*d330*/  UIMAD UR5, UR10, 0x16, URZ ;  /* 0x000000160a0578a4 */ /* 0x000fe4000f8e023f */
[----:B------:R-:W-:Y:S01]  /*d340*/  UIMAD UR20, UR10, 0x15, URZ ;  /* 0x000000150a1478a4 */ /* 0x000fe2000f8e023f */
[----:B------:R-:W-:Y:S01]  /*d350*/  STL [R1+0xc1c], RZ ;  /* 0x000c1cff01007387 */ /* 0x000fe20000100800 */
[----:B------:R-:W-:Y:S02]  /*d360*/  USHF.R.S32.HI UR21, URZ, 0x1f, UR25 ;  /* 0x0000001f3f157899 */ /* 0x000fe40008011419 */
[----:B------:R-:W-:Y:S01]  /*d370*/  UIMAD UR16, UR10, 0x14, URZ ;  /* 0x000000140a1078a4 */ /* 0x000fe2000f8e023f */
[----:B------:R-:W-:Y:S01]  /*d380*/  STL [R1+0xc20], RZ ;  /* 0x000c20ff01007387 */ /* 0x000fe20000100800 */
[----:B------:R-:W-:-:S02]  /*d390*/  USHF.R.S32.HI UR17, URZ, 0x1f, UR61 ;  /* 0x0000001f3f117899 */ /* 0x000fc4000801143d */
[----:B------:R-:W-:Y:S01]  /*d3a0*/  USHF.R.S32.HI UR37, URZ, 0x1f, UR5 ;  /* 0x0000001f3f257899 */ /* 0x000fe20008011405 */
[----:B------:R-:W-:Y:S01]  /*d3b0*/  STL [R1+0xc24], RZ ;  /* 0x000c24ff01007387 */ /* 0x000fe20000100800 */
[----:B------:R-:W-:Y:S02]  /*d3c0*/  UIMAD UR11, UR10, 0x12, URZ ;  /* 0x000000120a0b78a4 */ /* 0x000fe4000f8e023f */
[----:B------:R-:W-:Y:S01]  /*d3d0*/  USHF.R.S32.HI UR38, URZ, 0x1f, UR20 ;  /* 0x0000001f3f267899 */ /* 0x000fe20008011414 */
[----:B------:R-:W-:Y:S01]  /*d3e0*/  STL [R1+0xc28], RZ ;  /* 0x000c28ff01007387 */ /* 0x000fe20000100800 */
[----:B------:R-:W-:Y:S02]  /*d3f0*/  UIMAD UR12, UR10, 0x11, URZ ;  /* 0x000000110a0c78a4 */ /* 0x000fe4000f8e023f */
[----:B------:R-:W-:Y:S01]  /*d400*/  USHF.R.S32.HI UR39, URZ, 0x1f, UR16 ;  /* 0x0000001f3f277899 */ /* 0x000fe20008011410 */
[----:B------:R-:W-:Y:S01]  /*d410*/  STL [R1+0xc2c], RZ ;  /* 0x000c2cff01007387 */ /* 0x000fe20000100800 */
[----:B------:R-:W-:-:S02]  /*d420*/  UIMAD UR40, UR10, 0x13, URZ ;  /* 0x000000130a2878a4 */ /* 0x000fc4000f8e023f */
[----:B------:R-:W-:Y:S01]  /*d430*/  USHF.L.U32 UR13, UR10, 0x4, URZ ;  /* 0x000000040a0d7899 */ /* 0x000fe2000800063f */
[----:B------:R-:W-:Y:S01]  /*d440*/  STL [R1+0xc30], RZ ;  /* 0x000c30ff01007387 */ /* 0x000fe20000100800 */
[----:B------:R-:W-:Y:S02]  /*d450*/  USHF.R.S32.HI UR40, URZ, 0x1f, UR40 ;  /* 0x0000001f3f287899 */ /* 0x000fe40008011428 */
[----:B------:R-:W-:Y:S01]  /*d460*/  UIMAD UR18, UR10, 0xf, URZ ;  /* 0x0000000f0a1278a4 */ /* 0x000fe2000f8e023f */
[----:B------:R-:W-:Y:S01]  /*d470*/  STL [R1+0xc34], RZ ;  /* 0x000c34ff01007387 */ /* 0x000fe20000100800 */
[----:B------:R-:W-:Y:S02]  /*d480*/  USHF.R.S32.HI UR41, URZ, 0x1f, UR11 ;  /* 0x0000001f3f297899 */ /* 0x000fe4000801140b */
[----:B------:R-:W-:Y:S01]  /*d490*/  UIMAD UR19, UR10, 0xe, URZ ;  /* 0x0000000e0a1378a4 */ /* 0x000fe2000f8e023f */
[----:B------:R-:W-:Y:S01]  /*d4a0*/  STL [R1+0xc38], RZ ;  /* 0x000c38ff01007387 */ /* 0x000fe20000100800 */
[----:B------:R-:W-:-:S02]  /*d4b0*/  USHF.R.S32.HI UR42, URZ, 0x1f, UR12 ;  /* 0x0000001f3f2a7899 */ /* 0x000fc4000801140c */
[----:B------:R-:W-:Y:S01]  /*d4c0*/  UIMAD UR22, UR10, 0xd, URZ ;  /* 0x0000000d0a1678a4 */ /* 0x000fe2000f8e023f */
[----:B------:R-:W-:Y:S01]  /*d4d0*/  STL [R1+0xc3c], RZ ;  /* 0x000c3cff01007387 */ /* 0x000fe20000100800 */
[----:B------:R-:W-:Y:S02]  /*d4e0*/  USHF.R.S32.HI UR43, URZ, 0x1f, UR13 ;  /* 0x0000001f3f2b7899 */ /* 0x000fe4000801140d */
[----:B------:R-:W-:Y:S01]  /*d4f0*/  UIMAD UR23, UR10, 0xc, URZ ;  /* 0x0000000c0a1778a4 */ /* 0x000fe2000f8e023f */
[----:B------:R-:W-:Y:S01]  /*d500*/  STL [R1+0xc40], RZ ;  /* 0x000c40ff01007387 */ /* 0x000fe20000100800 */
[----:B------:R-:W-:Y:S02]  /*d510*/  USHF.R.S32.HI UR44, URZ, 0x1f, UR18 ;  /* 0x0000001f3f2c7899 */ /* 0x000fe40008011412 */
[----:B------:R-:W-:Y:S01]  /*d520*/  UIMAD UR26, UR10, 0xb, URZ ;  /* 0x0000000b0a1a78a4 */ /* 0x000fe2000f8e023f */
[----:B------:R-:W-:Y:S01]  /*d530*/  STL [R1+0xc44], RZ ;  /* 0x000c44ff01007387 */ /* 0x000fe20000100800 */
[----:B------:R-:W-:-:S02]  /*d540*/  UIMAD UR27, UR10, 0xa, URZ ;  /* 0x0000000a0a1b78a4 */ /* 0x000fc4000f8e023f */
[----:B------:R-:W-:Y:S01]  /*d550*/  UIMAD UR28, UR10, 0x9, URZ ;  /* 0x000000090a1c78a4 */ /* 0x000fe2000f8e023f */
[----:B------:R-:W-:Y:S01]  /*d560*/  STL [R1+0xc48], RZ ;  /* 0x000c48ff01007387 */ /* 0x000fe20000100800 */
[----:B------:R-:W-:Y:S02]  /*d570*/  USHF.L.U32 UR29, UR10, 0x3, URZ ;  /* 0x000000030a1d7899 */ /* 0x000fe4000800063f */
[----:B------:R-:W-:Y:S01]  /*d580*/  UIMAD UR30, UR10, 0x7, URZ ;  /* 0x000000070a1e78a4 */ /* 0x000fe2000f8e023f */
[----:B------:R-:W-:Y:S01]  /*d590*/  STL [R1+0xc4c], RZ ;  /* 0x000c4cff01007387 */ /* 0x000fe20000100800 */
[----:B------:R-:W-:Y:S02]  /*d5a0*/  UIMAD UR31, UR10, 0x6, URZ ;  /* 0x000000060a1f78a4 */ /* 0x000fe4000f8e023f */
[----:B------:R-:W-:Y:S01]  /*d5b0*/  UIMAD UR32, UR10, 0x5, URZ ;  /* 0x000000050a2078a4 */ /* 0x000fe2000f8e023f */
[----:B------:R-:W-:Y:S01]  /*d5c0*/  STL [R1+0xc50], RZ ;  /* 0x000c50ff01007387 */ /* 0x000fe20000100800 */
[----:B------:R-:W-:-:S02]  /*d5d0*/  USHF.L.U32 UR33, UR10, 0x2, URZ ;  /* 0x000000020a217899 */ /* 0x000fc4000800063f */
[----:B------:R-:W-:Y:S01]  /*d5e0*/  UIMAD UR34, UR10, 0x3, URZ ;  /* 0x000000030a2278a4 */ /* 0x000fe2000f8e023f */
[----:B------:R-:W-:Y:S01]  /*d5f0*/  STL [R1+0xc54], RZ ;  /* 0x000c54ff01007387 */ /* 0x000fe20000100800 */
[----:B------:R-:W-:Y:S02]  /*d600*/  USHF.L.U32 UR35, UR10, 0x1, URZ ;  /* 0x000000010a237899 */ /* 0x000fe4000800063f */
[----:B------:R-:W-:Y:S01]  /*d610*/  USHF.R.S32.HI UR36, URZ, 0x1f, UR10 ;  /* 0x0000001f3f247899 */ /* 0x000fe2000801140a */
[----:B------:R-:W-:Y:S01]  /*d620*/  STL [R1+0xc58], RZ ;  /* 0x000c58ff01007387 */ /* 0x000fe20000100800 */
[----:B------:R-:W-:Y:S02]  /*d630*/  USHF.R.S32.HI UR60, URZ, 0x1f, UR35 ;  /* 0x0000001f3f3c7899 */ /* 0x000fe40008011423 */
[----:B------:R-:W-:Y:S01]  /*d640*/  USHF.L.U32 UR9, UR10, 0x5, URZ ;  /* 0x000000050a097899 */ /* 0x000fe2000800063f */
[----:B------:R-:W-:Y:S04]  /*d650*/  STL [R1+0xc5c], RZ ;  /* 0x000c5cff01007387 */ /* 0x000fe80000100800 */
        /* <DEDUP_REMOVED lines=744> */
[----:B------:R-:W-:Y:S04]  /*104e0*/  STL [R1], RZ ;  /* 0x000000ff01007387 */ /* 0x000fe80000100800 */
        /* <DEDUP_REMOVED lines=127> */
[----:B------:R0:W-:Y:S04]  /*10ce0*/  STL [R1+0x119c], R5 ;  /* 0x00119c0501007387 */ /* 0x0001e80000100800 */
[----:B------:R1:W-:Y:S01]  /*10cf0*/  STL [R1+0x11a4], R4 ;  /* 0x0011a40401007387 */ /* 0x0003e20000100800 */
[----:B0-----:R-:W-:-:S02]  /*10d00*/  IADD3.X R5, R10, UR45, RZ, P0, !PT ;  /* 0x0000002d0a057c10 */ /* 0x001fc400087fe4ff */
[----:B-1----:R-:W-:-:S03]  /*10d10*/  IADD3.X R4, R12, UR45, RZ, P1, !PT ;  /* 0x0000002d0c047c10 */ /* 0x002fc60008ffe4ff */
[----:B------:R0:W-:Y:S01]  /*10d20*/  STL [R1+0x1198], R5 ;  /* 0x0011980501007387 */ /* 0x0001e20000100800 */
[----:B------:R-:W-:-:S03]  /*10d30*/  USHF.R.S32.HI UR45, URZ, 0x1f, UR19 ;  /* 0x0000001f3f2d7899 */ /* 0x000fc60008011413 */
[----:B------:R1:W-:Y:S01]  /*10d40*/  STL [R1+0x11a0], R4 ;  /* 0x0011a00401007387 */ /* 0x0003e20000100800 */
[----:B0-----:R-:W-:Y:S02]  /*10d50*/  IADD3 R5, P0, R11, UR46, RZ ;  /* 0x0000002e0b057c10 */ /* 0x001fe4000ff1e0ff */
[----:B-1----:R-:W-:-:S03]  /*10d60*/  IADD3 R4, P1, R13, UR46, RZ ;  /* 0x0000002e0d047c10 */ /* 0x002fc6000ff3e0ff */
[----:B------:R0:W-:Y:S01]  /*10d70*/  STL [R1+0x11ac], R5 ;  /* 0x0011ac0501007387 */ /* 0x0001e20000100800 */
[----:B------:R-:W-:-:S03]  /*10d80*/  USHF.R.S32.HI UR46, URZ, 0x1f, UR22 ;  /* 0x0000001f3f2e7899 */ /* 0x000fc60008011416 */
[----:B------:R1:W-:Y:S01]  /*10d90*/  STL [R1+0x11b4], R4 ;  /* 0x0011b40401007387 */ /* 0x0003e20000100800 */
[----:B0-----:R-:W-:Y:S02]  /*10da0*/  IADD3.X R5, R10, UR47, RZ, P0, !PT ;  /* 0x0000002f0a057c10 */ /* 0x001fe400087fe4ff */
        /* <DEDUP_REMOVED lines=50> */
[----:B-1----:R-:W-:Y:S01]  /*110d0*/  IADD3.X R4, R10, UR24, RZ, P0, !PT ;  /* 0x000000180a047c10 */ /* 0x002fe200087fe4ff */
[----:B------:R-:W-:-:S04]  /*110e0*/  UIADD3 UR24, UP0, UR56, 0x80, URZ ;  /* 0x0000008038187890 */ /* 0x000fc8000ff1e03f */
[----:B------:R0:W-:Y:S04]  /*110f0*/  STL [R1+0x11f8], R4 ;  /* 0x0011f80401007387 */ /* 0x0001e80000100800 */
[----:B------:R1:W-:Y:S01]  /*11100*/  STL [R1+0x1200], R5 ;  /* 0x0012000501007387 */ /* 0x0003e20000100800 */
[----:B0-----:R-:W-:Y:S02]  /*11110*/  IADD3 R4, P5, R11, UR25, RZ ;  /* 0x000000190b047c10 */ /* 0x001fe4000ffbe0ff */
[----:B-1----:R-:W-:-:S03]  /*11120*/  IADD3 R5, P1, R13, UR25, RZ ;  /* 0x000000190d057c10 */ /* 0x002fc6000ff3e0ff */
[----:B------:R0:W-:Y:S01]  /*11130*/  STL [R1+0x120c], R4 ;  /* 0x00120c0401007387 */ /* 0x0001e20000100800 */
[----:B------:R-:W-:Y:S01]  /*11140*/  IADD3.X R6, R10, UR21, RZ, P5, !PT ;  /* 0x000000150a067c10 */ /* 0x000fe2000affe4ff */
[----:B------:R-:W-:Y:S02]  /*11150*/  UIADD3.X UR25, UR7, -0x3ffffff0, URZ, UP0, !UPT ;  /* 0xc000001007197890 */ /* 0x000fe400087fe43f */
[----:B------:R1:W-:Y:S01]  /*11160*/  STL [R1+0x1214], R5 ;  /* 0x0012140501007387 */ /* 0x0003e20000100800 */
[----:B------:R-:W-:Y:S01]  /*11170*/  USHF.R.S32.HI UR7, URZ, 0x1f, UR9 ;  /* 0x0000001f3f077899 */ /* 0x000fe20008011409 */
[----:B0-----:R-:W-:Y:S02]  /*11180*/  SHF.R.S32.HI R4, RZ, 0x5, R152 ;  /* 0x00000005ff047819 */ /* 0x001fe40000011498 */
[----:B-1----:R-:W-:-:S03]  /*11190*/  IADD3 R5, P0, R11, UR61, RZ ;  /* 0x0000003d0b057c10 */ /* 0x002fc6000ff1e0ff */
[----:B------:R0:W-:Y:S04]  /*111a0*/  STL [R1+0x13ac], R4 ;  /* 0x0013ac0401007387 */ /* 0x0001e80000100800 */
[----:B------:R1:W-:Y:S01]  /*111b0*/  STL [R1+0x121c], R5 ;  /* 0x00121c0501007387 */ /* 0x0003e20000100800 */
[----:B0-----:R-:W-:Y:S01]  /*111c0*/  IADD3 R4, P4, R13, UR61, RZ ;  /* 0x0000003d0d047c10 */ /* 0x001fe2000ff9e0ff */
[----:B------:R-:W-:Y:S01]  /*111d0*/  UIMAD UR61, UR10, 0x13, URZ ;  /* 0x000000130a3d78a4 */ /* 0x000fe2000f8e023f */
[----:B-1----:R-:W-:-:S03]  /*111e0*/  IADD3 R5, P3, R11, UR5, RZ ;  /* 0x000000050b057c10 */ /* 0x002fc6000ff7e0ff */
[----:B------:R0:W-:Y:S04]  /*111f0*/  STL [R1+0x1224], R4 ;  /* 0x0012240401007387 */ /* 0x0001e80000100800 */
[----:B------:R1:W-:Y:S01]  /*11200*/  STL [R1+0x122c], R5 ;  /* 0x00122c0501007387 */ /* 0x0003e20000100800 */
[C---:B0-----:R-:W-:Y:S01]  /*11210*/  IADD3 R4, P2, R13.reuse, UR5, RZ ;  /* 0x000000050d047c10 */ /* 0x041fe2000ff5e0ff */
[----:B------:R-:W-:Y:S01]  /*11220*/  USHF.R.S32.HI UR5, URZ, 0x1f, UR8 ;  /* 0x0000001f3f057899 */ /* 0x000fe20008011408 */
[----:B-1----:R-:W-:-:S03]  /*11230*/  IADD3 R5, P5, R13, UR20, RZ ;  /* 0x000000140d057c10 */ /* 0x002fc6000ffbe0ff */
[----:B------:R0:W-:Y:S02]  /*11240*/  STL [R1+0x1234], R4 ;  /* 0x0012340401007387 */ /* 0x0001e40000100800 */
[----:B0-----:R-:W-:-:S05]  /*11250*/  IADD3 R4, P6, R11, UR20, RZ ;  /* 0x000000140b047c10 */ /* 0x001fca000ffde0ff */
[----:B------:R0:W-:Y:S04]  /*11260*/  STL [R1+0x123c], R4 ;  /* 0x00123c0401007387 */ /* 0x0001e80000100800 */
[----:B------:R1:W-:Y:S04]  /*11270*/  STL [R1+0x1208], R6 ;  /* 0x0012080601007387 */ /* 0x0003e80000100800 */
[----:B------:R-:W-:Y:S01]  /*11280*/  STL [R1+0x1244], R5 ;  /* 0x0012440501007387 */ /* 0x000fe20000100800 */
[----:B0-----:R-:W-:Y:S01]  /*11290*/  IADD3.X R4, R12, UR21, RZ, P1, !PT ;  /* 0x000000150c047c10 */ /* 0x001fe20008ffe4ff */
[----:B------:R-:W-:Y:S01]  /*112a0*/  UIADD3.64 UR20, UR24, 0x80, URZ ;  /* 0x0000008018147897 */ /* 0x000fe2000fffe03f */
[----:B-1----:R-:W-:-:S03]  /*112b0*/  IADD3 R6, P1, R11, UR16, RZ ;  /* 0x000000100b067c10 */ /* 0x002fc6000ff3e0ff */
[----:B------:R0:W-:Y:S04]  /*112c0*/  STL [R1+0x1210], R4 ;  /* 0x0012100401007387 */ /* 0x0001e80000100800 */
[----:B------:R1:W-:Y:S01]  /*112d0*/  STL [R1+0x124c], R6 ;  /* 0x00124c0601007387 */ /* 0x0003e20000100800 */
[C---:B0-----:R-:W-:Y:S02]  /*112e0*/  IADD3.X R4, R10.reuse, UR17, RZ, P0, !PT ;  /* 0x000000110a047c10 */ /* 0x041fe400087fe4ff */
[----:B------:R-:W-:Y:S02]  /*112f0*/  IADD3 R5, P0, R13, UR16, RZ ;  /* 0x000000100d057c10 */ /* 0x000fe4000ff1e0ff */
[----:B-1----:R-:W-:Y:S01]  /*11300*/  IADD3.X R6, R10, UR37, RZ, P3, !PT ;  /* 0x000000250a067c10 */ /* 0x002fe20009ffe4ff */
[----:B------:R0:W-:Y:S04]  /*11310*/  STL [R1+0x1218], R4 ;  /* 0x0012180401007387 */ /* 0x0001e80000100800 */
[----:B------:R1:W-:Y:S01]  /*11320*/  STL [R1+0x1254], R5 ;  /* 0x0012540501007387 */ /* 0x0003e20000100800 */
[----:B0-----:R-:W-:Y:S01]  /*11330*/  IADD3.X R4, R12, UR17, RZ, P4, !PT ;  /* 0x000000110c047c10 */ /* 0x001fe2000a7fe4ff */
[----:B------:R-:W-:Y:S01]  /*11340*/  UIADD3.64 UR16, UR24, 0x100, URZ ;  /* 0x0000010018107897 */ /* 0x000fe2000fffe03f */
[----:B-1----:R-:W-:-:S03]  /*11350*/  LOP3.LUT R5, R153, 0x10, RZ, 0x3c, !PT ;  /* 0x0000001099057812 */ /* 0x002fc600078e3cff */
[----:B------:R0:W-:Y:S04]  /*11360*/  STL [R1+0x1220], R4 ;  /* 0x0012200401007387 */ /* 0x0001e80000100800 */
[----:B------:R1:W-:Y:S01]  /*11370*/  STL [R1+0x13b0], R5 ;  /* 0x0013b00501007387 */ /* 0x0003e20000100800 */
[----:B0-----:R-:W-:Y:S02]  /*11380*/  IADD3 R4, P4, R11, UR61, RZ ;  /* 0x0000003d0b047c10 */ /* 0x001fe4000ff9e0ff */
[----:B-1----:R-:W-:-:S03]  /*11390*/  IADD3 R5, P3, R13, UR61, RZ ;  /* 0x0000003d0d057c10 */ /* 0x002fc6000ff7e0ff */
[----:B------:R0:W-:Y:S04]  /*113a0*/  STL [R1+0x125c], R4 ;  /* 0x00125c0401007387 */ /* 0x0001e80000100800 */
[----:B------:R1:W-:Y:S04]  /*113b0*/  STL [R1+0x1228], R6 ;  /* 0x0012280601007387 */ /* 0x0003e80000100800 */
[----:B------:R2:W-:Y:S01]  /*113c0*/  STL [R1+0x1264], R5 ;  /* 0x0012640501007387 */ /* 0x0005e20000100800 */
[----:B0-----:R-:W-:Y:S02]  /*113d0*/  IADD3.X R4, R12, UR37, RZ, P2, !PT ;  /* 0x000000250c047c10 */ /* 0x001fe400097fe4ff */
[----:B-1----:R-:W-:-:S03]  /*113e0*/  IADD3 R6, P2, R11, UR11, RZ ;  /* 0x0000000b0b067c10 */ /* 0x002fc6000ff5e0ff */
[----:B------:R0:W-:Y:S01]  /*113f0*/  STL [R1+0x1230], R4 ;  /* 0x0012300401007387 */ /* 0x0001e20000100800 */
[----:B--2---:R-:W-:-:S03]  /*11400*/  IADD3.X R5, R10, UR38, RZ, P6, !PT ;  /* 0x000000260a057c10 */ /* 0x004fc6000b7fe4ff */
[----:B------:R1:W-:Y:S04]  /*11410*/  STL [R1+0x126c], R6 ;  /* 0x00126c0601007387 */ /* 0x0003e80000100800 */
[----:B------:R2:W-:Y:S01]  /*11420*/  STL [R1+0x1238], R5 ;  /* 0x0012380501007387 */ /* 0x0005e20000100800 */
[----:B0-----:R-:W-:Y:S02]  /*11430*/  IADD3 R4, P6, R13, UR11, RZ ;  /* 0x0000000b0d047c10 */ /* 0x001fe4000ffde0ff */
[----:B-1----:R-:W-:-:S03]  /*11440*/  IADD3.X R6, R12, UR38, RZ, P5, !PT ;  /* 0x000000260c067c10 */ /* 0x002fc6000affe4ff */
[----:B------:R0:W-:Y:S01]  /*11450*/  STL [R1+0x1274], R4 ;  /* 0x0012740401007387 */ /* 0x0001e20000100800 */
[----:B--2---:R-:W-:-:S03]  /*11460*/  IADD3 R5, P5, R11, UR12, RZ ;  /* 0x0000000c0b057c10 */ /* 0x004fc6000ffbe0ff */
        /* <DEDUP_REMOVED lines=68> */
[----:B0-----:R-:W-:Y:S01]  /*118b0*/  IADD3 R4, P4, R13, UR28, RZ ;  /* 0x0000001c0d047c10 */ /* 0x001fe2000ff9e0ff */
[----:B------:R-:W-:Y:S01]  /*118c0*/  UMOV UR28, UR56 ;  /* 0x00000038001c7c82 */ /* 0x000fe20008000000 */
        /* <DEDUP_REMOVED lines=8> */
[----:B------:R-:W-:Y:S01]  /*11950*/  UMOV UR29, 0xc0000010 ;  /* 0xc0000010001d7882 */ /* 0x000fe20000000000 */
[----:B--2---:R-:W-:Y:S02]  /*11960*/  IADD3.X R5, R12, UR48, RZ, P6, !PT ;  /* 0x000000300c057c10 */ /* 0x004fe4000b7fe4ff */
[----:B------:R1:W-:Y:S04]  /*11970*/  STL [R1+0x1314], R6 ;  /* 0x0013140601007387 */ /* 0x0003e80000100800 */
[----:B------:R2:W-:Y:S01]  /*11980*/  STL [R1+0x12e0], R5 ;  /* 0x0012e00501007387 */ /* 0x0005e20000100800 */
[----:B0-----:R-:W-:Y:S02]  /*11990*/  IADD3 R4, P6, R11, UR30, RZ ;  /* 0x0000001e0b047c10 */ /* 0x001fe4000ffde0ff */
[----:B-1----:R-:W-:-:S03]  /*119a0*/  IADD3.X R6, R10, UR49, RZ, P5, !PT ;  /* 0x000000310a067c10 */ /* 0x002fc6000affe4ff */
[----:B------:R0:W-:Y:S01]  /*119b0*/  STL [R1+0x131c], R4 ;  /* 0x00131c0401007387 */ /* 0x0001e20000100800 */
[----:B--2---:R-:W-:-:S03]  /*119c0*/  IADD3 R5, P5, R13, UR30, RZ ;  /* 0x0000001e0d057c10 */ /* 0x004fc6000ffbe0ff */
[----:B------:R1:W-:Y:S01]  /*119d0*/  STL [R1+0x12e8], R6 ;  /* 0x0012e80601007387 */ /* 0x0003e20000100800 */
[----:B------:R-:W-:-:S03]  /*119e0*/  UMOV UR30, UR6 ;  /* 0x00000006001e7c82 */ /* 0x000fc60008000000 */
        /* <DEDUP_REMOVED lines=8> */
[----:B------:R-:W-:Y:S01]  /*11a70*/  UMOV UR31, 0xc0000010 ;  /* 0xc0000010001f7882 */ /* 0x000fe20000000000 */
        /* <DEDUP_REMOVED lines=42> */
[----:B-1----:R-:W-:-:S03]  /*11d20*/  IADD3.X R6, R10, UR57, RZ, P5, !PT ;  /* 0x000000390a067c10 */ /* 0x002fc6000affe4ff */
[----:B------:R0:W-:Y:S01]  /*11d30*/  STL [R1+0x1350], R4 ;  /* 0x0013500401007387 */ /* 0x0001e20000100800 */
[----:B--2---:R-:W-:-:S03]  /*11d40*/  IADD3.X R5, R12, UR57, RZ, P1, !PT ;  /* 0x000000390c057c10 */ /* 0x004fc60008ffe4ff */
        /* <DEDUP_REMOVED lines=8> */
[----:B0-----:R-:W-:-:S05]  /*11dd0*/  IADD3.X R4, R12, UR36, RZ, P2, !PT ;  /* 0x000000240c047c10 */ /* 0x001fca00097fe4ff */
[----:B------:R1:W-:Y:S02]  /*11de0*/  STL [R1+0x1380], R4 ;  /* 0x0013800401007387 */ /* 0x0003e40000100800 */
.L_x_1:
[----:B------:R-:W2:Y:S01]  /*11df0*/  LDL R9, [R1+0x1384] ;  /* 0x0013840001097983 */ /* 0x000ea20000100800 */
[----:B------:R-:W0:Y:S03]  /*11e00*/  LDC R8, c[0x0][0x230] ;  /* 0x00008c00ff087b82 */ /* 0x000e260000000800 */
[----:B------:R3:W-:Y:S04]  /*11e10*/  STL [R1+0x19a8], R45 ;  /* 0x0019a82d01007387 */ /* 0x0007e80000100800 */
[----:B---3--:R-:W3:Y:S04]  /*11e20*/  LDL R45, [R1+0x135c] ;  /* 0x00135c00012d7983 */ /* 0x008ee80000100800 */
[----:B------:R4:W-:Y:S04]  /*11e30*/  STL [R1+0x19a4], R42 ;  /* 0x0019a42a01007387 */ /* 0x0009e80000100800 */
[----:B----4-:R-:W4:Y:S04]  /*11e40*/  LDL R42, [R1+0x1358] ;  /* 0x00135800012a7983 */ /* 0x010f280000100800 */
[----:B------:R1:W-:Y:S04]  /*11e50*/  STL [R1+0x19a0], R43 ;  /* 0x0019a02b01007387 */ /* 0x0003e80000100800 */
[----:B-1----:R-:W3:Y:S04]  /*11e60*/  LDL R43, [R1+0x1360] ;  /* 0x00136000012b7983 */ /* 0x002ee80000100800 */
[----:B------:R1:W-:Y:S04]  /*11e70*/  STL [R1+0x199c], R40 ;  /* 0x00199c2801007387 */ /* 0x0003e80000100800 */
[----:B-1----:R-:W4:Y:S04]  /*11e80*/  LDL R40, [R1+0x1368] ;  /* 0x0013680001287983 */ /* 0x002f280000100800 */
        /* <DEDUP_REMOVED lines=9> */
[----:B-1----:R-:W3:Y:S01]  /*11f20*/  LDL R37, [R1+0x1380] ;  /* 0x0013800001257983 */ /* 0x002ee20000100800 */
[----:B0-----:R-:W-:Y:S01]  /*11f30*/  IMAD R8, R15, -0x20, R8 ;  /* 0xffffffe00f087824 */ /* 0x001fe200078e0208 */
[----:B------:R-:W-:-:S02]  /*11f40*/  PRMT R195, RZ, 0x7610, R195 ;  /* 0x00007610ffc37816 */ /* 0x000fc400000000c3 */
[----:B------:R-:W-:Y:S02]  /*11f50*/  STL [R1+0x1984], R34 ;  /* 0x0019842201007387 */ /* 0x000fe40000100800 */
[----:B------:R-:W-:Y:S02]  /*11f60*/  ISETP.GT.AND P0, PT, R8, RZ, PT ;  /* 0x000000ff0800720c */ /* 0x000fe40003f04270 */
[----:B------:R-:W-:Y:S04]  /*11f70*/  STL [R1+0x1980], R35 ;  /* 0x0019802301007387 */ /* 0x000fe80000100800 */
[----:B------:R-:W-:Y:S04]  /*11f80*/  STL [R1+0x197c], R32 ;  /* 0x00197c2001007387 */ /* 0x000fe80000100800 */
[----:B------:R-:W-:Y:S03]  /*11f90*/  STL [R1+0x1978], R33 ;  /* 0x0019782101007387 */ /* 0x000fe60000100800 */
[----:B------:R-:W-:Y:S01]  /*11fa0*/  @P0 IMAD.MOV.U32 R5, RZ, RZ, R12 ;  /* 0x000000ffff050224 */ /* 0x000fe200078e000c */
[----:B------:R-:W-:Y:S01]  /*11fb0*/  STL [R1+0x1974], R30 ;  /* 0x0019741e01007387 */ /* 0x000fe20000100800 */
[----:B------:R-:W-:-:S03]  /*11fc0*/  @P0 IMAD.MOV.U32 R4, RZ, RZ, R13 ;  /* 0x000000ffff040224 */ /* 0x000fc600078e000d */
[----:B------:R-:W-:Y:S04]  /*11fd0*/  STL [R1+0x1970], R31 ;  /* 0x0019701f01007387 */ /* 0x000fe80000100800 */
        /* <DEDUP_REMOVED lines=39> */
[----:B-----5:R-:W-:Y:S04]  /*12250*/  STL [R1+0x13c0], R3 ;  /* 0x0013c00301007387 */ /* 0x020fe80000100800 */
[----:B------:R-:W-:Y:S04]  /*12260*/  STL [R1+0x13bc], R2 ;  /* 0x0013bc0201007387 */ /* 0x000fe80000100800 */
[----:B------:R-:W-:Y:S04]  /*12270*/  STL [R1+0x13b8], R0 ;  /* 0x0013b80001007387 */ /* 0x000fe80000100800 */
[----:B------:R0:W-:Y:S01]  /*12280*/  STL [R1+0x1934], R12 ;  /* 0x0019340c01007387 */ /* 0x0001e20000100800 */
[----:B------:R-:W-:-:S03]  /*12290*/  ISETP.GT.AND P1, PT, R8, 0x1, PT ;  /* 0x000000010800780c */ /* 0x000fc60003f24270 */
[----:B------:R1:W4:Y:S04]  /*122a0*/  @P0 LDG.E.U8 R195, desc[UR58][R4.64] ;  /* 0x0000003a04c30981 */ /* 0x000328000c1e1100 */
[----:B0-----:R-:W4:Y:S01]  /*122b0*/  LDL.LU R12, [R1+0x136c] ;  /* 0x00136c00010c7983 */ /* 0x001f220000300800 */
[----:B-1----:R-:W-:-:S03]  /*122c0*/  @P0 IMAD.MOV.U32 R5, RZ, RZ, R10 ;  /* 0x000000ffff050224 */ /* 0x002fc600078e000a */
[----:B------:R0:W-:Y:S01]  /*122d0*/  STL [R1+0x1930], R10 ;  /* 0x0019300a01007387 */ /* 0x0001e20000100800 */
[----:B------:R-:W-:Y:S01]  /*122e0*/  PRMT R200, RZ, 0x7610, R200 ;  /* 0x00007610ffc87816 */ /* 0x000fe200000000c8 */
[----:B------:R-:W-:-:S05]  /*122f0*/  @P0 IMAD.MOV.U32 R4, RZ, RZ, R11 ;  /* 0x000000ffff040224 */ /* 0x000fca00078e000b */
[----:B------:R2:W4:Y:S04]  /*12300*/  @P0 LDG.E.U8 R200, desc[UR58][R4.64] ;  /* 0x0000003a04c80981 */ /* 0x000528000c1e1100 */
[----:B0-----:R-:W4:Y:S04]  /*12310*/  LDL.LU R10, [R1+0x1364] ;  /* 0x00136400010a7983 */ /* 0x001f280000300800 */
[----:B------:R-:W4:Y:S01]  /*12320*/  LDL R24, [R1+0x1350] ;  /* 0x0013500001187983 */ /* 0x000f220000100800 */
[----:B--2---:R-:W-:-:S03]  /*12330*/  @P1 IMAD.MOV.U32 R4, RZ, RZ, R9 ;  /* 0x000000ffff041224 */ /* 0x004fc600078e0009 */
[----:B------:R-:W2:Y:S04]  /*12340*/  LDL R9, [R1+0x1354] ;  /* 0x0013540001097983 */ /* 0x000ea80000100800 */
[----:B------:R-:W2:Y:S04]  /*12350*/  LDL R3, [R1+0x1348] ;  /* 0x0013480001037983 */ /* 0x000ea80000100800 */
[----:B------:R-:W2:Y:S04]  /*12360*/  LDL R0, [R1+0x134c] ;  /* 0x00134c0001007983 */ /* 0x000ea80000100800 */
[----:B------:R-:W2:Y:S04]  /*12370*/  LDL R31, [R1+0x1340] ;  /* 0x00134000011f7983 */ /* 0x000ea80000100800 */
[----:B------:R-:W2:Y:S04]  /*12380*/  LDL R30, [R1+0x1344] ;  /* 0x00134400011e7983 */ /* 0x000ea80000100800 */
[----:B------:R-:W2:Y:S04]  /*12390*/  LDL R29, [R1+0x1338] ;  /* 0x00133800011d7983 */ /* 0x000ea80000100800 */
[----:B------:R-:W2:Y:S01]  /*123a0*/  LDL R28, [R1+0x133c] ;  /* 0x00133c00011c7983 */ /* 0x000ea20000100800 */
[----:B------:R-:W-:-:S02]  /*123b0*/  PRMT R21, RZ, 0x7610, R21 ;  /* 0x00007610ff157816 */ /* 0x000fc40000000015 */
[----:B------:R-:W-:Y:S01]  /*123c0*/  ISETP.GT.AND P0, PT, R8, 0x2, PT ;  /* 0x000000020800780c */ /* 0x000fe20003f04270 */
[----:B------:R-:W2:Y:S04]  /*123d0*/  LDL R27, [R1+0x1330] ;  /* 0x00133000011b7983 */ /* 0x000ea80000100800 */
[----:B------:R-:W2:Y:S01]  /*123e0*/  LDL R26, [R1+0x1334] ;  /* 0x00133400011a7983 */ /* 0x000ea20000100800 */
[----:B------:R-:W-:-:S03]  /*123f0*/  PRMT R199, RZ, 0x7610, R199 ;  /* 0x00007610ffc77816 */ /* 0x000fc600000000c7 */
[----:B------:R-:W2:Y:S01]  /*12400*/  LDL R2, [R1+0x132c] ;  /* 0x00132c0001027983 */ /* 0x000ea20000100800 */
[----:B------:R-:W-:Y:S02]  /*12410*/  PRMT R193, RZ, 0x7610, R193 ;  /* 0x00007610ffc17816 */ /* 0x000fe400000000c1 */
[----:B------:R-:W-:Y:S01]  /*12420*/  PRMT R198, RZ, 0x7610, R198 ;  /* 0x00007610ffc67816 */ /* 0x000fe200000000c6 */
[----:B------:R-:W2:Y:S01]  /*12430*/  LDL R25, [R1+0x1328] ;  /* 0x0013280001197983 */ /* 0x000ea20000100800 */
[----:B------:R-:W-:Y:S02]  /*12440*/  PRMT R18, RZ, 0x7610, R18 ;  /* 0x00007610ff127816 */ /* 0x000fe40000000012 */
[----:B------:R-:W-:Y:S01]  /*12450*/  PRMT R197, RZ, 0x7610, R197 ;  /* 0x00007610ffc57816 */ /* 0x000fe200000000c5 */
[----:B------:R-:W2:Y:S01]  /*12460*/  LDL R33, [R1+0x11f0] ;  /* 0x0011f00001217983 */ /* 0x000ea20000100800 */
[----:B------:R-:W-:Y:S02]  /*12470*/  PRMT R191, RZ, 0x7610, R191 ;  /* 0x00007610ffbf7816 */ /* 0x000fe400000000bf */
[----:B------:R-:W-:Y:S01]  /*12480*/  PRMT R196, RZ, 0x7610, R196 ;  /* 0x00007610ffc47816 */ /* 0x000fe200000000c4 */
[----:B------:R-:W2:Y:S01]  /*12490*/  LDL R32, [R1+0x11f4] ;  /* 0x0011f40001207983 */ /* 0x000ea20000100800 */
[----:B------:R-:W-:-:S02]  /*124a0*/  PRMT R19, RZ, 0x7610, R19 ;  /* 0x00007610ff137816 */ /* 0x000fc40000000013 */
[----:B------:R-:W-:Y:S01]  /*124b0*/  PRMT R194, RZ, 0x7610, R194 ;  /* 0x00007610ffc27816 */ /* 0x000fe200000000c2 */
[----:B------:R-:W2:Y:S01]  /*124c0*/  LDL R35, [R1+0x1170] ;  /* 0x0011700001237983 */ /* 0x000ea20000100800 */
[----:B------:R-:W-:Y:S02]  /*124d0*/  PRMT R189, RZ, 0x7610, R189 ;  /* 0x00007610ffbd7816 */ /* 0x000fe400000000bd */
[----:B------:R-:W-:Y:S01]  /*124e0*/  PRMT R192, RZ, 0x7610, R192 ;  /* 0x00007610ffc07816 */ /* 0x000fe200000000c0 */
[----:B------:R-:W2:Y:S01]  /*124f0*/  LDL R34, [R1+0x1160] ;  /* 0x0011600001227983 */ /* 0x000ea20000100800 */
[----:B---3--:R-:W-:Y:S01]  /*12500*/  @P1 IMAD.MOV.U32 R5, RZ, RZ, R37 ;  /* 0x000000ffff051224 */ /* 0x008fe200078e0025 */
[----:B------:R-:W-:Y:S02]  /*12510*/  PRMT R16, RZ, 0x7610, R16 ;  /* 0x00007610ff107816 */ /* 0x000fe40000000010 */
[----:B------:R-:W3:Y:S04]  /*12520*/  LDL R37, [R1+0x1388] ;  /* 0x0013880001257983 */ /* 0x000ee80000100800 */
[----:B------:R0:W3:Y:S02]  /*12530*/  @P1 LDG.E.U8 R21, desc[UR58][R4.64] ;  /* 0x0000003a04151981 */ /* 0x0000e4000c1e1100 */
[----:B0-----:R-:W-:-:S02]  /*12540*/  @P1 IMAD.MOV.U32 R4, RZ, RZ, R39 ;  /* 0x000000ffff041224 */ /* 0x001fc400078e0027 */
[----:B----4-:R-:W-:Y:S01]  /*12550*/  @P1 IMAD.MOV.U32 R5, RZ, RZ, R36 ;  /* 0x000000ffff051224 */ /* 0x010fe200078e0024 */
[----:B------:R-:W-:Y:S01]  /*12560*/  PRMT R190, RZ, 0x7610, R190 ;  /* 0x00007610ffbe7816 */ /* 0x000fe200000000be */
[----:B------:R-:W4:Y:S04]  /*12570*/  LDL R36, [R1+0x1180] ;  /* 0x0011800001247983 */ /* 0x000f280000100800 */
[----:B------:R0:W4:Y:S01]  /*12580*/  @P1 LDG.E.U8 R199, desc[UR58][R4.64] ;  /* 0x0000003a04c71981 */ /* 0x000122000c1e1100 */
[----:B------:R-:W-:Y:S01]  /*12590*/  ISETP.GT.AND P1, PT, R8, 0x3, PT ;  /* 0x000000030800780c */ /* 0x000fe20003f24270 */
[----:B0-----:R-:W-:Y:S02]  /*125a0*/  @P0 IMAD.MOV.U32 R4, RZ, RZ, R41 ;  /* 0x000000ffff040224 */ /* 0x001fe400078e0029 */
[----:B------:R-:W-:Y:S01]  /*125b0*/  @P0 IMAD.MOV.U32 R5, RZ, RZ, R38 ;  /* 0x000000ffff050224 */ /* 0x000fe200078e0026 */
[----:B------:R-:W-:Y:S01]  /*125c0*/  PRMT R186, RZ, 0x7610, R186 ;  /* 0x00007610ffba7816 */ /* 0x000fe200000000ba */
[----:B------:R-:W4:Y:S04]  /*125d0*/  LDL R38, [R1+0x1190] ;  /* 0x0011900001267983 */ /* 0x000f280000100800 */
[----:B------:R0:W4:Y:S02]  /*125e0*/  @P0 LDG.E.U8 R193, desc[UR58][R4.64] ;  /* 0x0000003a04c10981 */ /* 0x000124000c1e1100 */
[----:B0-----:R-:W-:-:S02]  /*125f0*/  @P0 IMAD.MOV.U32 R5, RZ, RZ, R40 ;  /* 0x000000ffff050224 */ /* 0x001fc400078e0028 */
[----:B------:R-:W-:-:S05]  /*12600*/  @P0 IMAD.MOV.U32 R4, RZ, RZ, R12 ;  /* 0x000000ffff040224 */ /* 0x000fca00078e000c */
[----:B------:R0:W4:Y:S01]  /*12610*/  @P0 LDG.E.U8 R198, desc[UR58][R4.64] ;  /* 0x0000003a04c60981 */ /* 0x000122000c1e1100 */
[----:B------:R-:W-:Y:S01]  /*12620*/  ISETP.GT.AND P0, PT, R8, 0x4, PT ;  /* 0x000000040800780c */ /* 0x000fe20003f04270 */
[----:B0-----:R-:W-:Y:S02]  /*12630*/  @P1 IMAD.MOV.U32 R5, RZ, RZ, R43 ;  /* 0x000000ffff051224 */ /* 0x001fe400078e002b */
[----:B------:R-:W-:-:S05]  /*12640*/  @P1 IMAD.MOV.U32 R4, RZ, RZ, R10 ;  /* 0x000000ffff041224 */ /* 0x000fca00078e000a */
[----:B------:R0:W4:Y:S02]  /*12650*/  @P1 LDG.E.U8 R18, desc[UR58][R4.64] ;  /* 0x0000003a04121981 */ /* 0x000124000c1e1100 */
[----:B0-----:R-:W-:Y:S02]  /*12660*/  @P1 IMAD.MOV.U32 R4, RZ, RZ, R45 ;  /* 0x000000ffff041224 */ /* 0x001fe400078e002d */
[----:B------:R-:W-:-:S05]  /*12670*/  @P1 IMAD.MOV.U32 R5, RZ, RZ, R42 ;  /* 0x000000ffff051224 */ /* 0x000fca00078e002a */
[----:B------:R2:W4:Y:S02]  /*12680*/  @P1 LDG.E.U8 R197, desc[UR58][R4.64] ;  /* 0x0000003a04c51981 */ /* 0x000524000c1e1100 */
[----:B--2---:R-:W-:Y:S02]  /*12690*/  @P0 IMAD.MOV.U32 R4, RZ, RZ, R9 ;  /* 0x000000ffff040224 */ /* 0x004fe400078e0009 */
[----:B------:R-:W-:Y:S01]  /*126a0*/  @P0 IMAD.MOV.U32 R5, RZ, RZ, R24 ;  /* 0x000000ffff050224 */ /* 0x000fe200078e0018 */
[----:B------:R-:W2:Y:S04]  /*126b0*/  LDL R9, [R1+0x1324] ;  /* 0x0013240001097983 */ /* 0x000ea80000100800 */
[----:B------:R-:W3:Y:S04]  /*126c0*/  LDL R24, [R1+0x1320] ;  /* 0x0013200001187983 */ /* 0x000ee80000100800 */
[----:B------:R0:W4:Y:S02]  /*126d0*/  @P0 LDG.E.U8 R191, desc[UR58][R4.64] ;  /* 0x0000003a04bf0981 */ /* 0x000124000c1e1100 */
[----:B0-----:R-:W-:-:S02]  /*126e0*/  @P0 IMAD.MOV.U32 R4, RZ, RZ, R0 ;  /* 0x000000ffff040224 */ /* 0x001fc400078e0000 */
[----:B------:R-:W-:Y:S01]  /*126f0*/  @P0 IMAD.MOV.U32 R5, RZ, RZ, R3 ;  /* 0x000000ffff050224 */ /* 0x000fe200078e0003 */
[----:B------:R-:W4:Y:S04]  /*12700*/  LDL R0, [R1+0x131c] ;  /* 0x00131c0001007983 */ /* 0x000f280000100800 */
[----:B------:R-:W4:Y:S01]  /*12710*/  LDL R3, [R1+0x1318] ;  /* 0x0013180001037983 */ /* 0x000f220000100800 */
[----:B------:R-:W-:-:S03]  /*12720*/  ISETP.GT.AND P1, PT, R8, 0x5, PT ;  /* 0x000000050800780c */ /* 0x000fc60003f24270 */
[----:B------:R0:W4:Y:S01]  /*12730*/  @P0 LDG.E.U8 R196, desc[UR58][R4.64] ;  /* 0x0000003a04c40981 */ /* 0x000122000c1e1100 */
[----:B------:R-:W-:-:S09]  /*12740*/  ISETP.GT.AND P0, PT, R8, 0x6, PT ;  /* 0x000000060800780c */ /* 0x000fd20003f04270 */
[----:B0-----:R-:W-:Y:S02]  /*12750*/  @P1 IMAD.MOV.U32 R4, RZ, RZ, R30 ;  /* 0x000000ffff041224 */ /* 0x001fe400078e001e */
[----:B------:R-:W-:Y:S01]  /*12760*/  @P1 IMAD.MOV.U32 R5, RZ, RZ, R31 ;  /* 0x000000ffff051224 */ /* 0x000fe200078e001f */
[----:B------:R-:W4:Y:S04]  /*12770*/  LDL R30, [R1+0x1314] ;  /* 0x00131400011e7983 */ /* 0x000f280000100800 */
[----:B------:R-:W4:Y:S04]  /*12780*/  LDL R31, [R1+0x1310] ;  /* 0x00131000011f7983 */ /* 0x000f280000100800 */
[----:B------:R0:W4:Y:S02]  /*12790*/  @P1 LDG.E.U8 R19, desc[UR58][R4.64] ;  /* 0x0000003a04131981 */ /* 0x000124000c1e1100 */
[----:B0-----:R-:W-:-:S02]  /*127a0*/  @P1 IMAD.MOV.U32 R4, RZ, RZ, R28 ;  /* 0x000000ffff041224 */ /* 0x001fc400078e001c */
        /* <DEDUP_REMOVED lines=10> */
[----:B------:R-:W4:Y:S01]  /*12850*/  LDL R2, [R1+0x12fc] ;  /* 0x0012fc0001027983 */ /* 0x000f220000100800 */
[----:B------:R-:W-:-:S03]  /*12860*/  @P0 IMAD.MOV.U32 R5, RZ, RZ, R25 ;  /* 0x000000ffff050224 */ /* 0x000fc600078e0019 */
[----:B------:R-:W4:Y:S01]  /*12870*/  LDL R25, [R1+0x12f8] ;  /* 0x0012f80001197983 */ /* 0x000f220000100800 */
[----:B------:R-:W-:-:S03]  /*12880*/  ISETP.GT.AND P1, PT, R8, 0x7, PT ;  /* 0x000000070800780c */ /* 0x000fc60003f24270 */
[----:B------:R2:W4:Y:S10]  /*12890*/  @P0 LDG.E.U8 R192, desc[UR58][R4.64] ;  /* 0x0000003a04c00981 */ /* 0x000534000c1e1100 */
[----:B--2---:R-:W-:-:S02]  /*128a0*/  @P1 IMAD.MOV.U32 R4, RZ, RZ, R9 ;  /* 0x000000ffff041224 */ /* 0x004fc400078e0009 */
[----:B------:R-:W2:Y:S01]  /*128b0*/  LDL R9, [R1+0x12f4] ;  /* 0x0012f40001097983 */ /* 0x000ea20000100800 */
[----:B---3--:R-:W-:-:S03]  /*128c0*/  @P1 IMAD.MOV.U32 R5, RZ, RZ, R24 ;  /* 0x000000ffff051224 */ /* 0x008fc600078e0018 */
[----:B------:R-:W3:Y:S04]  /*128d0*/  LDL R24, [R1+0x12f0] ;  /* 0x0012f00001187983 */ /* 0x000ee80000100800 */
[----:B------:R4:W3:Y:S02]  /*128e0*/  @P1 LDG.E.U8 R16, desc[UR58][R4.64] ;  /* 0x0000003a04101981 */ /* 0x0008e4000c1e1100 */
[----:B----4-:R-:W-:Y:S02]  /*128f0*/  @P1 IMAD.MOV.U32 R4, RZ, RZ, R0 ;  /* 0x000000ffff041224 */ /* 0x010fe400078e0000 */
[----:B------:R-:W4:Y:S01]  /*12900*/  LDL R0, [R1+0x12ec] ;  /* 0x0012ec0001007983 */ /* 0x000f220000100800 */
[----:B------:R-:W-:-:S03]  /*12910*/  @P1 IMAD.MOV.U32 R5, RZ, RZ, R3 ;  /* 0x000000ffff051224 */ /* 0x000fc600078e0003 */
[----:B------:R-:W4:Y:S01]  /*12920*/  LDL R3, [R1+0x12e8] ;  /* 0x0012e80001037983 */ /* 0x000f220000100800 */
[----:B------:R-:W-:-:S03]  /*12930*/  ISETP.GT.AND P0, PT, R8, 0x8, PT ;  /* 0x000000080800780c */ /* 0x000fc60003f04270 */
[----:B------:R0:W4:Y:S01]  /*12940*/  @P1 LDG.E.U8 R190, desc[UR58][R4.64] ;  /* 0x0000003a04be1981 */ /* 0x000122000c1e1100 */
[----:B------:R-:W-:Y:S02]  /*12950*/  ISETP.GT.AND P1, PT, R8, 0x9, PT ;  /* 0x000000090800780c */ /* 0x000fe40003f24270 */
[----:B------:R-:W-:-:S07]  /*12960*/  PRMT R188, RZ, 0x7610, R188 ;  /* 0x00007610ffbc7816 */ /* 0x000fce00000000bc */
[----:B0-----:R-:W-:Y:S02]  /*12970*/  @P0 IMAD.MOV.U32 R4, RZ, RZ, R30 ;  /* 0x000000ffff040224 */ /* 0x001fe400078e001e */
[----:B------:R-:W4:Y:S01]  /*12980*/  LDL R30, [R1+0x12e4] ;  /* 0x0012e400011e7983 */ /* 0x000f220000100800 */
[----:B------:R-:W-:-:S03]  /*12990*/  @P0 IMAD.MOV.U32 R5, RZ, RZ, R31 ;  /* 0x000000ffff050224 */ /* 0x000fc600078e001f */
[----:B------:R-:W4:Y:S04]  /*129a0*/  LDL R31, [R1+0x12e0] ;  /* 0x0012e000011f7983 */ /* 0x000f280000100800 */
[----:B------:R0:W4:Y:S01]  /*129b0*/  @P0 LDG.E.U8 R186, desc[UR58][R4.64] ;  /* 0x0000003a04ba0981 */ /* 0x000122000c1e1100 */
[----:B------:R-:W-:Y:S01]  /*129c0*/  PRMT R17, RZ, 0x7610, R17 ;  /* 0x00007610ff117816 */ /* 0x000fe20000000011 */
[----:B0-----:R-:W-:Y:S02]  /*129d0*/  @P0 IMAD.MOV.U32 R4, RZ, RZ, R28 ;  /* 0x000000ffff040224 */ /* 0x001fe400078e001c */
[----:B------:R-:W4:Y:S01]  /*129e0*/  LDL R28, [R1+0x12dc] ;  /* 0x0012dc00011c7983 */ /* 0x000f220000100800 */
[----:B------:R-:W-:-:S03]  /*129f0*/  @P0 IMAD.MOV.U32 R5, RZ, RZ, R29 ;  /* 0x000000ffff050224 */ /* 0x000fc600078e001d */
[----:B------:R-:W4:Y:S04]  /*12a00*/  LDL R29, [R1+0x12d8] ;  /* 0x0012d800011d7983 */ /* 0x000f280000100800 */
[----:B------:R0:W4:Y:S02]  /*12a10*/  @P0 LDG.E.U8 R188, desc[UR58][R4.64] ;  /* 0x0000003a04bc0981 */ /* 0x000124000c1e1100 */
        /* <DEDUP_REMOVED lines=8> */
[----:B------:R-:W4:Y:S01]  /*12aa0*/  LDL R25, [R1+0x12c8] ;  /* 0x0012c80001197983 */ /* 0x000f220000100800 */
[----:B------:R-:W-:Y:S02]  /*12ab0*/  ISETP.GT.AND P0, PT, R8, 0xa, PT ;  /* 0x0000000a0800780c */ /* 0x000fe40003f04270 */
[----:B------:R-:W-:Y:S02]  /*12ac0*/  PRMT R187, RZ, 0x7610, R187 ;  /* 0x00007610ffbb7816 */ /* 0x000fe400000000bb */
[----:B------:R-:W-:-:S04]  /*12ad0*/  PRMT R184, RZ, 0x7610, R184 ;  /* 0x00007610ffb87816 */ /* 0x000fc800000000b8 */
[----:B------:R2:W4:Y:S05]  /*12ae0*/  @P1 LDG.E.U8 R187, desc[UR58][R4.64] ;  /* 0x0000003a04bb1981 */ /* 0x00052a000c1e1100 */
[----:B--2---:R-:W-:Y:S02]  /*12af0*/  @P0 IMAD.MOV.U32 R4, RZ, RZ, R9 ;  /* 0x000000ffff040224 */ /* 0x004fe400078e0009 */
        /* <DEDUP_REMOVED lines=8> */
[----:B------:R-:W-:Y:S02]  /*12b80*/  ISETP.GT.AND P1, PT, R8, 0xb, PT ;  /* 0x0000000b0800780c */ /* 0x000fe40003f24270 */
[----:B------:R-:W-:Y:S02]  /*12b90*/  PRMT R185, RZ, 0x7610, R185 ;  /* 0x00007610ffb97816 */ /* 0x000fe400000000b9 */
[----:B------:R-:W-:-:S04]  /*12ba0*/  PRMT R182, RZ, 0x7610, R182 ;  /* 0x00007610ffb67816 */ /* 0x000fc800000000b6 */
[----:B------:R0:W4:Y:S01]  /*12bb0*/  @P0 LDG.E.U8 R185, desc[UR58][R4.64] ;  /* 0x0000003a04b90981 */ /* 0x000122000c1e1100 */
[----:B------:R-:W-:Y:S02]  /*12bc0*/  ISETP.GT.AND P0, PT, R8, 0xc, PT ;  /* 0x0000000c0800780c */ /* 0x000fe40003f04270 */
[----:B------:R-:W-:Y:S02]  /*12bd0*/  PRMT R183, RZ, 0x7610, R183 ;  /* 0x00007610ffb77816 */ /* 0x000fe400000000b7 */
[----:B0-----:R-:W-:Y:S02]  /*12be0*/  @P1 IMAD.MOV.U32 R4, RZ, RZ, R30 ;  /* 0x000000ffff041224 */ /* 0x001fe400078e001e */
[----:B------:R-:W-:Y:S01]  /*12bf0*/  @P1 IMAD.MOV.U32 R5, RZ, RZ, R31 ;  /* 0x000000ffff051224 */ /* 0x000fe200078e001f */
[----:B------:R-:W4:Y:S04]  /*12c00*/  LDL R30, [R1+0x12b4] ;  /* 0x0012b400011e7983 */ /* 0x000f280000100800 */
[----:B------:R-:W4:Y:S04]  /*12c10*/  LDL R31, [R1+0x12b0] ;  /* 0x0012b000011f7983 */ /* 0x000f280000100800 */
[----:B------:R0:W4:Y:S01]  /*12c20*/  @P1 LDG.E.U8 R182, desc[UR58][R4.64] ;  /* 0x0000003a04b61981 */ /* 0x000122000c1e1100 */
[----:B------:R-:W-:Y:S01]  /*12c30*/  PRMT R180, RZ, 0x7610, R180 ;  /* 0x00007610ffb47816 */ /* 0x000fe200000000b4 */
        /* <DEDUP_REMOVED lines=150> */
[----:B0-----:R-:W-:Y:S01]  /*135a0*/  @P1 IMAD.MOV.U32 R4, RZ, RZ, R30 ;  /* 0x000000ffff041224 */ /* 0x001fe200078e001e */
[----:B------:R-:W-:Y:S01]  /*135b0*/  PRMT R158, RZ, 0x7610, R158 ;  /* 0x00007610ff9e7816 */ /* 0x000fe2000000009e */
[----:B------:R-:W4:Y:S01]  /*135c0*/  LDL R30, [R1+0x11d4] ;  /* 0x0011d400011e7983 */ /* 0x000f220000100800 */
[----:B------:R-:W-:Y:S01]  /*135d0*/  @P1 IMAD.MOV.U32 R5, RZ, RZ, R31 ;  /* 0x000000ffff051224 */ /* 0x000fe200078e001f */
[----:B------:R-:W-:Y:S02]  /*135e0*/  PRMT R159, RZ, 0x7610, R159 ;  /* 0x00007610ff9f7816 */ /* 0x000fe4000000009f */
[----:B------:R-:W4:Y:S04]  /*135f0*/  LDL R31, [R1+0x11d0] ;  /* 0x0011d000011f7983 */ /* 0x000f280000100800 */
[----:B------:R0:W4:Y:S02]  /*13600*/  @P1 LDG.E.U8 R160, desc[UR58][R4.64] ;  /* 0x0000003a04a01981 */ /* 0x000124000c1e1100 */
[----:B0-----:R-:W-:-:S02]  /*13610*/  @P1 IMAD.MOV.U32 R4, RZ, RZ, R28 ;  /* 0x000000ffff041224 */ /* 0x001fc400078e001c */
        /* <DEDUP_REMOVED lines=13> */
[----:B------:R-:W-:-:S03]  /*136f0*/  ISETP.GT.AND P1, PT, R8, 0x19, PT ;  /* 0x000000190800780c */ /* 0x000fc60003f24270 */
[----:B------:R2:W4:Y:S01]  /*13700*/  @P0 LDG.E.U8 R159, desc[UR58][R4.64] ;  /* 0x0000003a049f0981 */ /* 0x000522000c1e1100 */
[----:B------:R-:W-:-:S09]  /*13710*/  PRMT R156, RZ, 0x7610, R156 ;  /* 0x00007610ff9c7816 */ /* 0x000fd2000000009c */
        /* <DEDUP_REMOVED lines=17> */
[----:B------:R-:W-:Y:S01]  /*13830*/  PRMT R152, RZ, 0x7610, R152 ;  /* 0x00007610ff987816 */ /* 0x000fe20000000098 */
[----:B------:R-:W4:Y:S04]  /*13840*/  LDL R33, [R1+0x1150] ;  /* 0x0011500001217983 */ /* 0x000f280000100800 */
[----:B------:R0:W4:Y:S01]  /*13850*/  @P0 LDG.E.U8 R154, desc[UR58][R4.64] ;  /* 0x0000003a049a0981 */ /* 0x000122000c1e1100 */
[----:B------:R-:W-:-:S02]  /*13860*/  PRMT R153, RZ, 0x7610, R153 ;  /* 0x00007610ff997816 */ /* 0x000fc40000000099 */
[----:B------:R-:W-:Y:S01]  /*13870*/  PRMT R22, RZ, 0x7610, R22 ;  /* 0x00007610ff167816 */ /* 0x000fe20000000016 */
[----:B------:R-:W4:Y:S01]  /*13880*/  LDL R32, [R1+0x1154] ;  /* 0x0011540001207983 */ /* 0x000f220000100800 */
[----:B0-----:R-:W-:-:S03]  /*13890*/  @P0 IMAD.MOV.U32 R4, RZ, RZ, R28 ;  /* 0x000000ffff040224 */ /* 0x001fc600078e001c */
        /* <DEDUP_REMOVED lines=11> */
[----:B------:R-:W-:Y:S01]  /*13950*/  ISETP.GT.AND P0, PT, R8, 0x1c, PT ;  /* 0x0000001c0800780c */ /* 0x000fe20003f04270 */
[----:B------:R-:W-:-:S02]  /*13960*/  @P1 IMAD.MOV.U32 R5, RZ, RZ, R25 ;  /* 0x000000ffff051224 */ /* 0x000fc400078e0019 */
[----:B------:R-:W4:Y:S04]  /*13970*/  LDL R25, [R1+0x11a8] ;  /* 0x0011a80001197983 */ /* 0x000f280000100800 */
[----:B------:R0:W4:Y:S01]  /*13980*/  @P1 LDG.E.U8 R153, desc[UR58][R4.64] ;  /* 0x0000003a04991981 */ /* 0x000122000c1e1100 */
[----:B------:R-:W-:-:S05]  /*13990*/  ISETP.GT.AND P1, PT, R8, 0x1d, PT ;  /* 0x0000001d0800780c */ /* 0x000fca0003f24270 */
[----:B0-----:R-:W-:Y:S02]  /*139a0*/  @P0 IMAD.MOV.U32 R4, RZ, RZ, R30 ;  /* 0x000000ffff040224 */ /* 0x001fe400078e001e */
[----:B------:R-:W-:Y:S01]  /*139b0*/  @P0 IMAD.MOV.U32 R5, RZ, RZ, R31 ;  /* 0x000000ffff050224 */ /* 0x000fe200078e001f */
[----:B------:R-:W-:Y:S01]  /*139c0*/  PRMT R23, RZ, 0x7610, R23 ;  /* 0x00007610ff177816 */ /* 0x000fe20000000017 */
[----:B------:R-:W4:Y:S04]  /*139d0*/  LDL R31, [R1+0x1140] ;  /* 0x00114000011f7983 */ /* 0x000f280000100800 */
[----:B------:R2:W4:Y:S01]  /*139e0*/  @P0 LDG.E.U8 R22, desc[UR58][R4.64] ;  /* 0x0000003a04160981 */ /* 0x000522000c1e1100 */
[----:B------:R-:W-:Y:S02]  /*139f0*/  PRMT R20, RZ, 0x7610, R20 ;  /* 0x00007610ff147816 */ /* 0x000fe40000000014 */
[----:B------:R-:W-:Y:S01]  /*13a00*/  LOP3.LUT R195, R195, 0xffff, RZ, 0xc0, !PT ;  /* 0x0000ffffc3c37812 */ /* 0x000fe200078ec0ff */
[----:B------:R-:W4:Y:S01]  /*13a10*/  LDL R30, [R1+0x1144] ;  /* 0x00114400011e7983 */ /* 0x000f220000100800 */
[----:B--2---:R-:W-:-:S03]  /*13a20*/  @P0 IMAD.MOV.U32 R4, RZ, RZ, R9 ;  /* 0x000000ffff040224 */ /* 0x004fc600078e0009 */
        /* <DEDUP_REMOVED lines=9> */
[----:B------:R-:W-:Y:S01]  /*13ac0*/  LOP3.LUT R21, R21, 0xffff, RZ, 0xc0, !PT ;  /* 0x0000ffff15157812 */ /* 0x000fe200078ec0ff */
[----:B------:R0:W4:Y:S01]  /*13ad0*/  @P1 LDG.E.U8 R20, desc[UR58][R4.64] ;  /* 0x0000003a04141981 */ /* 0x000122000c1e1100 */
[----:B------:R-:W-:Y:S02]  /*13ae0*/  LOP3.LUT R193, R193, 0xffff, RZ, 0xc0, !PT ;  /* 0x0000ffffc1c17812 */ /* 0x000fe400078ec0ff */
[--C-:B------:R-:W-:Y:S02]  /*13af0*/  PRMT R195, R195, 0x3340, R21.reuse ;  /* 0x00003340c3c37816 */ /* 0x100fe40000000015 */
[----:B------:R-:W-:Y:S02]  /*13b00*/  PRMT R21, RZ, 0x7610, R21 ;  /* 0x00007610ff157816 */ /* 0x000fe40000000015 */
[----:B------:R-:W-:-:S04]  /*13b10*/  LOP3.LUT R18, R18, 0xffff, RZ, 0xc0, !PT ;  /* 0x0000ffff12127812 */ /* 0x000fc800078ec0ff */
[--C-:B------:R-:W-:Y:S02]  /*13b20*/  PRMT R193, R193, 0x3340, R18.reuse ;  /* 0x00003340c1c17816 */ /* 0x100fe40000000012 */
[----:B------:R-:W-:Y:S02]  /*13b30*/  PRMT R18, RZ, 0x7610, R18 ;  /* 0x00007610ff127816 */ /* 0x000fe40000000012 */
[----:B------:R-:W-:Y:S02]  /*13b40*/  LOP3.LUT R191, R191, 0xffff, RZ, 0xc0, !PT ;  /* 0x0000ffffbfbf7812 */ /* 0x000fe400078ec0ff */
[----:B------:R-:W-:Y:S01]  /*13b50*/  LOP3.LUT R19, R19, 0xffff, RZ, 0xc0, !PT ;  /* 0x0000ffff13137812 */ /* 0x000fe200078ec0ff */
[----:B0-----:R-:W-:Y:S02]  /*13b60*/  @P1 IMAD.MOV.U32 R4, RZ, RZ, R28 ;  /* 0x000000ffff041224 */ /* 0x001fe400078e001c */
[----:B------:R-:W-:Y:S01]  /*13b70*/  @P1 IMAD.MOV.U32 R5, RZ, RZ, R29 ;  /* 0x000000ffff051224 */ /* 0x000fe200078e001d */
[----:B------:R-:W-:Y:S01]  /*13b80*/  PRMT R191, R191, 0x3340, R19 ;  /* 0x00003340bfbf7816 */ /* 0x000fe20000000013 */
[----:B------:R-:W4:Y:S04]  /*13b90*/  LDL R29, [R1+0x13a0] ;  /* 0x0013a000011d7983 */ /* 0x000f280000100800 */
[----:B------:R0:W4:Y:S01]  /*13ba0*/  @P1 LDG.E.U8 R21, desc[UR58][R4.64] ;  /* 0x0000003a04151981 */ /* 0x000122000c1e1100 */
[----:B------:R-:W-:-:S02]  /*13bb0*/  LOP3.LUT R189, R189, 0xffff, RZ, 0xc0, !PT ;  /* 0x0000ffffbdbd7812 */ /* 0x000fc400078ec0ff */
[----:B------:R-:W-:Y:S01]  /*13bc0*/  LOP3.LUT R16, R16, 0xffff, RZ, 0xc0, !PT ;  /* 0x0000ffff10107812 */ /* 0x000fe200078ec0ff */
[----:B------:R-:W4:Y:S01]  /*13bd0*/  LDL R28, [R1+0x1394] ;  /* 0x00139400011c7983 */ /* 0x000f220000100800 */
[----:B0-----:R-:W-:Y:S02]  /*13be0*/  @P0 IMAD.MOV.U32 R4, RZ, RZ, R26 ;  /* 0x000000ffff040224 */ /* 0x001fe400078e001a */
[----:B------:R-:W-:Y:S01]  /*13bf0*/  @P0 IMAD.MOV.U32 R5, RZ, RZ, R27 ;  /* 0x000000ffff050224 */ /* 0x000fe200078e001b */
[----:B------:R-:W-:Y:S01]  /*13c00*/  PRMT R19, RZ, 0x7610, R19 ;  /* 0x00007610ff137816 */ /* 0x000fe20000000013 */
[----:B------:R-:W4:Y:S04]  /*13c10*/  LDL R26, [R1+0x13a4] ;  /* 0x0013a400011a7983 */ /* 0x000f280000100800 */
[----:B------:R0:W4:Y:S01]  /*13c20*/  @P0 LDG.E.U8 R18, desc[UR58][R4.64] ;  /* 0x0000003a04120981 */ /* 0x000122000c1e1100 */
[----:B------:R-:W-:-:S02]  /*13c30*/  PRMT R189, R189, 0x3340, R16 ;  /* 0x00003340bdbd7816 */ /* 0x000fc40000000010 */
[----:B------:R-:W-:Y:S01]  /*13c40*/  LOP3.LUT R186, R186, 0xffff, RZ, 0xc0, !PT ;  /* 0x0000ffffbaba7812 */ /* 0x000fe200078ec0ff */
[----:B------:R-:W4:Y:S01]  /*13c50*/  LDL R27, [R1+0x1398] ;  /* 0x00139800011b7983 */ /* 0x000f220000100800 */
[----:B0-----:R-:W-:-:S03]  /*13c60*/  @P0 IMAD.MOV.U32 R4, RZ, RZ, R2 ;  /* 0x000000ffff040224 */ /* 0x001fc600078e0002 */
[----:B------:R-:W4:Y:S01]  /*13c70*/  LDL R2, [R1+0x13a8] ;  /* 0x0013a80001027983 */ /* 0x000f220000100800 */
[----:B------:R-:W-:Y:S01]  /*13c80*/  @P0 IMAD.MOV.U32 R5, RZ, RZ, R25 ;  /* 0x000000ffff050224 */ /* 0x000fe200078e0019 */
[----:B------:R-:W-:Y:S02]  /*13c90*/  PRMT R16, RZ, 0x7610, R16 ;  /* 0x00007610ff107816 */ /* 0x000fe40000000010 */
[----:B------:R-:W4:Y:S04]  /*13ca0*/  LDL R25, [R1+0x1184] ;  /* 0x0011840001197983 */ /* 0x000f280000100800 */
[----:B------:R2:W4:Y:S01]  /*13cb0*/  @P0 LDG.E.U8 R19, desc[UR58][R4.64] ;  /* 0x0000003a04130981 */ /* 0x000522000c1e1100 */
[----:B------:R-:W-:Y:S02]  /*13cc0*/  ISETP.GT.AND P0, PT, R8, 0x1f, PT ;  /* 0x0000001f0800780c */ /* 0x000fe40003f04270 */
[----:B------:R-:W-:-:S04]  /*13cd0*/  LOP3.LUT R17, R17, 0xffff, RZ, 0xc0, !PT ;  /* 0x0000ffff11117812 */ /* 0x000fc800078ec0ff */
[--C-:B------:R-:W-:Y:S02]  /*13ce0*/  PRMT R186, R186, 0x3340, R17.reuse ;  /* 0x00003340baba7816 */ /* 0x100fe40000000011 */
[----:B------:R-:W-:-:S05]  /*13cf0*/  PRMT R17, RZ, 0x7610, R17 ;  /* 0x00007610ff117816 */ /* 0x000fca0000000011 */
[----:B--2---:R-:W-:Y:S02]  /*13d00*/  @P0 IMAD.MOV.U32 R4, RZ, RZ, R9 ;  /* 0x000000ffff040224 */ /* 0x004fe400078e0009 */
[----:B------:R-:W2:Y:S01]  /*13d10*/  LDL R9, [R1+0x1164] ;  /* 0x0011640001097983 */ /* 0x000ea20000100800 */
[----:B---3--:R-:W-:-:S03]  /*13d20*/  @P0 IMAD.MOV.U32 R5, RZ, RZ, R24 ;  /* 0x000000ffff050224 */ /* 0x008fc600078e0018 */
[----:B------:R-:W3:Y:S04]  /*13d30*/  LDL R24, [R1+0x1174] ;  /* 0x0011740001187983 */ /* 0x000ee80000100800 */
[----:B------:R4:W2:Y:S02]  /*13d40*/  @P0 LDG.E.U8 R16, desc[UR58][R4.64] ;  /* 0x0000003a04100981 */ /* 0x0008a4000c1e1100 */
[----:B----4-:R-:W-:Y:S02]  /*13d50*/  @P0 IMAD.MOV.U32 R4, RZ, RZ, R0 ;  /* 0x000000ffff040224 */ /* 0x010fe400078e0000 */
[----:B------:R-:W4:Y:S01]  /*13d60*/  LDL R0, [R1+0x13b0] ;  /* 0x0013b00001007983 */ /* 0x000f220000100800 */
[----:B------:R-:W-:Y:S01]  /*13d70*/  @P0 IMAD.MOV.U32 R5, RZ, RZ, R3 ;  /* 0x000000ffff050224 */ /* 0x000fe200078e0003 */
[----:B------:R-:W-:-:S02]  /*13d80*/  LOP3.LUT R184, R184, 0xffff, RZ, 0xc0, !PT ;  /* 0x0000ffffb8b87812 */ /* 0x000fc400078ec0ff */
[----:B------:R-:W3:Y:S04]  /*13d90*/  LDL.LU R129, [R1+0x10c0] ;  /* 0x0010c00001817983 */ /* 0x000ee80000300800 */
[----:B------:R0:W3:Y:S01]  /*13da0*/  @P0 LDG.E.U8 R17, desc[UR58][R4.64] ;  /* 0x0000003a04110981 */ /* 0x0000e2000c1e1100 */
[----:B------:R-:W-:Y:S02]  /*13db0*/  LOP3.LUT R182, R182, 0xffff, RZ, 0xc0, !PT ;  /* 0x0000ffffb6b67812 */ /* 0x000fe400078ec0ff */
[----:B------:R-:W-:Y:S01]  /*13dc0*/  LOP3.LUT R180, R180, 0xffff, RZ, 0xc0, !PT ;  /* 0x0000ffffb4b47812 */ /* 0x000fe200078ec0ff */
[----:B------:R-:W3:Y:S01]  /*13dd0*/  LDL.LU R130, [R1+0x1094] ;  /* 0x0010940001827983 */ /* 0x000ee20000300800 */
[----:B------:R-:W-:Y:S02]  /*13de0*/  LOP3.LUT R178, R178, 0xffff, RZ, 0xc0, !PT ;  /* 0x0000ffffb2b27812 */ /* 0x000fe400078ec0ff */
[----:B------:R-:W-:Y:S01]  /*13df0*/  LOP3.LUT R7, R7, 0xffff, RZ, 0xc0, !PT ;  /* 0x0000ffff07077812 */ /* 0x000fe200078ec0ff */
[----:B------:R-:W3:Y:S01]  /*13e00*/  LDL.LU R133, [R1+0x10b0] ;  /* 0x0010b00001857983 */ /* 0x000ee20000300800 */
[----:B------:R-:W-:-:S02]  /*13e10*/  LOP3.LUT R6, R6, 0xffff, RZ, 0xc0, !PT ;  /* 0x0000ffff06067812 */ /* 0x000fc400078ec0ff */
[----:B------:R-:W-:Y:S01]  /*13e20*/  PRMT R182, R184, 0x3340, R182 ;  /* 0x00003340b8b67816 */ /* 0x000fe200000000b6 */
[----:B------:R-:W3:Y:S01]  /*13e30*/  LDL.LU R134, [R1+0x1084] ;  /* 0x0010840001867983 */ /* 0x000ee20000300800 */
[----:B------:R-:W-:Y:S02]  /*13e40*/  PRMT R178, R180, 0x3340, R178 ;  /* 0x00003340b4b27816 */ /* 0x000fe400000000b2 */
[----:B------:R-:W-:Y:S01]  /*13e50*/  PRMT R7, R7, 0x3340, R6 ;  /* 0x0000334007077816 */ /* 0x000fe20000000006 */
[----:B------:R-:W3:Y:S01]  /*13e60*/  LDL.LU R137, [R1+0x10a0] ;  /* 0x0010a00001897983 */ /* 0x000ee20000300800 */
[----:B0-----:R-:W-:Y:S02]  /*13e70*/  PRMT R4, R195, 0x5410, R193 ;  /* 0x00005410c3047816 */ /* 0x001fe400000000c1 */
[----:B------:R-:W-:Y:S01]  /*13e80*/  PRMT R5, R191, 0x5410, R189 ;  /* 0x00005410bf057816 */ /* 0x000fe200000000bd */
[----:B------:R-:W3:Y:S01]  /*13e90*/  LDL.LU R138, [R1+0x1074] ;  /* 0x00107400018a7983 */ /* 0x000ee20000300800 */
[----:B------:R-:W-:-:S02]  /*13ea0*/  PRMT R6, R186, 0x5410, R182 ;  /* 0x00005410ba067816 */ /* 0x000fc400000000b6 */
[----:B------:R-:W-:Y:S01]  /*13eb0*/  PRMT R7, R178, 0x5410, R7 ;  /* 0x00005410b2077816 */ /* 0x000fe20000000007 */
[----:B------:R-:W-:Y:S01]  /*13ec0*/  BAR.SYNC.DEFER_BLOCKING 0x0 ;  /* 0x0000000000007b1d */ /* 0x000fe20000010000 */
[----:B------:R-:W-:Y:S02]  /*13ed0*/  LOP3.LUT R200, R200, 0xffff, RZ, 0xc0, !PT ;  /* 0x0000ffffc8c87812 */ /* 0x000fe400078ec0ff */
[----:B------:R-:W-:Y:S02]  /*13ee0*/  LOP3.LUT R199, R199, 0xffff, RZ, 0xc0, !PT ;  /* 0x0000ffffc7c77812 */ /* 0x000fe400078ec0ff */
[----:B------:R-:W-:Y:S02]  /*13ef0*/  LOP3.LUT R198, R198, 0xffff, RZ, 0xc0, !PT ;  /* 0x0000ffffc6c67812 */ /* 0x000fe400078ec0ff */
[----:B------:R-:W-:Y:S01]  /*13f00*/  LOP3.LUT R197, R197, 0xffff, RZ, 0xc0, !PT ;  /* 0x0000ffffc5c57812 */ /* 0x000fe200078ec0ff */
[----:B------:R-:W3:Y:S01]  /*13f10*/  LDL.LU R141, [R1+0x1090] ;  /* 0x00109000018d7983 */ /* 0x000ee20000300800 */
[----:B------:R-:W-:-:S02]  /*13f20*/  LOP3.LUT R196, R196, 0xffff, RZ, 0xc0, !PT ;  /* 0x0000ffffc4c47812 */ /* 0x000fc400078ec0ff */
[----:B------:R-:W-:Y:S01]  /*13f30*/  LOP3.LUT R194, R194, 0xffff, RZ, 0xc0, !PT ;  /* 0x0000ffffc2c27812 */ /* 0x000fe200078ec0ff */
[----:B------:R-:W3:Y:S01]  /*13f40*/  LDL.LU R142, [R1+0x1064] ;  /* 0x00106400018e7983 */ /* 0x000ee20000300800 */
[----:B------:R-:W-:Y:S02]  /*13f50*/  LOP3.LUT R192, R192, 0xffff, RZ, 0xc0, !PT ;  /* 0x0000ffffc0c07812 */ /* 0x000fe400078ec0ff */
[----:B------:R-:W-:Y:S01]  /*13f60*/  LOP3.LUT R190, R190, 0xffff, RZ, 0xc0, !PT ;  /* 0x0000ffffbebe7812 */ /* 0x000fe200078ec0ff */
[----:B------:R-:W3:Y:S01]  /*13f70*/  LDL.LU R145, [R1+0x1080] ;  /* 0x0010800001917983 */ /* 0x000ee20000300800 */
        /* <DEDUP_REMOVED lines=12> */
[----:B------:R-:W-:-:S02]  /*14040*/  PRMT R199, R200, 0x3340, R199 ;  /* 0x00003340c8c77816 */ /* 0x000fc400000000c7 */
[----:B------:R-:W-:Y:S02]  /*14050*/  PRMT R194, R196, 0x3340, R194 ;  /* 0x00003340c4c27816 */ /* 0x000fe400000000c2 */
[----:B------:R-:W-:Y:S02]  /*14060*/  PRMT R187, R188, 0x3340, R187 ;  /* 0x00003340bcbb7816 */ /* 0x000fe400000000bb */
[----:B------:R-:W-:Y:S01]  /*14070*/  PRMT R179, R181, 0x3340, R179 ;  /* 0x00003340b5b37816 */ /* 0x000fe200000000b3 */
[----:B------:R0:W-:Y:S02]  /*14080*/  STS.128 [R2+UR4+0x4000], R4 ;  /* 0x0040000402007988 */ /* 0x0001e40008000c04 */
[----:B0-----:R-:W-:Y:S02]  /*14090*/  PRMT R4, R198, 0x3340, R197 ;  /* 0x00003340c6047816 */ /* 0x001fe400000000c5 */
[----:B------:R-:W-:Y:S02]  /*140a0*/  PRMT R5, R192, 0x3340, R190 ;  /* 0x00003340c0057816 */ /* 0x000fe400000000be */
[----:B------:R-:W-:-:S02]  /*140b0*/  PRMT R6, R185, 0x3340, R183 ;  /* 0x00003340b9067816 */ /* 0x000fc400000000b7 */
[----:B------:R-:W-:Y:S02]  /*140c0*/  PRMT R7, R177, 0x3340, R174 ;  /* 0x00003340b1077816 */ /* 0x000fe400000000ae */
[----:B------:R-:W-:Y:S02]  /*140d0*/  PRMT R4, R199, 0x5410, R4 ;  /* 0x00005410c7047816 */ /* 0x000fe40000000004 */
[----:B------:R-:W-:Y:S02]  /*140e0*/  PRMT R5, R194, 0x5410, R5 ;  /* 0x00005410c2057816 */ /* 0x000fe40000000005 */
[----:B------:R-:W-:Y:S02]  /*140f0*/  PRMT R6, R187, 0x5410, R6 ;  /* 0x00005410bb067816 */ /* 0x000fe40000000006 */
[----:B------:R-:W-:-:S05]  /*14100*/  PRMT R7, R179, 0x5410, R7 ;  /* 0x00005410b3077816 */ /* 0x000fca0000000007 */
[----:B------:R0:W-:Y:S02]  /*14110*/  STS.128 [R2+UR4+0x5000], R4 ;  /* 0x0050000402007988 */ /* 0x0001e40008000c04 */
[----:B0-----:R-:W0:Y:S01]  /*14120*/  S2R R2, SR_TID.X ;  /* 0x0000000000027919 */ /* 0x001e220000002100 */
[----:B------:R-:W-:Y:S02]  /*14130*/  LOP3.LUT R175, R175, 0xffff, RZ, 0xc0, !PT ;  /* 0x0000ffffafaf7812 */ /* 0x000fe400078ec0ff */
[----:B------:R-:W-:Y:S02]  /*14140*/  LOP3.LUT R172, R172, 0xffff, RZ, 0xc0, !PT ;  /* 0x0000ffffacac7812 */ /* 0x000fe400078ec0ff */
[----:B------:R-:W-:Y:S02]  /*14150*/  LOP3.LUT R170, R170, 0xffff, RZ, 0xc0, !PT ;  /* 0x0000ffffaaaa7812 */ /* 0x000fe400078ec0ff */
[----:B------:R-:W-:Y:S02]  /*14160*/  LOP3.LUT R168, R168, 0xffff, RZ, 0xc0, !PT ;  /* 0x0000ffffa8a87812 */ /* 0x000fe400078ec0ff */
[----:B------:R-:W-:-:S02]  /*14170*/  LOP3.LUT R166, R166, 0xffff, RZ, 0xc0, !PT ;  /* 0x0000ffffa6a67812 */ /* 0x000fc400078ec0ff */
[----:B------:R-:W-:Y:S02]  /*14180*/  LOP3.LUT R164, R164, 0xffff, RZ, 0xc0, !PT ;  /* 0x0000ffffa4a47812 */ /* 0x000fe400078ec0ff */
        /* <DEDUP_REMOVED lines=9> */
[----:B------:R-:W-:Y:S02]  /*14220*/  PRMT R172, R175, 0x3340, R172 ;  /* 0x00003340afac7816 */ /* 0x000fe400000000ac */
[----:B------:R-:W-:-:S02]  /*14230*/  PRMT R4, R170, 0x3340, R168 ;  /* 0x00003340aa047816 */ /* 0x000fc400000000a8 */
[----:B------:R-:W-:Y:S02]  /*14240*/  PRMT R164, R166, 0x3340, R164 ;  /* 0x00003340a6a47816 */ /* 0x000fe400000000a4 */
[----:B------:R-:W-:Y:S02]  /*14250*/  PRMT R5, R162, 0x3340, R160 ;  /* 0x00003340a2057816 */ /* 0x000fe400000000a0 */
[----:B------:R-:W-:Y:S02]  /*14260*/  PRMT R156, R158, 0x3340, R156 ;  /* 0x000033409e9c7816 */ /* 0x000fe4000000009c */
[----:B------:R-:W-:Y:S02]  /*14270*/  PRMT R6, R154, 0x3340, R152 ;  /* 0x000033409a067816 */ /* 0x000fe40000000098 */
[----:B------:R-:W-:Y:S02]  /*14280*/  PRMT R20, R22, 0x3340, R20 ;  /* 0x0000334016147816 */ /* 0x000fe40000000014 */
[----:B0-----:R-:W-:-:S02]  /*14290*/  LOP3.LUT R2, R2, 0x1f, RZ, 0xc0, !PT ;  /* 0x0000001f02027812 */ /* 0x001fc400078ec0ff */
[----:B------:R-:W-:Y:S02]  /*142a0*/  PRMT R4, R172, 0x5410, R4 ;  /* 0x00005410ac047816 */ /* 0x000fe40000000004 */
[----:B------:R-:W-:Y:S02]  /*142b0*/  PRMT R5, R164, 0x5410, R5 ;  /* 0x00005410a4057816 */ /* 0x000fe40000000005 */
[----:B------:R-:W-:Y:S02]  /*142c0*/  PRMT R6, R156, 0x5410, R6 ;  /* 0x000054109c067816 */ /* 0x000fe40000000006 */
        /* <DEDUP_REMOVED lines=15> */
[----:B------:R-:W-:Y:S02]  /*143c0*/  ISETP.GE.AND P0, PT, R2, R8, PT ;  /* 0x000000080200720c */ /* 0x000fe40003f06270 */
[----:B------:R-:W-:Y:S01]  /*143d0*/  PRMT R173, R176, 0x3340, R173 ;  /* 0x00003340b0ad7816 */ /* 0x000fe200000000ad */
[----:B------:R-:W3:Y:S01]  /*143e0*/  LDL.LU R2, [R1+0xe70] ;  /* 0x000e700001027983 */ /* 0x000ee20000300800 */
[----:B------:R-:W-:Y:S02]  /*143f0*/  PRMT R165, R167, 0x3340, R165 ;  /* 0x00003340a7a57816 */ /* 0x000fe400000000a5 */
[----:B------:R-:W-:Y:S02]  /*14400*/  PRMT R157, R159, 0x3340, R157 ;  /* 0x000033409f9d7816 */ /* 0x000fe4000000009d */
[----:B------:R-:W-:Y:S02]  /*14410*/  PRMT R21, R23, 0x3340, R21 ;  /* 0x0000334017157816 */ /* 0x000fe40000000015 */
[----:B------:R-:W-:-:S02]  /*14420*/  PRMT R234, RZ, 0x7610, R234 ;  /* 0x00007610ffea7816 */ /* 0x000fc400000000ea */
[----:B--2---:R-:W-:-:S04]  /*14430*/  LOP3.LUT R16, R16, 0xffff, RZ, 0xc0, !PT ;  /* 0x0000ffff10107812 */ /* 0x004fc800078ec0ff */
[----:B------:R-:W-:-:S04]  /*14440*/  PRMT R7, R18, 0x3340, R16 ;  /* 0x0000334012077816 */ /* 0x000fc80000000010 */
[----:B------:R-:W-:-:S05]  /*14450*/  PRMT R7, R20, 0x5410, R7 ;  /* 0x0000541014077816 */ /* 0x000fca0000000007 */
[----:B----4-:R0:W-:Y:S01]  /*14460*/  STS.128 [R0+UR4+0x4000], R4 ;  /* 0x0040000400007988 */ /* 0x0101e20008000c04 */
[----:B---3--:R-:W-:Y:S02]  /*14470*/  LOP3.LUT R17, R17, 0xffff, RZ, 0xc0, !PT ;  /* 0x0000ffff11117812 */ /* 0x008fe400078ec0ff */
[----:B0-----:R-:W-:Y:S02]  /*14480*/  PRMT R4, R171, 0x3340, R169 ;  /* 0x00003340ab047816 */ /* 0x001fe400000000a9 */
[----:B------:R-:W-:Y:S02]  /*14490*/  PRMT R5, R163, 0x3340, R161 ;  /* 0x00003340a3057816 */ /* 0x000fe400000000a1 */
[----:B------:R-:W-:Y:S02]  /*144a0*/  PRMT R6, R155, 0x3340, R153 ;  /* 0x000033409b067816 */ /* 0x000fe40000000099 */
[----:B------:R-:W-:Y:S02]  /*144b0*/  PRMT R7, R19, 0x3340, R17 ;  /* 0x0000334013077816 */ /* 0x000fe40000000011 */
[----:B------:R-:W-:-:S02]  /*144c0*/  PRMT R4, R173, 0x5410, R4 ;  /* 0x00005410ad047816 */ /* 0x000fc40000000004 */
[----:B------:R-:W-:Y:S02]  /*144d0*/  PRMT R5, R165, 0x5410, R5 ;  /* 0x00005410a5057816 */ /* 0x000fe40000000005 */
[----:B------:R-:W-:Y:S02]  /*144e0*/  PRMT R6, R157, 0x5410, R6 ;  /* 0x000054109d067816 */ /* 0x000fe40000000006 */
[----:B------:R-:W-:-:S05]  /*144f0*/  PRMT R7, R21, 0x5410, R7 ;  /* 0x0000541015077816 */ /* 0x000fca0000000007 */
[----:B------:R0:W-:Y:S02]  /*14500*/  STS.128 [R0+UR4+0x5000], R4 ;  /* 0x0050000400007988 */ /* 0x0001e40008000c04 */
[----:B0-----:R-:W-:Y:S02]  /*14510*/  @!P0 IMAD.MOV.U32 R4, RZ, RZ, R236 ;  /* 0x000000ffff048224 */ /* 0x001fe400078e00ec */
[----:B------:R-:W2:Y:S01]  /*14520*/  LDL.LU R0, [R1+0xe44] ;  /* 0x000e440001007983 */ /* 0x000ea20000300800 */
[----:B------:R-:W-:-:S03]  /*14530*/  @!P0 IMAD.MOV.U32 R5, RZ, RZ, R235 ;  /* 0x000000ffff058224 */ /* 0x000fc600078e00eb */
[----:B------:R0:W-:Y:S04]  /*14540*/  STL [R1+0x13c8], R236 ;  /* 0x0013c8ec01007387 */ /* 0x0001e80000100800 */
[----:B------:R1:W3:Y:S04]  /*14550*/  @!P0 LDG.E.U8 R234, desc[UR58][R4.64] ;  /* 0x0000003a04ea8981 */ /* 0x0002e8000c1e1100 */
[----:B0-----:R-:W4:Y:S04]  /*14560*/  LDL.LU R236, [R1+0xe80] ;  /* 0x000e800001ec7983 */ /* 0x001f280000300800 */
[----:B------:R0:W-:Y:S01]  /*14570*/  STL [R1+0x13c4], R235 ;  /* 0x0013c4eb01007387 */ /* 0x0001e20000100800 */
[----:B-1----:R-:W-:-:S03]  /*14580*/  @!P0 IMAD.MOV.U32 R4, RZ, RZ, R26 ;  /* 0x000000ffff048224 */ /* 0x002fc600078e001a */
[----:B0-----:R-:W2:Y:S04]  /*14590*/  LDL.LU R235, [R1+0xe54] ;  /* 0x000e540001eb7983 */ /* 0x001ea80000300800 */
[----:B------:R-:W3:Y:S01]  /*145a0*/  LDL R26, [R1+0x1134] ;  /* 0x00113400011a7983 */ /* 0x000ee20000100800 */
[----:B------:R-:W-:Y:S01]  /*145b0*/  PRMT R163, RZ, 0x7610, R163 ;  /* 0x00007610ffa37816 */ /* 0x000fe200000000a3 */
[----:B------:R-:W-:Y:S02]  /*145c0*/  @!P0 IMAD.MOV.U32 R5, RZ, RZ, R29 ;  /* 0x000000ffff058224 */ /* 0x000fe400078e001d */
[----:B------:R-:W4:Y:S04]  /*145d0*/  LDL R29, [R1+0x1130] ;  /* 0x00113000011d7983 */ /* 0x000f280000100800 */
[----:B------:R0:W2:Y:S02]  /*145e0*/  @!P0 LDG.E.U8 R163, desc[UR58][R4.64] ;  /* 0x0000003a04a38981 */ /* 0x0000a4000c1e1100 */
[----:B0-----:R-:W-:-:S02]  /*145f0*/  @!P0 IMAD.MOV.U32 R4, RZ, RZ, R27 ;  /* 0x000000ffff048224 */ /* 0x001fc400078e001b */
[----:B------:R-:W2:Y:S01]  /*14600*/  LDL R27, [R1+0x1124] ;  /* 0x00112400011b7983 */ /* 0x000ea20000100800 */
[----:B------:R-:W-:Y:S01]  /*14610*/  PRMT R162, RZ, 0x7610, R162 ;  /* 0x00007610ffa27816 */ /* 0x000fe200000000a2 */
[----:B------:R-:W-:Y:S01]  /*14620*/  @!P0 IMAD.MOV.U32 R5, RZ, RZ, R28 ;  /* 0x000000ffff058224 */ /* 0x000fe200078e001c */
[----:B------:R-:W-:Y:S01]  /*14630*/  PRMT R161, RZ, 0x7610, R161 ;  /* 0x00007610ffa17816 */ /* 0x000fe200000000a1 */
[----:B------:R-:W2:Y:S04]  /*14640*/  LDL R28, [R1+0x1120] ;  /* 0x00112000011c7983 */ /* 0x000ea80000100800 */
[----:B------:R0:W2:Y:S01]  /*14650*/  @!P0 LDG.E.U8 R162, desc[UR58][R4.64] ;  /* 0x0000003a04a28981 */ /* 0x0000a2000c1e1100 */
[----:B------:R-:W-:Y:S01]  /*14660*/  PRMT R160, RZ, 0x7610, R160 ;  /* 0x00007610ffa07816 */ /* 0x000fe200000000a0 */
[----:B0-----:R-:W-:-:S02]  /*14670*/  @!P0 IMAD.MOV.U32 R4, RZ, RZ, R37 ;  /* 0x000000ffff048224 */ /* 0x001fc400078e0025 */
[----:B------:R-:W-:-:S05]  /*14680*/  @!P0 IMAD.MOV.U32 R5, RZ, RZ, R38 ;  /* 0x000000ffff058224 */ /* 0x000fca00078e0026 */
[----:B------:R0:W2:Y:S01]  /*14690*/  @!P0 LDG.E.U8 R161, desc[UR58][R4.64] ;  /* 0x0000003a04a18981 */ /* 0x0000a2000c1e1100 */
[----:B------:R-:W-:Y:S01]  /*146a0*/  PRMT R159, RZ, 0x7610, R159 ;  /* 0x00007610ff9f7816 */ /* 0x000fe2000000009f */
[----:B0-----:R-:W-:Y:S02]  /*146b0*/  @!P0 IMAD.MOV.U32 R4, RZ, RZ, R25 ;  /* 0x000000ffff048224 */ /* 0x001fe400078e0019 */
[----:B------:R-:W-:Y:S01]  /*146c0*/  @!P0 IMAD.MOV.U32 R5, RZ, RZ, R36 ;  /* 0x000000ffff058224 */ /* 0x000fe200078e0024 */
[----:B------:R-:W2:Y:S04]  /*146d0*/  LDL R25, [R1+0x1114] ;  /* 0x0011140001197983 */ /* 0x000ea80000100800 */
[----:B------:R0:W2:Y:S02]  /*146e0*/  @!P0 LDG.E.U8 R160, desc[UR58][R4.64] ;  /* 0x0000003a04a08981 */ /* 0x0000a4000c1e1100 */
[----:B0-----:R-:W-:-:S02]  /*146f0*/  @!P0 IMAD.MOV.U32 R4, RZ, RZ, R24 ;  /* 0x000000ffff048224 */ /* 0x001fc400078e0018 */
[----:B------:R-:W-:Y:S01]  /*14700*/  @!P0 IMAD.MOV.U32 R5, RZ, RZ, R35 ;  /* 0x000000ffff058224 */ /* 0x000fe200078e0023 */
[----:B------:R-:W2:Y:S04]  /*14710*/  LDL R24, [R1+0x1104] ;  /* 0x0011040001187983 */ /* 0x000ea80000100800 */
[----:B------:R0:W2:Y:S02]  /*14720*/  @!P0 LDG.E.U8 R159, desc[UR58][R4.64] ;  /* 0x0000003a049f8981 */ /* 0x0000a4000c1e1100 */
[----:B0-----:R-:W-:Y:S02]  /*14730*/  @!P0 IMAD.MOV.U32 R4, RZ, RZ, R9 ;  /* 0x000000ffff048224 */ /* 0x001fe400078e0009 */
[----:B------:R-:W-:Y:S01]  /*14740*/  @!P0 IMAD.MOV.U32 R5, RZ, RZ, R34 ;  /* 0x000000ffff058224 */ /* 0x000fe200078e0022 */
[----:B------:R-:W2:Y:S04]  /*14750*/  LDL R9, [R1+0x10f4] ;  /* 0x0010f40001097983 */ /* 0x000ea80000100800 */
[----:B------:R-:W2:Y:S04]  /*14760*/  LDL.LU R34, [R1+0x1110] ;  /* 0x0011100001227983 */ /* 0x000ea80000300800 */
[----:B------:R-:W2:Y:S01]  /*14770*/  LDL.LU R43, [R1+0x1100] ;  /* 0x00110000012b7983 */ /* 0x000ea20000300800 */
[----:B------:R-:W-:-:S02]  /*14780*/  PRMT R158, RZ, 0x7610, R158 ;  /* 0x00007610ff9e7816 */ /* 0x000fc4000000009e */
[----:B------:R-:W-:Y:S01]  /*14790*/  PRMT R157, RZ, 0x7610, R157 ;  /* 0x00007610ff9d7816 */ /* 0x000fe2000000009d */
[----:B------:R-:W2:Y:S04]  /*147a0*/  LDL.LU R251, [R1+0x10f0] ;  /* 0x0010f00001fb7983 */ /* 0x000ea80000300800 */
[----:B------:R0:W2:Y:S01]  /*147b0*/  @!P0 LDG.E.U8 R158, desc[UR58][R4.64] ;  /* 0x0000003a049e8981 */ /* 0x0000a2000c1e1100 */
[----:B------:R-:W-:Y:S01]  /*147c0*/  PRMT R156, RZ, 0x7610, R156 ;  /* 0x00007610ff9c7816 */ /* 0x000fe2000000009c */
[----:B0-----:R-:W-:Y:S02]  /*147d0*/  @!P0 IMAD.MOV.U32 R4, RZ, RZ, R32 ;  /* 0x000000ffff048224 */ /* 0x001fe400078e0020 */
[----:B------:R-:W-:-:S05]  /*147e0*/  @!P0 IMAD.MOV.U32 R5, RZ, RZ, R33 ;  /* 0x000000ffff058224 */ /* 0x000fca00078e0021 */
[----:B------:R0:W2:Y:S02]  /*147f0*/  @!P0 LDG.E.U8 R157, desc[UR58][R4.64] ;  /* 0x0000003a049d8981 */ /* 0x0000a4000c1e1100 */
[----:B0-----:R-:W-:Y:S02]  /*14800*/  @!P0 IMAD.MOV.U32 R4, RZ, RZ, R30 ;  /* 0x000000ffff048224 */ /* 0x001fe400078e001e */
[----:B------:R-:W-:-:S05]  /*14810*/  @!P0 IMAD.MOV.U32 R5, RZ, RZ, R31 ;  /* 0x000000ffff058224 */ /* 0x000fca00078e001f */
[----:B------:R3:W2:Y:S01]  /*14820*/  @!P0 LDG.E.U8 R156, desc[UR58][R4.64] ;  /* 0x0000003a049c8981 */ /* 0x0006a2000c1e1100 */
[----:B------:R-:W-:Y:S02]  /*14830*/  PRMT R155, RZ, 0x7610, R155 ;  /* 0x00007610ff9b7816 */ /* 0x000fe4000000009b */
[----:B------:R-:W-:Y:S02]  /*14840*/  PRMT R154, RZ, 0x7610, R154 ;  /* 0x00007610ff9a7816 */ /* 0x000fe4000000009a */
[----:B------:R-:W-:Y:S02]  /*14850*/  PRMT R153, RZ, 0x7610, R153 ;  /* 0x00007610ff997816 */ /* 0x000fe40000000099 */
[----:B------:R-:W-:Y:S01]  /*14860*/  PRMT R152, RZ, 0x7610, R152 ;  /* 0x00007610ff987816 */ /* 0x000fe20000000098 */
[----:B---3--:R-:W-:Y:S02]  /*14870*/  @!P0 IMAD.MOV.U32 R4, RZ, RZ, R26 ;  /* 0x000000ffff048224 */ /* 0x008fe400078e001a */
[----:B------:R-:W3:Y:S04]  /*14880*/  LDL.LU R26, [R1+0x10e0] ;  /* 0x0010e000011a7983 */ /* 0x000ee80000300800 */
[----:B------:R-:W3:Y:S04]  /*14890*/  LDL.LU R45, [R1+0x10d4] ;  /* 0x0010d400012d7983 */ /* 0x000ee80000300800 */
[----:B------:R-:W3:Y:S04]  /*148a0*/  LDL.LU R37, [R1+0x10e4] ;  /* 0x0010e40001257983 */ /* 0x000ee80000300800 */
[----:B------:R-:W3:Y:S01]  /*148b0*/  LDL.LU R31, [R1+0x10d0] ;  /* 0x0010d000011f7983 */ /* 0x000ee20000300800 */
[----:B----4-:R-:W-:-:S03]  /*148c0*/  @!P0 IMAD.MOV.U32 R5, RZ, RZ, R29 ;  /* 0x000000ffff058224 */ /* 0x010fc600078e001d */
[----:B------:R-:W4:Y:S04]  /*148d0*/  LDL.LU R244, [R1+0x10c4] ;  /* 0x0010c40001f47983 */ /* 0x000f280000300800 */
[----:B------:R2:W4:Y:S02]  /*148e0*/  @!P0 LDG.E.U8 R155, desc[UR58][R4.64] ;  /* 0x0000003a049b8981 */ /* 0x000524000c1e1100 */
[----:B--2---:R-:W-:Y:S02]  /*148f0*/  @!P0 IMAD.MOV.U32 R4, RZ, RZ, R27 ;  /* 0x000000ffff048224 */ /* 0x004fe400078e001b */
[----:B------:R-:W2:Y:S04]  /*14900*/  LDL.LU R27, [R1+0x10b4] ;  /* 0x0010b400011b7983 */ /* 0x000ea80000300800 */
[----:B------:R-:W2:Y:S04]  /*14910*/  LDL.LU R32, [R1+0x10a4] ;  /* 0x0010a40001207983 */ /* 0x000ea80000300800 */
[----:B------:R-:W2:Y:S04]  /*14920*/  LDL R33, [R1+0x1060] ;  /* 0x0010600001217983 */ /* 0x000ea80000100800 */
[----:B------:R-:W2:Y:S01]  /*14930*/  LDL R30, [R1+0x1050] ;  /* 0x00105000011e7983 */ /* 0x000ea20000100800 */
[----:B------:R-:W-:-:S03]  /*14940*/  @!P0 IMAD.MOV.U32 R5, RZ, RZ, R28 ;  /* 0x000000ffff058224 */ /* 0x000fc600078e001c */
[----:B------:R-:W2:Y:S04]  /*14950*/  LDL R41, [R1+0x1040] ;  /* 0x0010400001297983 */ /* 0x000ea80000100800 */
[----:B------:R0:W2:Y:S04]  /*14960*/  @!P0 LDG.E.U8 R154, desc[UR58][R4.64] ;  /* 0x0000003a049a8981 */ /* 0x0000a8000c1e1100 */
[----:B------:R-:W2:Y:S04]  /*14970*/  LDL R39, [R1+0x1030] ;  /* 0x0010300001277983 */ /* 0x000ea80000100800 */
[----:B------:R-:W2:Y:S01]  /*14980*/  LDL R28, [R1+0x1034] ;  /* 0x00103400011c7983 */ /* 0x000ea20000100800 */
[----:B0-----:R-:W-:-:S03]  /*14990*/  @!P0 IMAD.MOV.U32 R4, RZ, RZ, R25 ;  /* 0x000000ffff048224 */ /* 0x001fc600078e0019 */
[----:B------:R-:W2:Y:S04]  /*149a0*/  LDL R29, [R1+0x1020] ;  /* 0x00102000011d7983 */ /* 0x000ea80000100800 */
        /* <DEDUP_REMOVED lines=19> */
[----:B------:R-:W-:Y:S01]  /*14ae0*/  @!P0 IMAD.MOV.U32 R5, RZ, RZ, R34 ;  /* 0x000000ffff058224 */ /* 0x000fe200078e0022 */
[----:B------:R-:W-:Y:S02]  /*14af0*/  PRMT R165, RZ, 0x7610, R165 ;  /* 0x00007610ffa57816 */ /* 0x000fe400000000a5 */
[----:B------:R-:W2:Y:S04]  /*14b00*/  LDL R42, [R1+0xee4] ;  /* 0x000ee400012a7983 */ /* 0x000ea80000100800 */
[----:B------:R0:W2:Y:S02]  /*14b10*/  @!P0 LDG.E.U8 R153, desc[UR58][R4.64] ;  /* 0x0000003a04998981 */ /* 0x0000a4000c1e1100 */
[----:B0-----:R-:W-:-:S02]  /*14b20*/  @!P0 IMAD.MOV.U32 R4, RZ, RZ, R24 ;  /* 0x000000ffff048224 */ /* 0x001fc400078e0018 */
[----:B------:R-:W2:Y:S01]  /*14b30*/  LDL R24, [R1+0x1024] ;  /* 0x0010240001187983 */ /* 0x000ea20000100800 */
[----:B------:R-:W-:-:S05]  /*14b40*/  @!P0 IMAD.MOV.U32 R5, RZ, RZ, R43 ;  /* 0x000000ffff058224 */ /* 0x000fca00078e002b */
[----:B------:R0:W2:Y:S02]  /*14b50*/  @!P0 LDG.E.U8 R152, desc[UR58][R4.64] ;  /* 0x0000003a04988981 */ /* 0x0000a4000c1e1100 */
[----:B0-----:R-:W-:Y:S02]  /*14b60*/  @!P0 IMAD.MOV.U32 R4, RZ, RZ, R9 ;  /* 0x000000ffff048224 */ /* 0x001fe400078e0009 */
[----:B------:R-:W2:Y:S01]  /*14b70*/  LDL R9, [R1+0x1014] ;  /* 0x0010140001097983 */ /* 0x000ea20000100800 */
[----:B------:R-:W-:-:S05]  /*14b80*/  @!P0 IMAD.MOV.U32 R5, RZ, RZ, R251 ;  /* 0x000000ffff058224 */ /* 0x000fca00078e00fb */
[----:B------:R3:W2:Y:S01]  /*14b90*/  @!P0 LDG.E.U8 R23, desc[UR58][R4.64] ;  /* 0x0000003a04178981 */ /* 0x0006a2000c1e1100 */
[----:B------:R-:W-:Y:S01]  /*14ba0*/  PRMT R166, RZ, 0x7610, R166 ;  /* 0x00007610ffa67816 */ /* 0x000fe200000000a6 */
[----:B---3--:R-:W-:Y:S02]  /*14bb0*/  @!P0 IMAD.MOV.U32 R5, RZ, RZ, R26 ;  /* 0x000000ffff058224 */ /* 0x008fe400078e001a */
[----:B------:R-:W-:-:S05]  /*14bc0*/  @!P0 IMAD.MOV.U32 R4, RZ, RZ, R37 ;  /* 0x000000ffff048224 */ /* 0x000fca00078e0025 */
[----:B------:R0:W3:Y:S02]  /*14bd0*/  @!P0 LDG.E.U8 R22, desc[UR58][R4.64] ;  /* 0x0000003a04168981 */ /* 0x0000e4000c1e1100 */
[----:B0-----:R-:W-:Y:S02]  /*14be0*/  @!P0 IMAD.MOV.U32 R4, RZ, RZ, R45 ;  /* 0x000000ffff048224 */ /* 0x001fe400078e002d */
[----:B------:R-:W-:-:S05]  /*14bf0*/  @!P0 IMAD.MOV.U32 R5, RZ, RZ, R31 ;  /* 0x000000ffff058224 */ /* 0x000fca00078e001f */
[----:B------:R4:W3:Y:S02]  /*14c00*/  @!P0 LDG.E.U8 R21, desc[UR58][R4.64] ;  /* 0x0000003a04158981 */ /* 0x0008e4000c1e1100 */
[----:B----4-:R-:W-:Y:S02]  /*14c10*/  @!P0 IMAD.MOV.U32 R4, RZ, RZ, R244 ;  /* 0x000000ffff048224 */ /* 0x010fe400078e00f4 */
[----:B------:R-:W-:-:S05]  /*14c20*/  @!P0 IMAD.MOV.U32 R5, RZ, RZ, R129 ;  /* 0x000000ffff058224 */ /* 0x000fca00078e0081 */
[----:B------:R2:W4:Y:S02]  /*14c30*/  @!P0 LDG.E.U8 R20, desc[UR58][R4.64] ;  /* 0x0000003a04148981 */ /* 0x000524000c1e1100 */
[----:B--2---:R-:W-:Y:S02]  /*14c40*/  @!P0 IMAD.MOV.U32 R4, RZ, RZ, R27 ;  /* 0x000000ffff048224 */ /* 0x004fe400078e001b */
[----:B------:R-:W-:-:S05]  /*14c50*/  @!P0 IMAD.MOV.U32 R5, RZ, RZ, R133 ;  /* 0x000000ffff058224 */ /* 0x000fca00078e0085 */
[----:B------:R0:W2:Y:S02]  /*14c60*/  @!P0 LDG.E.U8 R19, desc[UR58][R4.64] ;  /* 0x0000003a04138981 */ /* 0x0000a4000c1e1100 */
[----:B0-----:R-:W-:Y:S02]  /*14c70*/  @!P0 IMAD.MOV.U32 R4, RZ, RZ, R32 ;  /* 0x000000ffff048224 */ /* 0x001fe400078e0020 */
        /* <DEDUP_REMOVED lines=12> */
[----:B------:R-:W-:Y:S02]  /*14d40*/  @!P0 IMAD.MOV.U32 R5, RZ, RZ, R33 ;  /* 0x000000ffff058224 */ /* 0x000fe400078e0021 */
[----:B------:R-:W3:Y:S04]  /*14d50*/  LDL R33, [R1+0xfe0] ;  /* 0x000fe00001217983 */ /* 0x000ee80000100800 */
[----:B------:R0:W2:Y:S02]  /*14d60*/  @!P0 LDG.E.U8 R7, desc[UR58][R4.64] ;  /* 0x0000003a04078981 */ /* 0x0000a4000c1e1100 */
[----:B0-----:R-:W-:-:S02]  /*14d70*/  @!P0 IMAD.MOV.U32 R4, RZ, RZ, R146 ;  /* 0x000000ffff048224 */ /* 0x001fc400078e0092 */
[----:B------:R-:W-:Y:S02]  /*14d80*/  @!P0 IMAD.MOV.U32 R5, RZ, RZ, R30 ;  /* 0x000000ffff058224 */ /* 0x000fe400078e001e */
[----:B------:R-:W4:Y:S04]  /*14d90*/  LDL R30, [R1+0xfe4] ;  /* 0x000fe400011e7983 */ /* 0x000f280000100800 */
[----:B------:R0:W2:Y:S02]  /*14da0*/  @!P0 LDG.E.U8 R6, desc[UR58][R4.64] ;  /* 0x0000003a04068981 */ /* 0x0000a4000c1e1100 */
[----:B0-----:R-:W-:Y:S02]  /*14db0*/  @!P0 IMAD.MOV.U32 R4, RZ, RZ, R150 ;  /* 0x000000ffff048224 */ /* 0x001fe400078e0096 */
[----:B------:R-:W-:Y:S01]  /*14dc0*/  @!P0 IMAD.MOV.U32 R5, RZ, RZ, R41 ;  /* 0x000000ffff058224 */ /* 0x000fe200078e0029 */
[----:B------:R-:W-:Y:S01]  /*14dd0*/  PRMT R167, RZ, 0x7610, R167 ;  /* 0x00007610ffa77816 */ /* 0x000fe200000000a7 */
[----:B------:R-:W2:Y:S04]  /*14de0*/  LDL R41, [R1+0xf90] ;  /* 0x000f900001297983 */ /* 0x000ea80000100800 */
[----:B------:R0:W2:Y:S02]  /*14df0*/  @!P0 LDG.E.U8 R164, desc[UR58][R4.64] ;  /* 0x0000003a04a48981 */ /* 0x0000a4000c1e1100 */
[----:B0-----:R-:W-:-:S02]  /*14e00*/  @!P0 IMAD.MOV.U32 R4, RZ, RZ, R28 ;  /* 0x000000ffff048224 */ /* 0x001fc400078e001c */
[----:B------:R-:W-:Y:S01]  /*14e10*/  @!P0 IMAD.MOV.U32 R5, RZ, RZ, R39 ;  /* 0x000000ffff058224 */ /* 0x000fe200078e0027 */
[----:B------:R-:W2:Y:S04]  /*14e20*/  LDL R28, [R1+0xfd4] ;  /* 0x000fd400011c7983 */ /* 0x000ea80000100800 */
        /* <DEDUP_REMOVED lines=8> */
[----:B------:R-:W2:Y:S01]  /*14eb0*/  LDL R25, [R1+0xfb0] ;  /* 0x000fb00001197983 */ /* 0x000ea20000100800 */
[----:B------:R-:W-:-:S03]  /*14ec0*/  @!P0 IMAD.MOV.U32 R4, RZ, RZ, R9 ;  /* 0x000000ffff048224 */ /* 0x000fc600078e0009 */
[----:B------:R-:W2:Y:S01]  /*14ed0*/  LDL R9, [R1+0xfb4] ;  /* 0x000fb40001097983 */ /* 0x000ea20000100800 */
[----:B------:R-:W-:-:S03]  /*14ee0*/  PRMT R168, RZ, 0x7610, R168 ;  /* 0x00007610ffa87816 */ /* 0x000fc600000000a8 */
[----:B------:R0:W2:Y:S01]  /*14ef0*/  @!P0 LDG.E.U8 R167, desc[UR58][R4.64] ;  /* 0x0000003a04a78981 */ /* 0x0000a2000c1e1100 */
[----:B------:R-:W-:Y:S01]  /*14f00*/  PRMT R169, RZ, 0x7610, R169 ;  /* 0x00007610ffa97816 */ /* 0x000fe200000000a9 */
[----:B0-----:R-:W-:Y:S02]  /*14f10*/  @!P0 IMAD.MOV.U32 R4, RZ, RZ, R35 ;  /* 0x000000ffff048224 */ /* 0x001fe400078e0023 */
[----:B------:R-:W-:Y:S01]  /*14f20*/  @!P0 IMAD.MOV.U32 R5, RZ, RZ, R38 ;  /* 0x000000ffff058224 */ /* 0x000fe200078e0026 */
[----:B------:R-:W2:Y:S04]  /*14f30*/  LDL R35, [R1+0xfa4] ;  /* 0x000fa40001237983 */ /* 0x000ea80000100800 */
[----:B------:R-:W2:Y:S04]  /*14f40*/  LDL R38, [R1+0xfa0] ;  /* 0x000fa00001267983 */ /* 0x000ea80000100800 */
[----:B------:R0:W2:Y:S01]  /*14f50*/  @!P0 LDG.E.U8 R168, desc[UR58][R4.64] ;  /* 0x0000003a04a88981 */ /* 0x0000a2000c1e1100 */
[----:B------:R-:W-:Y:S01]  /*14f60*/  PRMT R170, RZ, 0x7610, R170 ;  /* 0x00007610ffaa7816 */ /* 0x000fe200000000aa */
[----:B0-----:R-:W-:-:S02]  /*14f70*/  @!P0 IMAD.MOV.U32 R4, RZ, RZ, R36 ;  /* 0x000000ffff048224 */ /* 0x001fc400078e0024 */
[----:B------:R-:W-:Y:S01]  /*14f80*/  @!P0 IMAD.MOV.U32 R5, RZ, RZ, R40 ;  /* 0x000000ffff058224 */ /* 0x000fe200078e0028 */
[----:B------:R-:W2:Y:S04]  /*14f90*/  LDL R36, [R1+0xf94] ;  /* 0x000f940001247983 */ /* 0x000ea80000100800 */
[----:B------:R3:W2:Y:S01]  /*14fa0*/  @!P0 LDG.E.U8 R169, desc[UR58][R4.64] ;  /* 0x0000003a04a98981 */ /* 0x0006a2000c1e1100 */
[----:B------:R-:W-:-:S03]  /*14fb0*/  PRMT R171, RZ, 0x7610, R171 ;  /* 0x00007610ffab7816 */ /* 0x000fc600000000ab */
[----:B------:R-:W2:Y:S01]  /*14fc0*/  LDL R40, [R1+0xf70] ;  /* 0x000f700001287983 */ /* 0x000ea20000100800 */
[----:B------:R-:W-:Y:S01]  /*14fd0*/  PRMT R172, RZ, 0x7610, R172 ;  /* 0x00007610ffac7816 */ /* 0x000fe200000000ac */
[----:B---3--:R-:W-:Y:S02]  /*14fe0*/  @!P0 IMAD.MOV.U32 R5, RZ, RZ, R33 ;  /* 0x000000ffff058224 */ /* 0x008fe400078e0021 */
[----:B------:R-:W3:Y:S01]  /*14ff0*/  LDL R33, [R1+0xf80] ;  /* 0x000f800001217983 */ /* 0x000ee20000100800 */
[----:B----4-:R-:W-:-:S03]  /*15000*/  @!P0 IMAD.MOV.U32 R4, RZ, RZ, R30 ;  /* 0x000000ffff048224 */ /* 0x010fc600078e001e */
[----:B------:R-:W4:Y:S04]  /*15010*/  LDL R30, [R1+0xf84] ;  /* 0x000f8400011e7983 */ /* 0x000f280000100800 */
[----:B------:R2:W4:Y:S02]  /*15020*/  @!P0 LDG.E.U8 R170, desc[UR58][R4.64] ;  /* 0x0000003a04aa8981 */ /* 0x000524000c1e1100 */
[----:B--2---:R-:W-:Y:S02]  /*15030*/  @!P0 IMAD.MOV.U32 R4, RZ, RZ, R28 ;  /* 0x000000ffff048224 */ /* 0x004fe400078e001c */
[----:B------:R-:W2:Y:S01]  /*15040*/  LDL R28, [R1+0xf74] ;  /* 0x000f7400011c7983 */ /* 0x000ea20000100800 */
[----:B------:R-:W-:-:S03]  /*15050*/  @!P0 IMAD.MOV.U32 R5, RZ, RZ, R39 ;  /* 0x000000ffff058224 */ /* 0x000fc600078e0027 */
[----:B------:R-:W2:Y:S04]  /*15060*/  LDL R39, [R1+0xf60] ;  /* 0x000f600001277983 */ /* 0x000ea80000100800 */
[----:B------:R0:W2:Y:S02]  /*15070*/  @!P0 LDG.E.U8 R171, desc[UR58][R4.64] ;  /* 0x0000003a04ab8981 */ /* 0x0000a4000c1e1100 */
[----:B0-----:R-:W-:Y:S02]  /*15080*/  @!P0 IMAD.MOV.U32 R4, RZ, RZ, R24 ;  /* 0x000000ffff048224 */ /* 0x001fe400078e0018 */
[----:B------:R-:W2:Y:S01]  /*15090*/  LDL R24, [R1+0xf54] ;  /* 0x000f540001187983 */ /* 0x000ea20000100800 */
[----:B------:R-:W-:-:S03]  /*150a0*/  @!P0 IMAD.MOV.U32 R5, RZ, RZ, R29 ;  /* 0x000000ffff058224 */ /* 0x000fc600078e001d */
[----:B------:R-:W2:Y:S04]  /*150b0*/  LDL R29, [R1+0xf64] ;  /* 0x000f6400011d7983 */ /* 0x000ea80000100800 */
[----:B------:R0:W2:Y:S02]  /*150c0*/  @!P0 LDG.E.U8 R172, desc[UR58][R4.64] ;  /* 0x0000003a04ac8981 */ /* 0x0000a4000c1e1100 */
[----:B0-----:R-:W-:Y:S02]  /*150d0*/  @!P0 IMAD.MOV.U32 R5, RZ, RZ, R25 ;  /* 0x000000ffff058224 */ /* 0x001fe400078e0019 */
[----:B------:R-:W2:Y:S01]  /*150e0*/  LDL R25, [R1+0xf50] ;  /* 0x000f500001197983 */ /* 0x000ea20000100800 */
[----:B------:R-:W-:-:S03]  /*150f0*/  @!P0 IMAD.MOV.U32 R4, RZ, RZ, R9 ;  /* 0x000000ffff048224 */ /* 0x000fc600078e0009 */
[----:B------:R-:W2:Y:S01]  /*15100*/  LDL R9, [R1+0xf44] ;  /* 0x000f440001097983 */ /* 0x000ea20000100800 */
[----:B------:R-:W-:Y:S02]  /*15110*/  PRMT R173, RZ, 0x7610, R173 ;  /* 0x00007610ffad7816 */ /* 0x000fe400000000ad */
[----:B------:R-:W-:-:S04]  /*15120*/  PRMT R174, RZ, 0x7610, R174 ;  /* 0x00007610ffae7816 */ /* 0x000fc800000000ae */
[----:B------:R0:W2:Y:S01]  /*15130*/  @!P0 LDG.E.U8 R173, desc[UR58][R4.64] ;  /* 0x0000003a04ad8981 */ /* 0x0000a2000c1e1100 */
[----:B------:R-:W-:Y:S01]  /*15140*/  PRMT R191, RZ, 0x7610, R191 ;  /* 0x00007610ffbf7816 */ /* 0x000fe200000000bf */
[----:B0-----:R-:W-:Y:S02]  /*15150*/  @!P0 IMAD.MOV.U32 R4, RZ, RZ, R35 ;  /* 0x000000ffff048224 */ /* 0x001fe400078e0023 */
[----:B------:R-:W-:Y:S01]  /*15160*/  @!P0 IMAD.MOV.U32 R5, RZ, RZ, R38 ;  /* 0x000000ffff058224 */ /* 0x000fe200078e0026 */
[----:B------:R-:W-:Y:S01]  /*15170*/  PRMT R193, RZ, 0x7610, R193 ;  /* 0x00007610ffc17816 */ /* 0x000fe200000000c1 */
[----:B------:R-:W2:Y:S04]  /*15180*/  LDL R38, [R1+0xf40] ;  /* 0x000f400001267983 */ /* 0x000ea80000100800 */
[----:B------:R0:W2:Y:S04]  /*15190*/  @!P0 LDG.E.U8 R174, desc[UR58][R4.64] ;  /* 0x0000003a04ae8981 */ /* 0x0000a8000c1e1100 */
[----:B------:R-:W2:Y:S01]  /*151a0*/  LDL R35, [R1+0xf34] ;  /* 0x000f340001237983 */ /* 0x000ea20000100800 */
[----:B0-----:R-:W-:-:S02]  /*151b0*/  @!P0 IMAD.MOV.U32 R5, RZ, RZ, R41 ;  /* 0x000000ffff058224 */ /* 0x001fc400078e0029 */
[----:B------:R-:W-:Y:S01]  /*151c0*/  @!P0 IMAD.MOV.U32 R4, RZ, RZ, R36 ;  /* 0x000000ffff048224 */ /* 0x000fe200078e0024 */
[----:B------:R-:W-:Y:S01]  /*151d0*/  PRMT R194, RZ, 0x7610, R194 ;  /* 0x00007610ffc27816 */ /* 0x000fe200000000c2 */
[----:B------:R-:W2:Y:S04]  /*151e0*/  LDL R36, [R1+0xf30] ;  /* 0x000f300001247983 */ /* 0x000ea80000100800 */
[----:B------:R3:W2:Y:S01]  /*151f0*/  @!P0 LDG.E.U8 R191, desc[UR58][R4.64] ;  /* 0x0000003a04bf8981 */ /* 0x0006a2000c1e1100 */
[----:B------:R-:W-:Y:S02]  /*15200*/  PRMT R195, RZ, 0x7610, R195 ;  /* 0x00007610ffc37816 */ /* 0x000fe400000000c3 */
[----:B------:R-:W-:Y:S01]  /*15210*/  PRMT R197, RZ, 0x7610, R197 ;  /* 0x00007610ffc57816 */ /* 0x000fe200000000c5 */
[----:B------:R-:W2:Y:S01]  /*15220*/  LDL R41, [R1+0xed0] ;  /* 0x000ed00001297983 */ /* 0x000ea20000100800 */
[----:B---3--:R-:W-:-:S03]  /*15230*/  @!P0 IMAD.MOV.U32 R5, RZ, RZ, R33 ;  /* 0x000000ffff058224 */ /* 0x008fc600078e0021 */
[----:B------:R-:W3:Y:S01]  /*15240*/  LDL R33, [R1+0xf20] ;  /* 0x000f200001217983 */ /* 0x000ee20000100800 */
[----:B----4-:R-:W-:-:S03]  /*15250*/  @!P0 IMAD.MOV.U32 R4, RZ, RZ, R30 ;  /* 0x000000ffff048224 */ /* 0x010fc600078e001e */
[----:B------:R-:W4:Y:S04]  /*15260*/  LDL R30, [R1+0xf24] ;  /* 0x000f2400011e7983 */ /* 0x000f280000100800 */
[----:B------:R0:W4:Y:S02]  /*15270*/  @!P0 LDG.E.U8 R193, desc[UR58][R4.64] ;  /* 0x0000003a04c18981 */ /* 0x000124000c1e1100 */
[----:B0-----:R-:W-:Y:S02]  /*15280*/  @!P0 IMAD.MOV.U32 R5, RZ, RZ, R40 ;  /* 0x000000ffff058224 */ /* 0x001fe400078e0028 */
[----:B------:R-:W4:Y:S01]  /*15290*/  LDL R40, [R1+0xed4] ;  /* 0x000ed40001287983 */ /* 0x000f220000100800 */
[----:B--2---:R-:W-:-:S03]  /*152a0*/  @!P0 IMAD.MOV.U32 R4, RZ, RZ, R28 ;  /* 0x000000ffff048224 */ /* 0x004fc600078e001c */
[----:B------:R-:W2:Y:S04]  /*152b0*/  LDL R28, [R1+0xf14] ;  /* 0x000f1400011c7983 */ /* 0x000ea80000100800 */
[----:B------:R0:W2:Y:S02]  /*152c0*/  @!P0 LDG.E.U8 R194, desc[UR58][R4.64] ;  /* 0x0000003a04c28981 */ /* 0x0000a4000c1e1100 */
[----:B0-----:R-:W-:Y:S01]  /*152d0*/  @!P0 IMAD.MOV.U32 R5, RZ, RZ, R39 ;  /* 0x000000ffff058224 */ /* 0x001fe200078e0027 */
[----:B------:R-:W-:Y:S01]  /*152e0*/  PRMT R198, RZ, 0x7610, R198 ;  /* 0x00007610ffc67816 */ /* 0x000fe200000000c6 */
        /* <DEDUP_REMOVED lines=21> */
[----:B------:R-:W-:-:S02]  /*15440*/  PRMT R202, RZ, 0x7610, R202 ;  /* 0x00007610ffca7816 */ /* 0x000fc400000000ca */
        /* <DEDUP_REMOVED lines=18> */
[----:B------:R-:W-:Y:S01]  /*15570*/  PRMT R205, RZ, 0x7610, R205 ;  /* 0x00007610ffcd7816 */ /* 0x000fe200000000cd */
[----:B------:R-:W-:Y:S01]  /*15580*/  @!P0 IMAD.MOV.U32 R5, RZ, RZ, R128 ;  /* 0x000000ffff058224 */ /* 0x000fe200078e0080 */
[----:B------:R-:W-:-:S04]  /*15590*/  PRMT R206, RZ, 0x7610, R206 ;  /* 0x00007610ffce7816 */ /* 0x000fc800000000ce */
[----:B------:R0:W2:Y:S01]  /*155a0*/  @!P0 LDG.E.U8 R205, desc[UR58][R4.64] ;  /* 0x0000003a04cd8981 */ /* 0x0000a2000c1e1100 */
[----:B------:R-:W-:Y:S01]  /*155b0*/  PRMT R207, RZ, 0x7610, R207 ;  /* 0x00007610ffcf7816 */ /* 0x000fe200000000cf */
[----:B0-----:R-:W-:Y:S02]  /*155c0*/  @!P0 IMAD.MOV.U32 R4, RZ, RZ, R42 ;  /* 0x000000ffff048224 */ /* 0x001fe400078e002a */
[----:B------:R-:W-:-:S05]  /*155d0*/  @!P0 IMAD.MOV.U32 R5, RZ, RZ, R127 ;  /* 0x000000ffff058224 */ /* 0x000fca00078e007f */
        /* <DEDUP_REMOVED lines=11> */
[----:B------:R-:W-:Y:S01]  /*15690*/  @!P0 IMAD.MOV.U32 R5, RZ, RZ, R36 ;  /* 0x000000ffff058224 */ /* 0x000fe200078e0024 */
[----:B------:R-:W-:Y:S01]  /*156a0*/  PRMT R213, RZ, 0x7610, R213 ;  /* 0x00007610ffd57816 */ /* 0x000fe200000000d5 */
[----:B------:R-:W2:Y:S04]  /*156b0*/  LDL.LU R36, [R1+0xe60] ;  /* 0x000e600001247983 */ /* 0x000ea80000300800 */
[----:B------:R3:W2:Y:S01]  /*156c0*/  @!P0 LDG.E.U8 R210, desc[UR58][R4.64] ;  /* 0x0000003a04d28981 */ /* 0x0006a2000c1e1100 */
[----:B------:R-:W-:-:S03]  /*156d0*/  PRMT R214, RZ, 0x7610, R214 ;  /* 0x00007610ffd67816 */ /* 0x000fc600000000d6 */
[----:B------:R-:W-:Y:S04]  /*156e0*/  STL [R1+0x13d0], R236 ;  /* 0x0013d0ec01007387 */ /* 0x000fe80000100800 */
[----:B------:R0:W-:Y:S01]  /*156f0*/  STL [R1+0x13cc], R2 ;  /* 0x0013cc0201007387 */ /* 0x0001e20000100800 */
[----:B------:R-:W-:Y:S01]  /*15700*/  PRMT R215, RZ, 0x7610, R215 ;  /* 0x00007610ffd77816 */ /* 0x000fe200000000d7 */
[----:B---3--:R-:W-:Y:S02]  /*15710*/  @!P0 IMAD.MOV.U32 R5, RZ, RZ, R33 ;  /* 0x000000ffff058224 */ /* 0x008fe400078e0021 */
[----:B----4-:R-:W-:-:S05]  /*15720*/  @!P0 IMAD.MOV.U32 R4, RZ, RZ, R30 ;  /* 0x000000ffff048224 */ /* 0x010fca00078e001e */
[----:B------:R2:W3:Y:S02]  /*15730*/  @!P0 LDG.E.U8 R211, desc[UR58][R4.64] ;  /* 0x0000003a04d38981 */ /* 0x0004e4000c1e1100 */
[----:B--2---:R-:W-:Y:S02]  /*15740*/  @!P0 IMAD.MOV.U32 R4, RZ, RZ, R28 ;  /* 0x000000ffff048224 */ /* 0x004fe400078e001c */
[----:B------:R-:W-:-:S05]  /*15750*/  @!P0 IMAD.MOV.U32 R5, RZ, RZ, R29 ;  /* 0x000000ffff058224 */ /* 0x000fca00078e001d */
[----:B------:R1:W2:Y:S02]  /*15760*/  @!P0 LDG.E.U8 R213, desc[UR58][R4.64] ;  /* 0x0000003a04d58981 */ /* 0x0002a4000c1e1100 */
[----:B-1----:R-:W-:Y:S02]  /*15770*/  @!P0 IMAD.MOV.U32 R5, RZ, RZ, R236 ;  /* 0x000000ffff058224 */ /* 0x002fe400078e00ec */
[----:B------:R-:W-:-:S05]  /*15780*/  @!P0 IMAD.MOV.U32 R4, RZ, RZ, R25 ;  /* 0x000000ffff048224 */ /* 0x000fca00078e0019 */
[----:B------:R1:W4:Y:S02]  /*15790*/  @!P0 LDG.E.U8 R214, desc[UR58][R4.64] ;  /* 0x0000003a04d68981 */ /* 0x000324000c1e1100 */
[----:B-1----:R-:W-:Y:S02]  /*157a0*/  @!P0 IMAD.MOV.U32 R5, RZ, RZ, R2 ;  /* 0x000000ffff058224 */ /* 0x002fe400078e0002 */
[----:B------:R-:W-:Y:S01]  /*157b0*/  @!P0 IMAD.MOV.U32 R4, RZ, RZ, R24 ;  /* 0x000000ffff048224 */ /* 0x000fe200078e0018 */
[----:B0-----:R-:W3:Y:S04]  /*157c0*/  LDL.LU R2, [R1+0xe88] ;  /* 0x000e880001027983 */ /* 0x001ee80000300800 */
[----:B------:R-:W2:Y:S04]  /*157d0*/  LDL R39, [R1+0x1194] ;  /* 0x0011940001277983 */ /* 0x000ea80000100800 */
[----:B------:R-:W4:Y:S04]  /*157e0*/  LDL R30, [R1+0x139c] ;  /* 0x00139c00011e7983 */ /* 0x000f280000100800 */
[----:B------:R-:W3:Y:S04]  /*157f0*/  LDL R38, [R1+0x138c] ;  /* 0x00138c0001267983 */ /* 0x000ee80000100800 */
[----:B------:R-:W3:Y:S04]  /*15800*/  LDL R24, [R1+0x1390] ;  /* 0x0013900001187983 */ /* 0x000ee80000100800 */
[----:B------:R-:W3:Y:S04]  /*15810*/  LDL R35, [R1+0x1188] ;  /* 0x0011880001237983 */ /* 0x000ee80000100800 */
[----:B------:R-:W3:Y:S04]  /*15820*/  LDL R28, [R1+0x118c] ;  /* 0x00118c00011c7983 */ /* 0x000ee80000100800 */
[----:B------:R-:W2:Y:S04]  /*15830*/  LDL.LU R42, [R1+0xe04] ;  /* 0x000e0400012a7983 */ /* 0x000ea80000300800 */
[----:B------:R-:W4:Y:S04]  /*15840*/  LDL.LU R40, [R1+0xe24] ;  /* 0x000e240001287983 */ /* 0x000f280000300800 */
[----:B------:R-:W3:Y:S04]  /*15850*/  LDL.LU R41, [R1+0xe50] ;  /* 0x000e500001297983 */ /* 0x000ee80000300800 */
[----:B------:R-:W2:Y:S04]  /*15860*/  LDL.LU R33, [R1+0xe00] ;  /* 0x000e000001217983 */ /* 0x000ea80000300800 */
[----:B------:R-:W2:Y:S04]  /*15870*/  LDL.LU R29, [R1+0xe10] ;  /* 0x000e1000011d7983 */ /* 0x000ea80000300800 */
[----:B------:R-:W2:Y:S04]  /*15880*/  LDL.LU R25, [R1+0xe20] ;  /* 0x000e200001197983 */ /* 0x000ea80000300800 */
[----:B------:R-:W4:Y:S04]  /*15890*/  LDL.LU R252, [R1+0xe34] ;  /* 0x000e340001fc7983 */ /* 0x000f280000300800 */
[----:B------:R0:W2:Y:S04]  /*158a0*/  @!P0 LDG.E.U8 R215, desc[UR58][R4.64] ;  /* 0x0000003a04d78981 */ /* 0x0000a8000c1e1100 */
[----:B------:R-:W2:Y:S04]  /*158b0*/  LDL.LU R247, [R1+0xe30] ;  /* 0x000e300001f77983 */ /* 0x000ea80000300800 */
[----:B------:R-:W2:Y:S01]  /*158c0*/  LDL.LU R239, [R1+0xe14] ;  /* 0x000e140001ef7983 */ /* 0x000ea20000300800 */
[----:B0-----:R-:W-:-:S03]  /*158d0*/  @!P0 IMAD.MOV.U32 R4, RZ, RZ, R9 ;  /* 0x000000ffff048224 */ /* 0x001fc600078e0009 */
[----:B------:R-:W4:Y:S01]  /*158e0*/  LDL.LU R9, [R1+0xe40] ;  /* 0x000e400001097983 */ /* 0x000f220000300800 */
[----:B------:R-:W-:Y:S02]  /*158f0*/  PRMT R217, RZ, 0x7610, R217 ;  /* 0x00007610ffd97816 */ /* 0x000fe400000000d9 */
[----:B------:R-:W-:Y:S01]  /*15900*/  PRMT R218, RZ, 0x7610, R218 ;  /* 0x00007610ffda7816 */ /* 0x000fe200000000da */
[----:B------:R-:W2:Y:S01]  /*15910*/  LDL.LU R127, [R1+0x10c8] ;  /* 0x0010c800017f7983 */ /* 0x000ea20000300800 */
[----:B------:R-:W-:Y:S01]  /*15920*/  @!P0 IMAD.MOV.U32 R5, RZ, RZ, R36 ;  /* 0x000000ffff058224 */ /* 0x000fe200078e0024 */
[----:B------:R-:W-:Y:S02]  /*15930*/  PRMT R219, RZ, 0x7610, R219 ;  /* 0x00007610ffdb7816 */ /* 0x000fe400000000db */
[----:B------:R-:W-:Y:S01]  /*15940*/  PRMT R221, RZ, 0x7610, R221 ;  /* 0x00007610ffdd7816 */ /* 0x000fe200000000dd */
[----:B------:R-:W2:Y:S04]  /*15950*/  LDL.LU R128, [R1+0x109c] ;  /* 0x00109c0001807983 */ /* 0x000ea80000300800 */
[----:B------:R0:W2:Y:S01]  /*15960*/  @!P0 LDG.E.U8 R217, desc[UR58][R4.64] ;  /* 0x0000003a04d98981 */ /* 0x0000a2000c1e1100 */
[----:B------:R-:W-:-:S02]  /*15970*/  PRMT R222, RZ, 0x7610, R222 ;  /* 0x00007610ffde7816 */ /* 0x000fc400000000de */
[----:B------:R-:W-:Y:S01]  /*15980*/  PRMT R228, RZ, 0x7610, R228 ;  /* 0x00007610ffe47816 */ /* 0x000fe200000000e4 */
[----:B------:R-:W2:Y:S01]  /*15990*/  LDL.LU R131, [R1+0x10b8] ;  /* 0x0010b80001837983 */ /* 0x000ea20000300800 */
[----:B------:R-:W-:-:S03]  /*159a0*/  PRMT R227, RZ, 0x7610, R227 ;  /* 0x00007610ffe37816 */ /* 0x000fc600000000e3 */
[----:B------:R-:W2:Y:S01]  /*159b0*/  LDL.LU R132, [R1+0x108c] ;  /* 0x00108c0001847983 */ /* 0x000ea20000300800 */
[----:B0-----:R-:W-:-:S03]  /*159c0*/  @!P0 IMAD.MOV.U32 R4, RZ, RZ, R235 ;  /* 0x000000ffff048224 */ /* 0x001fc600078e00eb */
[----:B------:R-:W2:Y:S01]  /*159d0*/  LDL.LU R135, [R1+0x10a8] ;  /* 0x0010a80001877983 */ /* 0x000ea20000300800 */
[----:B------:R-:W-:-:S03]  /*159e0*/  PRMT R226, RZ, 0x7610, R226 ;  /* 0x00007610ffe27816 */ /* 0x000fc600000000e2 */
[----:B------:R-:W2:Y:S04]  /*159f0*/  LDL.LU R136, [R1+0x107c] ;  /* 0x00107c0001887983 */ /* 0x000ea80000300800 */
[----:B------:R-:W2:Y:S04]  /*15a00*/  LDL.LU R139, [R1+0x1098] ;  /* 0x00109800018b7983 */ /* 0x000ea80000300800 */
[----:B------:R-:W2:Y:S04]  /*15a10*/  LDL.LU R140, [R1+0x106c] ;  /* 0x00106c00018c7983 */ /* 0x000ea80000300800 */
[----:B------:R-:W2:Y:S04]  /*15a20*/  LDL.LU R143, [R1+0x1088] ;  /* 0x00108800018f7983 */ /* 0x000ea80000300800 */
[----:B------:R-:W2:Y:S04]  /*15a30*/  LDL.LU R144, [R1+0x105c] ;  /* 0x00105c0001907983 */ /* 0x000ea80000300800 */
[----:B------:R-:W2:Y:S01]  /*15a40*/  LDL.LU R147, [R1+0x1078] ;  /* 0x0010780001937983 */ /* 0x000ea20000300800 */
[----:B------:R-:W-:-:S03]  /*15a50*/  PRMT R225, RZ, 0x7610, R225 ;  /* 0x00007610ffe17816 */ /* 0x000fc600000000e1 */
[----:B------:R-:W2:Y:S04]  /*15a60*/  LDL.LU R148, [R1+0x104c] ;  /* 0x00104c0001947983 */ /* 0x000ea80000300800 */
[----:B------:R-:W2:Y:S04]  /*15a70*/  LDL.LU R151, [R1+0x1068] ;  /* 0x0010680001977983 */ /* 0x000ea80000300800 */
[----:B------:R-:W2:Y:S04]  /*15a80*/  LDL.LU R236, [R1+0xe6c] ;  /* 0x000e6c0001ec7983 */ /* 0x000ea80000300800 */
[----:B------:R0:W-:Y:S01]  /*15a90*/  STL [R1+0x13d4], R235 ;  /* 0x0013d4eb01007387 */ /* 0x0001e20000100800 */
[----:B------:R-:W-:-:S03]  /*15aa0*/  PRMT R224, RZ, 0x7610, R224 ;  /* 0x00007610ffe07816 */ /* 0x000fc600000000e0 */
[----:B0-----:R-:W2:Y:S04]  /*15ab0*/  LDL.LU R235, [R1+0xe98] ;  /* 0x000e980001eb7983 */ /* 0x001ea80000300800 */
[----:B------:R0:W-:Y:S01]  /*15ac0*/  STL [R1+0x13d8], R0 ;  /* 0x0013d80001007387 */ /* 0x0001e20000100800 */
[----:B------:R-:W-:Y:S02]  /*15ad0*/  PRMT R223, RZ, 0x7610, R223 ;  /* 0x00007610ffdf7816 */ /* 0x000fe400000000df */
[----:B------:R-:W-:Y:S01]  /*15ae0*/  PRMT R233, RZ, 0x7610, R233 ;  /* 0x00007610ffe97816 */ /* 0x000fe200000000e9 */
[----:B---3--:R-:W-:-:S05]  /*15af0*/  @!P0 IMAD.MOV.U32 R5, RZ, RZ, R41 ;  /* 0x000000ffff058224 */ /* 0x008fca00078e0029 */
[----:B------:R1:W3:Y:S02]  /*15b00*/  @!P0 LDG.E.U8 R218, desc[UR58][R4.64] ;  /* 0x0000003a04da8981 */ /* 0x0002e4000c1e1100 */
[----:B-1----:R-:W-:Y:S02]  /*15b10*/  @!P0 IMAD.MOV.U32 R4, RZ, RZ, R0 ;  /* 0x000000ffff048224 */ /* 0x002fe400078e0000 */
[----:B0-----:R-:W3:Y:S01]  /*15b20*/  LDL.LU R0, [R1+0xe7c] ;  /* 0x000e7c0001007983 */ /* 0x001ee20000300800 */
[----:B----4-:R-:W-:-:S05]  /*15b30*/  @!P0 IMAD.MOV.U32 R5, RZ, RZ, R9 ;  /* 0x000000ffff058224 */ /* 0x010fca00078e0009 */
[----:B------:R0:W4:Y:S02]  /*15b40*/  @!P0 LDG.E.U8 R219, desc[UR58][R4.64] ;  /* 0x0000003a04db8981 */ /* 0x000124000c1e1100 */
[----:B0-----:R-:W-:Y:S02]  /*15b50*/  @!P0 IMAD.MOV.U32 R4, RZ, RZ, R252 ;  /* 0x000000ffff048224 */ /* 0x001fe400078e00fc */
[----:B--2---:R-:W-:-:S05]  /*15b60*/  @!P0 IMAD.MOV.U32 R5, RZ, RZ, R247 ;  /* 0x000000ffff058224 */ /* 0x004fca00078e00f7 */
        /* <DEDUP_REMOVED lines=11> */
[----:B------:R-:W-:Y:S01]  /*15c20*/  @!P0 IMAD.MOV.U32 R5, RZ, RZ, R249 ;  /* 0x000000ffff058224 */ /* 0x000fe200078e00f9 */
[----:B------:R0:W-:Y:S04]  /*15c30*/  STL [R1+0x13e0], R250 ;  /* 0x0013e0fa01007387 */ /* 0x0001e80000100800 */
[----:B------:R1:W2:Y:S04]  /*15c40*/  @!P0 LDG.E.U8 R226, desc[UR58][R4.64] ;  /* 0x0000003a04e28981 */ /* 0x0002a8000c1e1100 */
[----:B0-----:R-:W2:Y:S01]  /*15c50*/  LDL.LU R250, [R1+0xe8c] ;  /* 0x000e8c0001fa7983 */ /* 0x001ea20000300800 */
[----:B-1----:R-:W-:-:S02]  /*15c60*/  @!P0 IMAD.MOV.U32 R4, RZ, RZ, R246 ;  /* 0x000000ffff048224 */ /* 0x002fc400078e00f6 */
[----:B------:R-:W-:Y:S01]  /*15c70*/  @!P0 IMAD.MOV.U32 R5, RZ, RZ, R245 ;  /* 0x000000ffff058224 */ /* 0x000fe200078e00f5 */
[----:B------:R0:W-:Y:S04]  /*15c80*/  STL [R1+0x13dc], R249 ;  /* 0x0013dcf901007387 */ /* 0x0001e80000100800 */
[----:B------:R1:W2:Y:S04]  /*15c90*/  @!P0 LDG.E.U8 R225, desc[UR58][R4.64] ;  /* 0x0000003a04e18981 */ /* 0x0002a8000c1e1100 */
[----:B0-----:R-:W2:Y:S01]  /*15ca0*/  LDL.LU R249, [R1+0xea8] ;  /* 0x000ea80001f97983 */ /* 0x001ea20000300800 */
[----:B-1----:R-:W-:-:S03]  /*15cb0*/  @!P0 IMAD.MOV.U32 R4, RZ, RZ, R242 ;  /* 0x000000ffff048224 */ /* 0x002fc600078e00f2 */
[----:B------:R0:W-:Y:S01]  /*15cc0*/  STL [R1+0x13e8], R246 ;  /* 0x0013e8f601007387 */ /* 0x0001e20000100800 */
[----:B------:R-:W-:-:S05]  /*15cd0*/  @!P0 IMAD.MOV.U32 R5, RZ, RZ, R241 ;  /* 0x000000ffff058224 */ /* 0x000fca00078e00f1 */
[----:B------:R1:W2:Y:S04]  /*15ce0*/  @!P0 LDG.E.U8 R224, desc[UR58][R4.64] ;  /* 0x0000003a04e08981 */ /* 0x0002a8000c1e1100 */
[----:B0-----:R-:W2:Y:S04]  /*15cf0*/  LDL.LU R246, [R1+0xe9c] ;  /* 0x000e9c0001f67983 */ /* 0x001ea80000300800 */
[----:B------:R0:W-:Y:S01]  /*15d00*/  STL [R1+0x13e4], R245 ;  /* 0x0013e4f501007387 */ /* 0x0001e20000100800 */
[----:B-1----:R-:W-:Y:S02]  /*15d10*/  @!P0 IMAD.MOV.U32 R4, RZ, RZ, R238 ;  /* 0x000000ffff048224 */ /* 0x002fe400078e00ee */
        /* <DEDUP_REMOVED lines=8> */
[----:B------:R0:W-:Y:S04]  /*15da0*/  STL [R1+0x13ec], R241 ;  /* 0x0013ecf101007387 */ /* 0x0001e80000100800 */
[----:B0-----:R-:W2:Y:S04]  /*15db0*/  LDL.LU R241, [R1+0xec8] ;  /* 0x000ec80001f17983 */ /* 0x001ea80000300800 */
[----:B------:R0:W-:Y:S04]  /*15dc0*/  STL [R1+0x13f8], R238 ;  /* 0x0013f8ee01007387 */ /* 0x0001e80000100800 */
[----:B0-----:R-:W2:Y:S04]  /*15dd0*/  LDL.LU R238, [R1+0xebc] ;  /* 0x000ebc0001ee7983 */ /* 0x001ea80000300800 */
[----:B------:R0:W-:Y:S04]  /*15de0*/  STL [R1+0x13f4], R237 ;  /* 0x0013f4ed01007387 */ /* 0x0001e80000100800 */
[----:B0-----:R-:W3:Y:S04]  /*15df0*/  LDL.LU R237, [R1+0xed8] ;  /* 0x000ed80001ed7983 */ /* 0x001ee80000300800 */
[----:B------:R-:W4:Y:S04]  /*15e00*/  LDL R39, [R1+0x1178] ;  /* 0x0011780001277983 */ /* 0x000f280000100800 */
[----:B------:R-:W2:Y:S04]  /*15e10*/  LDL R30, [R1+0x117c] ;  /* 0x00117c00011e7983 */ /* 0x000ea80000100800 */
[----:B------:R-:W3:Y:S04]  /*15e20*/  LDL R243, [R1+0x1168] ;  /* 0x0011680001f37983 */ /* 0x000ee80000100800 */
[----:B------:R-:W3:Y:S01]  /*15e30*/  LDL R240, [R1+0x116c] ;  /* 0x00116c0001f07983 */ /* 0x000ee20000100800 */
[----:B-1----:R-:W-:-:S03]  /*15e40*/  @!P0 IMAD.MOV.U32 R4, RZ, RZ, R24 ;  /* 0x000000ffff048224 */ /* 0x002fc600078e0018 */
[----:B------:R-:W3:Y:S01]  /*15e50*/  LDL R24, [R1+0x115c] ;  /* 0x00115c0001187983 */ /* 0x000ee20000100800 */
[----:B------:R-:W-:Y:S01]  /*15e60*/  PRMT R232, RZ, 0x7610, R232 ;  /* 0x00007610ffe87816 */ /* 0x000fe200000000e8 */
[----:B------:R-:W-:Y:S02]  /*15e70*/  @!P0 IMAD.MOV.U32 R5, RZ, RZ, R38 ;  /* 0x000000ffff058224 */ /* 0x000fe400078e0026 */
[----:B------:R-:W3:Y:S01]  /*15e80*/  LDL R38, [R1+0x1158] ;  /* 0x0011580001267983 */ /* 0x000ee20000100800 */
[----:B------:R-:W-:-:S03]  /*15e90*/  PRMT R231, RZ, 0x7610, R231 ;  /* 0x00007610ffe77816 */ /* 0x000fc600000000e7 */
[----:B------:R0:W3:Y:S01]  /*15ea0*/  @!P0 LDG.E.U8 R232, desc[UR58][R4.64] ;  /* 0x0000003a04e88981 */ /* 0x0000e2000c1e1100 */
[----:B------:R-:W-:Y:S01]  /*15eb0*/  PRMT R230, RZ, 0x7610, R230 ;  /* 0x00007610ffe67816 */ /* 0x000fe200000000e6 */
[----:B0-----:R-:W-:Y:S02]  /*15ec0*/  @!P0 IMAD.MOV.U32 R4, RZ, RZ, R28 ;  /* 0x000000ffff048224 */ /* 0x001fe400078e001c */
[----:B------:R-:W-:Y:S01]  /*15ed0*/  @!P0 IMAD.MOV.U32 R5, RZ, RZ, R35 ;  /* 0x000000ffff058224 */ /* 0x000fe200078e0023 */
[----:B------:R-:W3:Y:S04]  /*15ee0*/  LDL R28, [R1+0x114c] ;  /* 0x00114c00011c7983 */ /* 0x000ee80000100800 */
[----:B------:R-:W3:Y:S04]  /*15ef0*/  LDL R35, [R1+0x1148] ;  /* 0x0011480001237983 */ /* 0x000ee80000100800 */
[----:B------:R4:W3:Y:S01]  /*15f00*/  @!P0 LDG.E.U8 R231, desc[UR58][R4.64] ;  /* 0x0000003a04e78981 */ /* 0x0008e2000c1e1100 */
[----:B------:R-:W-:Y:S01]  /*15f10*/  PRMT R229, RZ, 0x7610, R229 ;  /* 0x00007610ffe57816 */ /* 0x000fe200000000e5 */
[----:B----4-:R-:W-:-:S02]  /*15f20*/  @!P0 IMAD.MOV.U32 R5, RZ, RZ, R39 ;  /* 0x000000ffff058224 */ /* 0x010fc400078e0027 */
[----:B------:R-:W4:Y:S01]  /*15f30*/  LDL R39, [R1+0x1138] ;  /* 0x0011380001277983 */ /* 0x000f220000100800 */
[----:B--2---:R-:W-:-:S03]  /*15f40*/  @!P0 IMAD.MOV.U32 R4, RZ, RZ, R30 ;  /* 0x000000ffff048224 */ /* 0x004fc600078e001e */
[----:B------:R-:W2:Y:S04]  /*15f50*/  LDL R30, [R1+0x113c] ;  /* 0x00113c00011e7983 */ /* 0x000ea80000100800 */
[----:B------:R3:W2:Y:S02]  /*15f60*/  @!P0 LDG.E.U8 R230, desc[UR58][R4.64] ;  /* 0x0000003a04e68981 */ /* 0x0006a4000c1e1100 */
[----:B---3--:R-:W-:Y:S02]  /*15f70*/  @!P0 IMAD.MOV.U32 R4, RZ, RZ, R240 ;  /* 0x000000ffff048224 */ /* 0x008fe400078e00f0 */
[----:B------:R-:W-:-:S05]  /*15f80*/  @!P0 IMAD.MOV.U32 R5, RZ, RZ, R243 ;  /* 0x000000ffff058224 */ /* 0x000fca00078e00f3 */
[----:B------:R0:W3:Y:S02]  /*15f90*/  @!P0 LDG.E.U8 R229, desc[UR58][R4.64] ;  /* 0x0000003a04e58981 */ /* 0x0000e4000c1e1100 */
[----:B0-----:R-:W-:Y:S02]  /*15fa0*/  @!P0 IMAD.MOV.U32 R4, RZ, RZ, R24 ;  /* 0x000000ffff048224 */ /* 0x001fe400078e0018 */
[----:B------:R-:W3:Y:S01]  /*15fb0*/  LDL R24, [R1+0x112c] ;  /* 0x00112c0001187983 */ /* 0x000ee20000100800 */
[----:B------:R-:W-:Y:S01]  /*15fc0*/  PRMT R220, RZ, 0x7610, R220 ;  /* 0x00007610ffdc7816 */ /* 0x000fe200000000dc */
[----:B------:R-:W-:Y:S02]  /*15fd0*/  @!P0 IMAD.MOV.U32 R5, RZ, RZ, R38 ;  /* 0x000000ffff058224 */ /* 0x000fe400078e0026 */
[----:B------:R-:W3:Y:S04]  /*15fe0*/  LDL R38, [R1+0x1128] ;  /* 0x0011280001267983 */ /* 0x000ee80000100800 */
[----:B------:R0:W3:Y:S01]  /*15ff0*/  @!P0 LDG.E.U8 R220, desc[UR58][R4.64] ;  /* 0x0000003a04dc8981 */ /* 0x0000e2000c1e1100 */
[----:B------:R-:W-:Y:S01]  /*16000*/  PRMT R216, RZ, 0x7610, R216 ;  /* 0x00007610ffd87816 */ /* 0x000fe200000000d8 */
[----:B0-----:R-:W-:-:S02]  /*16010*/  @!P0 IMAD.MOV.U32 R5, RZ, RZ, R35 ;  /* 0x000000ffff058224 */ /* 0x001fc400078e0023 */
[----:B------:R-:W3:Y:S01]  /*16020*/  LDL R35, [R1+0x1118] ;  /* 0x0011180001237983 */ /* 0x000ee20000100800 */
[----:B------:R-:W-:-:S03]  /*16030*/  @!P0 IMAD.MOV.U32 R4, RZ, RZ, R28 ;  /* 0x000000ffff048224 */ /* 0x000fc600078e001c */
[----:B------:R-:W3:Y:S01]  /*16040*/  LDL R28, [R1+0x111c] ;  /* 0x00111c00011c7983 */ /* 0x000ee20000100800 */
[----:B------:R-:W-:-:S03]  /*16050*/  PRMT R212, RZ, 0x7610, R212 ;  /* 0x00007610ffd47816 */ /* 0x000fc600000000d4 */
[----:B------:R4:W3:Y:S02]  /*16060*/  @!P0 LDG.E.U8 R216, desc[UR58][R4.64] ;  /* 0x0000003a04d88981 */ /* 0x0008e4000c1e1100 */
[----:B----4-:R-:W-:Y:S02]  /*16070*/  @!P0 IMAD.MOV.U32 R5, RZ, RZ, R39 ;  /* 0x000000ffff058224 */ /* 0x010fe400078e0027 */
[----:B--2---:R-:W-:Y:S02]  /*16080*/  @!P0 IMAD.MOV.U32 R4, RZ, RZ, R30 ;  /* 0x000000ffff048224 */ /* 0x004fe400078e001e */
[----:B------:R-:W2:Y:S04]  /*16090*/  LDL R30, [R1+0x110c] ;  /* 0x00110c00011e7983 */ /* 0x000ea80000100800 */
[----:B------:R-:W4:Y:S04]  /*160a0*/  LDL.LU R39, [R1+0x1108] ;  /* 0x0011080001277983 */ /* 0x000f280000300800 */
[----:B------:R3:W4:Y:S04]  /*160b0*/  @!P0 LDG.E.U8 R212, desc[UR58][R4.64] ;  /* 0x0000003a04d48981 */ /* 0x000728000c1e1100 */
[----:B------:R-:W4:Y:S01]  /*160c0*/  LDL.LU R240, [R1+0x10f8] ;  /* 0x0010f80001f07983 */ /* 0x000f220000300800 */
[----:B---3--:R-:W-:-:S03]  /*160d0*/  @!P0 IMAD.MOV.U32 R4, RZ, RZ, R24 ;  /* 0x000000ffff048224 */ /* 0x008fc600078e0018 */
[----:B------:R-:W3:Y:S01]  /*160e0*/  LDL R24, [R1+0x10fc] ;  /* 0x0010fc0001187983 */ /* 0x000ee20000100800 */
[----:B------:R-:W-:Y:S01]  /*160f0*/  PRMT R208, RZ, 0x7610, R208 ;  /* 0x00007610ffd07816 */ /* 0x000fe200000000d0 */
[----:B------:R-:W-:Y:S02]  /*16100*/  @!P0 IMAD.MOV.U32 R5, RZ, RZ, R38 ;  /* 0x000000ffff058224 */ /* 0x000fe400078e0026 */
[----:B------:R-:W3:Y:S04]  /*16110*/  LDL.LU R248, [R1+0x10e8] ;  /* 0x0010e80001f87983 */ /* 0x000ee80000300800 */
[----:B------:R0:W3:Y:S04]  /*16120*/  @!P0 LDG.E.U8 R208, desc[UR58][R4.64] ;  /* 0x0000003a04d08981 */ /* 0x0000e8000c1e1100 */
[----:B------:R-:W3:Y:S01]  /*16130*/  LDL.LU R38, [R1+0x10dc] ;  /* 0x0010dc0001267983 */ /* 0x000ee20000300800 */
[----:B------:R-:W-:Y:S01]  /*16140*/  PRMT R204, RZ, 0x7610, R204 ;  /* 0x00007610ffcc7816 */ /* 0x000fe200000000cc */
[----:B0-----:R-:W-:-:S02]  /*16150*/  @!P0 IMAD.MOV.U32 R5, RZ, RZ, R35 ;  /* 0x000000ffff058224 */ /* 0x001fc400078e0023 */
[----:B------:R-:W3:Y:S01]  /*16160*/  LDL.LU R35, [R1+0x10ec] ;  /* 0x0010ec0001237983 */ /* 0x000ee20000300800 */
[----:B------:R-:W-:-:S03]  /*16170*/  @!P0 IMAD.MOV.U32 R4, RZ, RZ, R28 ;  /* 0x000000ffff048224 */ /* 0x000fc600078e001c */
[----:B------:R-:W3:Y:S01]  /*16180*/  LDL.LU R28, [R1+0x10d8] ;  /* 0x0010d800011c7983 */ /* 0x000ee20000300800 */
[----:B------:R-:W-:-:S03]  /*16190*/  PRMT R200, RZ, 0x7610, R200 ;  /* 0x00007610ffc87816 */ /* 0x000fc600000000c8 */
[----:B------:R2:W3:Y:S04]  /*161a0*/  @!P0 LDG.E.U8 R204, desc[UR58][R4.64] ;  /* 0x0000003a04cc8981 */ /* 0x0004e8000c1e1100 */
[----:B------:R-:W3:Y:S01]  /*161b0*/  LDL.LU R243, [R1+0x10cc] ;  /* 0x0010cc0001f37983 */ /* 0x000ee20000300800 */
[----:B--2---:R-:W-:-:S03]  /*161c0*/  @!P0 IMAD.MOV.U32 R4, RZ, RZ, R30 ;  /* 0x000000ffff048224 */ /* 0x004fc600078e001e */
[----:B------:R-:W2:Y:S01]  /*161d0*/  LDL.LU R30, [R1+0x10ac] ;  /* 0x0010ac00011e7983 */ /* 0x000ea20000300800 */
[----:B----4-:R-:W-:-:S05]  /*161e0*/  @!P0 IMAD.MOV.U32 R5, RZ, RZ, R39 ;  /* 0x000000ffff058224 */ /* 0x010fca00078e0027 */
[----:B------:R3:W4:Y:S02]  /*161f0*/  @!P0 LDG.E.U8 R200, desc[UR58][R4.64] ;  /* 0x0000003a04c88981 */ /* 0x000724000c1e1100 */
[----:B---3--:R-:W-:Y:S02]  /*16200*/  @!P0 IMAD.MOV.U32 R4, RZ, RZ, R24 ;  /* 0x000000ffff048224 */ /* 0x008fe400078e0018 */
[----:B------:R-:W3:Y:S01]  /*16210*/  LDL.LU R24, [R1+0x10bc] ;  /* 0x0010bc0001187983 */ /* 0x000ee20000300800 */
[----:B------:R-:W-:Y:S01]  /*16220*/  PRMT R196, RZ, 0x7610, R196 ;  /* 0x00007610ffc47816 */ /* 0x000fe200000000c4 */
[----:B------:R-:W-:Y:S01]  /*16230*/  @!P0 IMAD.MOV.U32 R5, RZ, RZ, R240 ;  /* 0x000000ffff058224 */ /* 0x000fe200078e00f0 */
[----:B------:R-:W-:-:S04]  /*16240*/  PRMT R192, RZ, 0x7610, R192 ;  /* 0x00007610ffc07816 */ /* 0x000fc800000000c0 */
[----:B------:R0:W4:Y:S01]  /*16250*/  @!P0 LDG.E.U8 R196, desc[UR58][R4.64] ;  /* 0x0000003a04c48981 */ /* 0x000122000c1e1100 */
[----:B------:R-:W-:Y:S01]  /*16260*/  PRMT R190, RZ, 0x7610, R190 ;  /* 0x00007610ffbe7816 */ /* 0x000fe200000000be */
[----:B0-----:R-:W-:Y:S02]  /*16270*/  @!P0 IMAD.MOV.U32 R5, RZ, RZ, R248 ;  /* 0x000000ffff058224 */ /* 0x001fe400078e00f8 */
[----:B------:R-:W-:-:S05]  /*16280*/  @!P0 IMAD.MOV.U32 R4, RZ, RZ, R35 ;  /* 0x000000ffff048224 */ /* 0x000fca00078e0023 */
        /* <DEDUP_REMOVED lines=10> */
[----:B0-----:R-:W-:Y:S01]  /*16330*/  @!P0 IMAD.MOV.U32 R5, RZ, RZ, R131 ;  /* 0x000000ffff058224 */ /* 0x001fe200078e0083 */
[----:B------:R-:W-:Y:S02]  /*16340*/  PRMT R186, RZ, 0x7610, R186 ;  /* 0x00007610ffba7816 */ /* 0x000fe400000000ba */
[----:B------:R-:W-:Y:S02]  /*16350*/  PRMT R185, RZ, 0x7610, R185 ;  /* 0x00007610ffb97816 */ /* 0x000fe400000000b9 */
[----:B------:R-:W-:Y:S02]  /*16360*/  PRMT R184, RZ, 0x7610, R184 ;  /* 0x00007610ffb87816 */ /* 0x000fe400000000b8 */
[----:B------:R-:W-:Y:S01]  /*16370*/  PRMT R183, RZ, 0x7610, R183 ;  /* 0x00007610ffb77816 */ /* 0x000fe200000000b7 */
[----:B---3--:R-:W-:-:S05]  /*16380*/  @!P0 IMAD.MOV.U32 R4, RZ, RZ, R24 ;  /* 0x000000ffff048224 */ /* 0x008fca00078e0018 */
[----:B------:R2:W3:Y:S02]  /*16390*/  @!P0 LDG.E.U8 R188, desc[UR58][R4.64] ;  /* 0x0000003a04bc8981 */ /* 0x0004e4000c1e1100 */
        /* <DEDUP_REMOVED lines=14> */
[----:B------:R0:W2:Y:S04]  /*16480*/  @!P0 LDG.E.U8 R183, desc[UR58][R4.64] ;  /* 0x0000003a04b78981 */ /* 0x0000a8000c1e1100 */
[----:B------:R-:W4:Y:S01]  /*16490*/  LDL R5, [R1+0x1058] ;  /* 0x0010580001057983 */ /* 0x000f220000100800 */
[----:B------:R-:W-:Y:S01]  /*164a0*/  PRMT R182, RZ, 0x7610, R182 ;  /* 0x00007610ffb67816 */ /* 0x000fe200000000b6 */
[----:B0-----:R-:W-:-:S05]  /*164b0*/  @!P0 IMAD.MOV.U32 R4, RZ, RZ, R144 ;  /* 0x000000ffff048224 */ /* 0x001fca00078e0090 */
[----:B----4-:R0:W4:Y:S04]  /*164c0*/  @!P0 LDG.E.U8 R182, desc[UR58][R4.64] ;  /* 0x0000003a04b68981 */ /* 0x010128000c1e1100 */
[----:B------:R-:W3:Y:S04]  /*164d0*/  LDL R5, [R1+0x1048] ;  /* 0x0010480001057983 */ /* 0x000ee80000100800 */
[----:B------:R-:W-:Y:S04]  /*164e0*/  STL.64 [R1+0x1658], R150 ;  /* 0x0016589601007387 */ /* 0x000fe80000100a00 */
[----:B------:R-:W-:Y:S04]  /*164f0*/  STL.64 [R1+0x1650], R148 ;  /* 0x0016509401007387 */ /* 0x000fe80000100a00 */
[----:B------:R-:W-:Y:S04]  /*16500*/  STL.64 [R1+0x1648], R146 ;  /* 0x0016489201007387 */ /* 0x000fe80000100a00 */
[----:B------:R1:W-:Y:S04]  /*16510*/  STL.64 [R1+0x1640], R144 ;  /* 0x0016409001007387 */ /* 0x0003e80000100a00 */
[----:B------:R-:W-:Y:S04]  /*16520*/  STL.64 [R1+0x1638], R142 ;  /* 0x0016388e01007387 */ /* 0x000fe80000100a00 */
[----:B------:R2:W-:Y:S01]  /*16530*/  STL.64 [R1+0x1630], R140 ;  /* 0x0016308c01007387 */ /* 0x0005e20000100a00 */
[----:B0-----:R-:W-:-:S02]  /*16540*/  @!P0 IMAD.MOV.U32 R4, RZ, RZ, R148 ;  /* 0x000000ffff048224 */ /* 0x001fc400078e0094 */
[----:B-1----:R-:W-:Y:S02]  /*16550*/  IMAD.MOV.U32 R144, RZ, RZ, R41 ;  /* 0x000000ffff907224 */ /* 0x002fe400078e0029 */
[----:B--2---:R-:W-:Y:S02]  /*16560*/  IMAD.MOV.U32 R141, RZ, RZ, R45 ;  /* 0x000000ffff8d7224 */ /* 0x004fe400078e002d */
[----:B------:R-:W2:Y:S04]  /*16570*/  LDL.LU R45, [R1+0x19a8] ;  /* 0x0019a800012d7983 */ /* 0x000ea80000300800 */
[----:B------:R-:W-:Y:S01]  /*16580*/  STL.64 [R1+0x1628], R138 ;  /* 0x0016288a01007387 */ /* 0x000fe20000100a00 */
[----:B------:R-:W-:-:S03]  /*16590*/  IMAD.MOV.U32 R142, RZ, RZ, R43 ;  /* 0x000000ffff8e7224 */ /* 0x000fc600078e002b */
[----:B------:R-:W-:Y:S01]  /*165a0*/  STL.64 [R1+0x1620], R136 ;  /* 0x0016208801007387 */ /* 0x000fe20000100a00 */
[----:B------:R-:W-:-:S03]  /*165b0*/  IMAD.MOV.U32 R143, RZ, RZ, R40 ;  /* 0x000000ffff8f7224 */ /* 0x000fc600078e0028 */
[----:B------:R0:W-:Y:S01]  /*165c0*/  STL.64 [R1+0x1618], R134 ;  /* 0x0016188601007387 */ /* 0x0001e20000100a00 */
[----:B------:R-:W-:Y:S02]  /*165d0*/  IMAD.MOV.U32 R145, RZ, RZ, R38 ;  /* 0x000000ffff917224 */ /* 0x000fe400078e0026 */
[----:B------:R-:W-:Y:S02]  /*165e0*/  IMAD.MOV.U32 R146, RZ, RZ, R39 ;  /* 0x000000ffff927224 */ /* 0x000fe400078e0027 */
[----:B------:R-:W-:Y:S02]  /*165f0*/  IMAD.MOV.U32 R148, RZ, RZ, R36 ;  /* 0x000000ffff947224 */ /* 0x000fe400078e0024 */
[----:B0-----:R-:W-:Y:S02]  /*16600*/  IMAD.MOV.U32 R135, RZ, RZ, R42 ;  /* 0x000000ffff877224 */ /* 0x001fe400078e002a */
[----:B------:R-:W4:Y:S04]  /*16610*/  LDL.LU R42, [R1+0x19a4] ;  /* 0x0019a400012a7983 */ /* 0x000f280000300800 */
[----:B------:R-:W4:Y:S04]  /*16620*/  LDL.LU R43, [R1+0x19a0] ;  /* 0x0019a000012b7983 */ /* 0x000f280000300800 */
[----:B------:R-:W3:Y:S01]  /*16630*/  LDL.LU R40, [R1+0x199c] ;  /* 0x00199c0001287983 */ /* 0x000ee20000300800 */
[----:B------:R-:W-:-:S03]  /*16640*/  IMAD.MOV.U32 R147, RZ, RZ, R37 ;  /* 0x000000ffff937224 */ /* 0x000fc600078e0025 */
[----:B------:R-:W3:Y:S01]  /*16650*/  LDL.LU R41, [R1+0x1998] ;  /* 0x0019980001297983 */ /* 0x000ee20000300800 */
[----:B------:R-:W-:-:S03]  /*16660*/  IMAD.MOV.U32 R149, RZ, RZ, R34 ;  /* 0x000000ffff957224 */ /* 0x000fc600078e0022 */
[----:B------:R-:W3:Y:S01]  /*16670*/  LDL.LU R38, [R1+0x1994] ;  /* 0x0019940001267983 */ /* 0x000ee20000300800 */
[----:B------:R-:W-:-:S03]  /*16680*/  IMAD.MOV.U32 R150, RZ, RZ, R35 ;  /* 0x000000ffff967224 */ /* 0x000fc600078e0023 */
[----:B------:R-:W3:Y:S04]  /*16690*/  LDL.LU R39, [R1+0x1990] ;  /* 0x0019900001277983 */ /* 0x000ee80000300800 */
[----:B------:R-:W3:Y:S04]  /*166a0*/  LDL.LU R36, [R1+0x198c] ;  /* 0x00198c0001247983 */ /* 0x000ee80000300800 */
[----:B------:R-:W3:Y:S04]  /*166b0*/  LDL.LU R37, [R1+0x1988] ;  /* 0x0019880001257983 */ /* 0x000ee80000300800 */
[----:B------:R-:W3:Y:S04]  /*166c0*/  LDL.LU R34, [R1+0x1984] ;  /* 0x0019840001227983 */ /* 0x000ee80000300800 */
[----:B------:R-:W3:Y:S04]  /*166d0*/  LDL.LU R35, [R1+0x1980] ;  /* 0x0019800001237983 */ /* 0x000ee80000300800 */
[----:B------:R-:W-:Y:S04]  /*166e0*/  STL.64 [R1+0x1610], R132 ;  /* 0x0016108401007387 */ /* 0x000fe80000100a00 */
[----:B------:R-:W-:Y:S04]  /*166f0*/  STL.64 [R1+0x1608], R130 ;  /* 0x0016088201007387 */ /* 0x000fe80000100a00 */
[----:B------:R0:W-:Y:S04]  /*16700*/  STL.64 [R1+0x1600], R128 ;  /* 0x0016008001007387 */ /* 0x0001e80000100a00 */
[----:B------:R1:W-:Y:S04]  /*16710*/  STL.64 [R1+0x15f8], R126 ;  /* 0x0015f87e01007387 */ /* 0x0003e80000100a00 */
[----:B------:R1:W-:Y:S04]  /*16720*/  STL.64 [R1+0x15f0], R124 ;  /* 0x0015f07c01007387 */ /* 0x0003e80000100a00 */
[----:B------:R1:W-:Y:S01]  /*16730*/  STL.64 [R1+0x15e8], R122 ;  /* 0x0015e87a01007387 */ /* 0x0003e20000100a00 */
[----:B0-----:R-:W-:-:S02]  /*16740*/  IMAD.MOV.U32 R128, RZ, RZ, R29 ;  /* 0x000000ffff807224 */ /* 0x001fc400078e001d */
[----:B-1----:R-:W-:Y:S02]  /*16750*/  IMAD.MOV.U32 R126, RZ, RZ, R28 ;  /* 0x000000ffff7e7224 */ /* 0x002fe400078e001c */
[----:B------:R-:W-:Y:S02]  /*16760*/  IMAD.MOV.U32 R124, RZ, RZ, R33 ;  /* 0x000000ffff7c7224 */ /* 0x000fe400078e0021 */
[----:B------:R-:W-:Y:S02]  /*16770*/  IMAD.MOV.U32 R125, RZ, RZ, R30 ;  /* 0x000000ffff7d7224 */ /* 0x000fe400078e001e */
[----:B------:R-:W-:Y:S02]  /*16780*/  IMAD.MOV.U32 R122, RZ, RZ, R32 ;  /* 0x000000ffff7a7224 */ /* 0x000fe400078e0020 */
[----:B------:R-:W3:Y:S01]  /*16790*/  LDL.LU R32, [R1+0x197c] ;  /* 0x00197c0001207983 */ /* 0x000ee20000300800 */
[----:B------:R-:W-:-:S03]  /*167a0*/  IMAD.MOV.U32 R123, RZ, RZ, R31 ;  /* 0x000000ffff7b7224 */ /* 0x000fc600078e001f */
        /* <DEDUP_REMOVED lines=12> */
[----:B------:R-:W3:Y:S01]  /*16870*/  LDL.LU R25, [R1+0x1958] ;  /* 0x0019580001197983 */ /* 0x000ee20000300800 */
[----:B------:R-:W-:-:S02]  /*16880*/  IMAD.MOV.U32 R151, RZ, RZ, R252 ;  /* 0x000000ffff977224 */ /* 0x000fc400078e00fc */
[----:B------:R-:W-:Y:S01]  /*16890*/  IMAD.MOV.U32 R134, RZ, RZ, R251 ;  /* 0x000000ffff867224 */ /* 0x000fe200078e00fb */
[----:B------:R-:W3:Y:S01]  /*168a0*/  LDL.LU R252, [R1+0x1954] ;  /* 0x0019540001fc7983 */ /* 0x000ee20000300800 */
[----:B------:R-:W-:Y:S02]  /*168b0*/  IMAD.MOV.U32 R131, RZ, RZ, R248 ;  /* 0x000000ffff837224 */ /* 0x000fe400078e00f8 */
[----:B------:R-:W-:Y:S01]  /*168c0*/  IMAD.MOV.U32 R136, RZ, RZ, R247 ;  /* 0x000000ffff887224 */ /* 0x000fe200078e00f7 */
        /* <DEDUP_REMOVED lines=11> */
[----:B------:R0:W-:Y:S04]  /*16980*/  STL.64 [R1+0x15e0], R120 ;  /* 0x0015e07801007387 */ /* 0x0001e80000100a00 */
[----:B0-----:R-:W3:Y:S04]  /*16990*/  LDL R120, [R1+0x1038] ;  /* 0x0010380001787983 */ /* 0x001ee80000100800 */
[----:B------:R-:W3:Y:S04]  /*169a0*/  LDL R121, [R1+0x103c] ;  /* 0x00103c0001797983 */ /* 0x000ee80000100800 */
[----:B------:R-:W-:Y:S04]  /*169b0*/  STL.64 [R1+0x15d8], R118 ;  /* 0x0015d87601007387 */ /* 0x000fe80000100a00 */
        /* <DEDUP_REMOVED lines=36> */
[----:B--2---:R-:W-:Y:S04]  /*16c00*/  STL.64 [R1+0x14b0], R44 ;  /* 0x0014b02c01007387 */ /* 0x004fe80000100a00 */
[----:B----4-:R-:W-:Y:S04]  /*16c10*/  STL.64 [R1+0x14a8], R42 ;  /* 0x0014a82a01007387 */ /* 0x010fe80000100a00 */
[----:B---3--:R-:W-:Y:S04]  /*16c20*/  STL.64 [R1+0x14a0], R40 ;  /* 0x0014a02801007387 */ /* 0x008fe80000100a00 */
[----:B------:R-:W-:Y:S04]  /*16c30*/  STL.64 [R1+0x1498], R38 ;  /* 0x0014982601007387 */ /* 0x000fe80000100a00 */
[----:B------:R-:W-:Y:S04]  /*16c40*/  STL.64 [R1+0x1490], R36 ;  /* 0x0014902401007387 */ /* 0x000fe80000100a00 */
[----:B------:R-:W-:Y:S04]  /*16c50*/  STL.64 [R1+0x1488], R34 ;  /* 0x0014882201007387 */ /* 0x000fe80000100a00 */
[----:B------:R-:W-:Y:S04]  /*16c60*/  STL.64 [R1+0x1480], R32 ;  /* 0x0014802001007387 */ /* 0x000fe80000100a00 */
[----:B------:R-:W-:Y:S04]  /*16c70*/  STL.64 [R1+0x1478], R30 ;  /* 0x0014781e01007387 */ /* 0x000fe80000100a00 */
[----:B------:R-:W-:Y:S04]  /*16c80*/  STL.64 [R1+0x1470], R28 ;  /* 0x0014701c01007387 */ /* 0x000fe80000100a00 */
[----:B------:R-:W-:Y:S04]  /*16c90*/  STL.64 [R1+0x1468], R26 ;  /* 0x0014681a01007387 */ /* 0x000fe80000100a00 */
[----:B------:R0:W-:Y:S04]  /*16ca0*/  STL.64 [R1+0x1460], R24 ;  /* 0x0014601801007387 */ /* 0x0001e80000100a00 */
[----:B0-----:R-:W2:Y:S01]  /*16cb0*/  LDL R24, [R1+0x102c] ;  /* 0x00102c0001187983 */ /* 0x001ea20000100800 */
[----:B------:R-:W-:-:S02]  /*16cc0*/  PRMT R181, RZ, 0x7610, R181 ;  /* 0x00007610ffb57816 */ /* 0x000fc400000000b5 */
[----:B------:R-:W-:Y:S01]  /*16cd0*/  PRMT R180, RZ, 0x7610, R180 ;  /* 0x00007610ffb47816 */ /* 0x000fe200000000b4 */
[----:B------:R-:W3:Y:S04]  /*16ce0*/  LDL R25, [R1+0x1028] ;  /* 0x0010280001197983 */ /* 0x000ee80000100800 */
[----:B------:R0:W4:Y:S02]  /*16cf0*/  @!P0 LDG.E.U8 R181, desc[UR58][R4.64] ;  /* 0x0000003a04b58981 */ /* 0x000124000c1e1100 */
[----:B0-----:R-:W-:Y:S02]  /*16d00*/  @!P0 IMAD.MOV.U32 R5, RZ, RZ, R120 ;  /* 0x000000ffff058224 */ /* 0x001fe400078e0078 */
[----:B------:R-:W-:-:S05]  /*16d10*/  @!P0 IMAD.MOV.U32 R4, RZ, RZ, R121 ;  /* 0x000000ffff048224 */ /* 0x000fca00078e0079 */
[----:B------:R2:W4:Y:S02]  /*16d20*/  @!P0 LDG.E.U8 R180, desc[UR58][R4.64] ;  /* 0x0000003a04b48981 */ /* 0x000524000c1e1100 */
[----:B--2---:R-:W-:Y:S02]  /*16d30*/  @!P0 IMAD.MOV.U32 R4, RZ, RZ, R24 ;  /* 0x000000ffff048224 */ /* 0x004fe400078e0018 */
[----:B------:R-:W2:Y:S01]  /*16d40*/  LDL R24, [R1+0x101c] ;  /* 0x00101c0001187983 */ /* 0x000ea20000100800 */
[----:B------:R-:W-:Y:S01]  /*16d50*/  PRMT R179, RZ, 0x7610, R179 ;  /* 0x00007610ffb37816 */ /* 0x000fe200000000b3 */
[----:B---3--:R-:W-:Y:S02]  /*16d60*/  @!P0 IMAD.MOV.U32 R5, RZ, RZ, R25 ;  /* 0x000000ffff058224 */ /* 0x008fe400078e0019 */
[----:B------:R-:W3:Y:S04]  /*16d70*/  LDL R25, [R1+0x1018] ;  /* 0x0010180001197983 */ /* 0x000ee80000100800 */
[----:B------:R2:W4:Y:S02]  /*16d80*/  @!P0 LDG.E.U8 R179, desc[UR58][R4.64] ;  /* 0x0000003a04b38981 */ /* 0x000524000c1e1100 */
[----:B--2---:R-:W-:-:S02]  /*16d90*/  @!P0 IMAD.MOV.U32 R4, RZ, RZ, R24 ;  /* 0x000000ffff048224 */ /* 0x004fc400078e0018 */
        /* <DEDUP_REMOVED lines=25> */
[----:B---3--:R-:W-:-:S03]  /*16f30*/  @!P0 IMAD.MOV.U32 R5, RZ, RZ, R25 ;  /* 0x000000ffff058224 */ /* 0x008fc600078e0019 */
[----:B------:R0:W-:Y:S04]  /*16f40*/  STS.U8 [R14+UR4+0x2100], R174 ;  /* 0x002100ae0e007988 */ /* 0x0001e80008000004 */
[----:B------:R-:W3:Y:S01]  /*16f50*/  LDL R25, [R1+0xfc8] ;  /* 0x000fc80001197983 */ /* 0x000ee20000100800 */
[----:B0-----:R-:W-:-:S03]  /*16f60*/  PRMT R174, RZ, 0x7610, R174 ;  /* 0x00007610ffae7816 */ /* 0x001fc600000000ae */
[----:B------:R0:W-:Y:S04]  /*16f70*/  STS.U8 [R14+UR4+0x2300], R193 ;  /* 0x002300c10e007988 */ /* 0x0001e80008000004 */
[----:B------:R2:W4:Y:S04]  /*16f80*/  @!P0 LDG.E.U8 R174, desc[UR58][R4.64] ;  /* 0x0000003a04ae8981 */ /* 0x000528000c1e1100 */
[----:B0-----:R-:W4:Y:S01]  /*16f90*/  LDL.LU R193, [R1+0xe08] ;  /* 0x000e080001c17983 */ /* 0x001f220000300800 */
[----:B--2---:R-:W-:-:S03]  /*16fa0*/  @!P0 IMAD.MOV.U32 R4, RZ, RZ, R24 ;  /* 0x000000ffff048224 */ /* 0x004fc600078e0018 */
[----:B------:R-:W2:Y:S04]  /*16fb0*/  LDL R24, [R1+0xfbc] ;  /* 0x000fbc0001187983 */ /* 0x000ea80000100800 */
[----:B------:R0:W-:Y:S01]  /*16fc0*/  STS.U8 [R14+UR4+0x2000], R173 ;  /* 0x002000ad0e007988 */ /* 0x0001e20008000004 */
[----:B---3--:R-:W-:-:S03]  /*16fd0*/  @!P0 IMAD.MOV.U32 R5, RZ, RZ, R25 ;  /* 0x000000ffff058224 */ /* 0x008fc600078e0019 */
[----:B------:R-:W3:Y:S01]  /*16fe0*/  LDL R25, [R1+0xfb8] ;  /* 0x000fb80001197983 */ /* 0x000ee20000100800 */
[----:B0-----:R-:W-:-:S06]  /*16ff0*/  PRMT R173, RZ, 0x7610, R173 ;  /* 0x00007610ffad7816 */ /* 0x001fcc00000000ad */
[----:B------:R2:W4:Y:S02]  /*17000*/  @!P0 LDG.E.U8 R173, desc[UR58][R4.64] ;  /* 0x0000003a04ad8981 */ /* 0x000524000c1e1100 */
[----:B--2---:R-:W-:Y:S02]  /*17010*/  @!P0 IMAD.MOV.U32 R4, RZ, RZ, R24 ;  /* 0x000000ffff048224 */ /* 0x004fe400078e0018 */
[----:B------:R-:W2:Y:S04]  /*17020*/  LDL R24, [R1+0xfac] ;  /* 0x000fac0001187983 */ /* 0x000ea80000100800 */
[----:B------:R0:W-:Y:S01]  /*17030*/  STS.U8 [R14+UR4+0x1f00], R172 ;  /* 0x001f00ac0e007988 */ /* 0x0001e20008000004 */
[----:B---3--:R-:W-:-:S03]  /*17040*/  @!P0 IMAD.MOV.U32 R5, RZ, RZ, R25 ;  /* 0x000000ffff058224 */ /* 0x008fc600078e0019 */
        /* <DEDUP_REMOVED lines=69> */
[----:B------:R0:W-:Y:S01]  /*174a0*/  STS.U8 [R14+UR4], R163 ;  /* 0x000000a30e007988 */ /* 0x0001e20008000004 */
        /* <DEDUP_REMOVED lines=33> */
[----:B------:R1:W-:Y:S01]  /*176c0*/  STS.U8 [R14+UR4+0x3200], R213 ;  /* 0x003200d50e007988 */ /* 0x0003e20008000004 */
[----:B0-----:R-:W-:-:S03]  /*176d0*/  PRMT R159, RZ, 0x7610, R159 ;  /* 0x00007610ff9f7816 */ /* 0x001fc6000000009f */
[----:B-1----:R-:W3:Y:S04]  /*176e0*/  LDL.LU R213, [R1+0xe2c] ;  /* 0x000e2c0001d57983 */ /* 0x002ee80000300800 */
[----:B------:R2:W3:Y:S02]  /*176f0*/  @!P0 LDG.E.U8 R159, desc[UR58][R4.64] ;  /* 0x0000003a049f8981 */ /* 0x0004e4000c1e1100 */
[----:B--2---:R-:W-:Y:S02]  /*17700*/  @!P0 IMAD.MOV.U32 R4, RZ, RZ, R24 ;  /* 0x000000ffff048224 */ /* 0x004fe400078e0018 */
[----:B------:R-:W2:Y:S01]  /*17710*/  LDL R24, [R1+0xecc] ;  /* 0x000ecc0001187983 */ /* 0x000ea20000100800 */
[----:B------:R-:W-:-:S03]  /*17720*/  @!P0 IMAD.MOV.U32 R5, RZ, RZ, R237 ;  /* 0x000000ffff058224 */ /* 0x000fc600078e00ed */
[----:B------:R0:W-:Y:S04]  /*17730*/  STS.U8 [R14+UR4+0x500], R158 ;  /* 0x0005009e0e007988 */ /* 0x0001e80008000004 */
[----:B------:R1:W-:Y:S01]  /*17740*/  STS.U8 [R14+UR4+0x3300], R214 ;  /* 0x003300d60e007988 */ /* 0x0003e20008000004 */
[----:B0-----:R-:W-:-:S03]  /*17750*/  PRMT R158, RZ, 0x7610, R158 ;  /* 0x00007610ff9e7816 */ /* 0x001fc6000000009e */
[----:B------:R0:W-:Y:S04]  /*17760*/  STS.U8 [R14+UR4+0x3600], R218 ;  /* 0x003600da0e007988 */ /* 0x0001e80008000004 */
[----:B-1----:R-:W4:Y:S04]  /*17770*/  LDL.LU R214, [R1+0xe58] ;  /* 0x000e580001d67983 */ /* 0x002f280000300800 */
[----:B------:R2:W3:Y:S04]  /*17780*/  @!P0 LDG.E.U8 R158, desc[UR58][R4.64] ;  /* 0x0000003a049e8981 */ /* 0x0004e8000c1e1100 */
[----:B------:R1:W-:Y:S04]  /*17790*/  STS.U8 [R14+UR4+0x3700], R219 ;  /* 0x003700db0e007988 */ /* 0x0003e80008000004 */
[----:B------:R1:W-:Y:S04]  /*177a0*/  STS.U8 [R14+UR4+0x3800], R221 ;  /* 0x003800dd0e007988 */ /* 0x0003e80008000004 */
[----:B------:R1:W-:Y:S01]  /*177b0*/  STS.U8 [R14+UR4+0x3900], R222 ;  /* 0x003900de0e007988 */ /* 0x0003e20008000004 */
[----:B--2---:R-:W-:-:S03]  /*177c0*/  @!P0 IMAD.MOV.U32 R4, RZ, RZ, R24 ;  /* 0x000000ffff048224 */ /* 0x004fc600078e0018 */
[----:B------:R-:W2:Y:S04]  /*177d0*/  LDL R24, [R1+0x13ac] ;  /* 0x0013ac0001187983 */ /* 0x000ea80000100800 */
[----:B0-----:R-:W3:Y:S04]  /*177e0*/  LDL.LU R218, [R1+0xe3c] ;  /* 0x000e3c0001da7983 */ /* 0x001ee80000300800 */
[----:B-1----:R-:W4:Y:S04]  /*177f0*/  LDL.LU R219, [R1+0xe68] ;  /* 0x000e680001db7983 */ /* 0x002f280000300800 */
[----:B------:R-:W2:Y:S04]  /*17800*/  LDL.LU R221, [R1+0xe4c] ;  /* 0x000e4c0001dd7983 */ /* 0x000ea80000300800 */
[----:B------:R-:W3:Y:S04]  /*17810*/  LDL.LU R222, [R1+0xe5c] ;  /* 0x000e5c0001de7983 */ /* 0x000ee80000300800 */
[----:B------:R-:W4:Y:S02]  /*17820*/  LDL.LU R121, [R1+0x1384] ;  /* 0x0013840001797983 */ /* 0x000f240000300800 */
[----:B----4-:R-:W-:-:S05]  /*17830*/  IADD3 R121, P6, R121, UR9, RZ ;  /* 0x0000000979797c10 */ /* 0x010fca000ffde0ff */
[----:B------:R0:W-:Y:S04]  /*17840*/  STL [R1+0x1384], R121 ;  /* 0x0013847901007387 */ /* 0x0001e80000100800 */
[----:B0-----:R-:W4:Y:S02]  /*17850*/  LDL.LU R121, [R1+0x137c] ;  /* 0x00137c0001797983 */ /* 0x001f240000300800 */
[----:B----4-:R-:W-:-:S05]  /*17860*/  IADD3 R121, P1, R121, UR9, RZ ;  /* 0x0000000979797c10 */ /* 0x010fca000ff3e0ff */
[----:B------:R0:W-:Y:S04]  /*17870*/  STL [R1+0x137c], R121 ;  /* 0x00137c7901007387 */ /* 0x0001e80000100800 */
[----:B0-----:R-:W4:Y:S01]  /*17880*/  LDL.LU R121, [R1+0x1374] ;  /* 0x0013740001797983 */ /* 0x001f220000300800 */
[----:B------:R-:W-:Y:S02]  /*17890*/  IADD3 R12, P3, R12, UR9, RZ ;  /* 0x000000090c0c7c10 */ /* 0x000fe4000ff7e0ff */
[----:B----4-:R-:W-:-:S05]  /*178a0*/  IADD3 R121, P2, R121, UR9, RZ ;  /* 0x0000000979797c10 */ /* 0x010fca000ff5e0ff */
[----:B------:R-:W-:Y:S04]  /*178b0*/  STL [R1+0x1374], R121 ;  /* 0x0013747901007387 */ /* 0x000fe80000100800 */
[----:B------:R0:W-:Y:S04]  /*178c0*/  STL [R1+0x136c], R12 ;  /* 0x00136c0c01007387 */ /* 0x0001e80000100800 */
[----:B0-----:R-:W4:Y:S01]  /*178d0*/  LDL.LU R12, [R1+0x1934] ;  /* 0x00193400010c7983 */ /* 0x001f220000300800 */
[----:B------:R-:W-:-:S04]  /*178e0*/  IADD3 R13, P4, R13, UR9, RZ ;  /* 0x000000090d0d7c10 */ /* 0x000fc8000ff9e0ff */
[----:B----4-:R-:W-:Y:S02]  /*178f0*/  IADD3.X R12, R12, UR7, RZ, P4, !PT ;  /* 0x000000070c0c7c10 */ /* 0x010fe4000a7fe4ff */
[----:B------:R-:W-:-:S05]  /*17900*/  IADD3 R10, P4, R10, UR9, RZ ;  /* 0x000000090a0a7c10 */ /* 0x000fca000ff9e0ff */
[----:B------:R0:W-:Y:S04]  /*17910*/  STL [R1+0x1364], R10 ;  /* 0x0013640a01007387 */ /* 0x0001e80000100800 */
[----:B0-----:R-:W4:Y:S04]  /*17920*/  LDL.LU R10, [R1+0x1930] ;  /* 0x00193000010a7983 */ /* 0x001f280000300800 */
[----:B------:R-:W2:Y:S01]  /*17930*/  LDL.LU R121, [R1+0x135c] ;  /* 0x00135c0001797983 */ /* 0x000ea20000300800 */
[----:B------:R-:W-:-:S04]  /*17940*/  IADD3 R11, P5, R11, UR9, RZ ;  /* 0x000000090b0b7c10 */ /* 0x000fc8000ffbe0ff */
[----:B----4-:R-:W-:Y:S02]  /*17950*/  IADD3.X R10, R10, UR7, RZ, P5, !PT ;  /* 0x000000070a0a7c10 */ /* 0x010fe4000affe4ff */
[----:B--2---:R-:W-:-:S05]  /*17960*/  IADD3 R121, P5, R121, UR9, RZ ;  /* 0x0000000979797c10 */ /* 0x004fca000ffbe0ff */
[----:B------:R0:W-:Y:S04]  /*17970*/  STL [R1+0x135c], R121 ;  /* 0x00135c7901007387 */ /* 0x0001e80000100800 */
[----:B0-----:R-:W2:Y:S02]  /*17980*/  LDL.LU R121, [R1+0x1380] ;  /* 0x0013800001797983 */ /* 0x001ea40000300800 */
[----:B--2---:R-:W-:-:S05]  /*17990*/  IADD3.X R121, R121, UR7, RZ, P6, !PT ;  /* 0x0000000779797c10 */ /* 0x004fca000b7fe4ff */
[----:B------:R0:W-:Y:S04]  /*179a0*/  STL [R1+0x1380], R121 ;  /* 0x0013807901007387 */ /* 0x0001e80000100800 */
[----:B0-----:R-:W2:Y:S02]  /*179b0*/  LDL.LU R121, [R1+0x1354] ;  /* 0x0013540001797983 */ /* 0x001ea40000300800 */
        /* <DEDUP_REMOVED lines=50> */
[----:B0-----:R-:W2:Y:S01]  /*17ce0*/  LDL.LU R121, [R1+0x1338] ;  /* 0x0013380001797983 */ /* 0x001ea20000300800 */
[----:B------:R-:W-:-:S03]  /*17cf0*/  @!P0 IMAD.MOV.U32 R5, RZ, RZ, R241 ;  /* 0x000000ffff058224 */ /* 0x000fc600078e00f1 */
[----:B------:R0:W-:Y:S04]  /*17d00*/  STS.U8 [R14+UR4+0x600], R157 ;  /* 0x0006009d0e007988 */ /* 0x0001e80008000004 */
[----:B------:R1:W-:Y:S01]  /*17d10*/  STS.U8 [R14+UR4+0x700], R156 ;  /* 0x0007009c0e007988 */ /* 0x0003e20008000004 */
[----:B0-----:R-:W-:Y:S02]  /*17d20*/  PRMT R157, RZ, 0x7610, R157 ;  /* 0x00007610ff9d7816 */ /* 0x001fe4000000009d */
[----:B-1----:R-:W-:-:S04]  /*17d30*/  PRMT R156, RZ, 0x7610, R156 ;  /* 0x00007610ff9c7816 */ /* 0x002fc8000000009c */
[----:B------:R0:W4:Y:S04]  /*17d40*/  @!P0 LDG.E.U8 R157, desc[UR58][R4.64] ;  /* 0x0000003a049d8981 */ /* 0x000128000c1e1100 */
[----:B------:R1:W-:Y:S01]  /*17d50*/  STS.U8 [R14+UR4+0x800], R155 ;  /* 0x0008009b0e007988 */ /* 0x0003e20008000004 */
[----:B0-----:R-:W-:Y:S02]  /*17d60*/  @!P0 IMAD.MOV.U32 R4, RZ, RZ, R238 ;  /* 0x000000ffff048224 */ /* 0x001fe400078e00ee */
[----:B------:R-:W-:Y:S01]  /*17d70*/  @!P0 IMAD.MOV.U32 R5, RZ, RZ, R245 ;  /* 0x000000ffff058224 */ /* 0x000fe200078e00f5 */
[----:B-1----:R-:W-:-:S04]  /*17d80*/  PRMT R155, RZ, 0x7610, R155 ;  /* 0x00007610ff9b7816 */ /* 0x002fc8000000009b */
[----:B------:R0:W4:Y:S04]  /*17d90*/  @!P0 LDG.E.U8 R156, desc[UR58][R4.64] ;  /* 0x0000003a049c8981 */ /* 0x000128000c1e1100 */
[----:B------:R1:W-:Y:S01]  /*17da0*/  STS.U8 [R14+UR4+0x900], R154 ;  /* 0x0009009a0e007988 */ /* 0x0003e20008000004 */
[----:B0-----:R-:W-:Y:S02]  /*17db0*/  @!P0 IMAD.MOV.U32 R4, RZ, RZ, R242 ;  /* 0x000000ffff048224 */ /* 0x001fe400078e00f2 */
[----:B------:R-:W-:Y:S01]  /*17dc0*/  @!P0 IMAD.MOV.U32 R5, RZ, RZ, R249 ;  /* 0x000000ffff058224 */ /* 0x000fe200078e00f9 */
[----:B-1----:R-:W-:-:S04]  /*17dd0*/  PRMT R154, RZ, 0x7610, R154 ;  /* 0x00007610ff9a7816 */ /* 0x002fc8000000009a */
[----:B------:R0:W4:Y:S01]  /*17de0*/  @!P0 LDG.E.U8 R155, desc[UR58][R4.64] ;  /* 0x0000003a049b8981 */ /* 0x000122000c1e1100 */
[----:B--2---:R-:W-:-:S05]  /*17df0*/  IADD3.X R121, R121, UR7, RZ, P3, !PT ;  /* 0x0000000779797c10 */ /* 0x004fca0009ffe4ff */
[----:B------:R1:W-:Y:S04]  /*17e00*/  STL [R1+0x1338], R121 ;  /* 0x0013387901007387 */ /* 0x0003e80000100800 */
[----:B-1----:R-:W2:Y:S01]  /*17e10*/  LDL.LU R121, [R1+0x130c] ;  /* 0x00130c0001797983 */ /* 0x002ea20000300800 */
[----:B0-----:R-:W-:Y:S02]  /*17e20*/  @!P0 IMAD.MOV.U32 R4, RZ, RZ, R246 ;  /* 0x000000ffff048224 */ /* 0x001fe400078e00f6 */
[----:B------:R-:W-:Y:S01]  /*17e30*/  @!P0 IMAD.MOV.U32 R5, RZ, RZ, R235 ;  /* 0x000000ffff058224 */ /* 0x000fe200078e00eb */
[----:B------:R0:W-:Y:S04]  /*17e40*/  STS.U8 [R14+UR4+0xa00], R153 ;  /* 0x000a00990e007988 */ /* 0x0001e80008000004 */
[----:B------:R1:W4:Y:S01]  /*17e50*/  @!P0 LDG.E.U8 R154, desc[UR58][R4.64] ;  /* 0x0000003a049a8981 */ /* 0x000322000c1e1100 */
[----:B0-----:R-:W-:Y:S01]  /*17e60*/  PRMT R153, RZ, 0x7610, R153 ;  /* 0x00007610ff997816 */ /* 0x001fe20000000099 */
[----:B-1----:R-:W-:-:S02]  /*17e70*/  @!P0 IMAD.MOV.U32 R4, RZ, RZ, R250 ;  /* 0x000000ffff048224 */ /* 0x002fc400078e00fa */
[----:B------:R-:W-:Y:S01]  /*17e80*/  @!P0 IMAD.MOV.U32 R5, RZ, RZ, R2 ;  /* 0x000000ffff058224 */ /* 0x000fe200078e0002 */
[----:B------:R0:W-:Y:S04]  /*17e90*/  STS.U8 [R14+UR4+0xb00], R152 ;  /* 0x000b00980e007988 */ /* 0x0001e80008000004 */
[----:B------:R1:W4:Y:S01]  /*17ea0*/  @!P0 LDG.E.U8 R153, desc[UR58][R4.64] ;  /* 0x0000003a04998981 */ /* 0x000322000c1e1100 */
[----:B0-----:R-:W-:Y:S01]  /*17eb0*/  PRMT R152, RZ, 0x7610, R152 ;  /* 0x00007610ff987816 */ /* 0x001fe20000000098 */
[----:B-1----:R-:W-:Y:S02]  /*17ec0*/  @!P0 IMAD.MOV.U32 R4, RZ, RZ, R0 ;  /* 0x000000ffff048224 */ /* 0x002fe400078e0000 */
        /* <DEDUP_REMOVED lines=9> */
[----:B---3--:R-:W-:Y:S02]  /*17f60*/  @!P0 IMAD.MOV.U32 R4, RZ, RZ, R222 ;  /* 0x000000ffff048224 */ /* 0x008fe400078e00de */
[----:B------:R-:W-:Y:S01]  /*17f70*/  @!P0 IMAD.MOV.U32 R5, RZ, RZ, R214 ;  /* 0x000000ffff058224 */ /* 0x000fe200078e00d6 */
[----:B------:R0:W-:Y:S04]  /*17f80*/  STS.U8 [R14+UR4+0xe00], R21 ;  /* 0x000e00150e007988 */ /* 0x0001e80008000004 */
[----:B------:R1:W3:Y:S01]  /*17f90*/  @!P0 LDG.E.U8 R22, desc[UR58][R4.64] ;  /* 0x0000003a04168981 */ /* 0x0002e2000c1e1100 */
[----:B0-----:R-:W-:Y:S01]  /*17fa0*/  PRMT R21, RZ, 0x7610, R21 ;  /* 0x00007610ff157816 */ /* 0x001fe20000000015 */
[----:B-1----:R-:W-:-:S02]  /*17fb0*/  @!P0 IMAD.MOV.U32 R4, RZ, RZ, R221 ;  /* 0x000000ffff048224 */ /* 0x002fc400078e00dd */
[----:B------:R-:W-:Y:S01]  /*17fc0*/  @!P0 IMAD.MOV.U32 R5, RZ, RZ, R209 ;  /* 0x000000ffff058224 */ /* 0x000fe200078e00d1 */
[----:B------:R0:W-:Y:S04]  /*17fd0*/  STS.U8 [R14+UR4+0xf00], R20 ;  /* 0x000f00140e007988 */ /* 0x0001e80008000004 */
[----:B------:R1:W3:Y:S01]  /*17fe0*/  @!P0 LDG.E.U8 R21, desc[UR58][R4.64] ;  /* 0x0000003a04158981 */ /* 0x0002e2000c1e1100 */
[----:B0-----:R-:W-:Y:S01]  /*17ff0*/  PRMT R20, RZ, 0x7610, R20 ;  /* 0x00007610ff147816 */ /* 0x001fe20000000014 */
[----:B-1----:R-:W-:Y:S02]  /*18000*/  @!P0 IMAD.MOV.U32 R4, RZ, RZ, R218 ;  /* 0x000000ffff048224 */ /* 0x002fe400078e00da */
        /* <DEDUP_REMOVED lines=23> */
[----:B------:R-:W-:Y:S01]  /*18180*/  IMAD.MOV.U32 R140, RZ, RZ, R9 ;  /* 0x000000ffff8c7224 */ /* 0x000fe200078e0009 */
        /* <DEDUP_REMOVED lines=8> */
[----:B------:R0:W-:Y:S01]  /*18210*/  STS.U8 [R14+UR4+0x1600], R6 ;  /* 0x001600060e007988 */ /* 0x0001e20008000004 */
[----:B------:R-:W-:-:S03]  /*18220*/  VIADD R15, R15, 0x1 ;  /* 0x000000010f0f7836 */ /* 0x000fc60000000000 */
[----:B------:R1:W3:Y:S01]  /*18230*/  @!P0 LDG.E.U8 R7, desc[UR58][R4.64] ;  /* 0x0000003a04078981 */ /* 0x0002e2000c1e1100 */
[----:B0-----:R-:W-:Y:S01]  /*18240*/  PRMT R6, RZ, 0x7610, R6 ;  /* 0x00007610ff067816 */ /* 0x001fe20000000006 */
[----:B-1----:R-:W-:Y:S02]  /*18250*/  @!P0 IMAD.MOV.U32 R4, RZ, RZ, R240 ;  /* 0x000000ffff048224 */ /* 0x002fe400078e00f0 */
[----:B------:R-:W-:-:S05]  /*18260*/  @!P0 IMAD.MOV.U32 R5, RZ, RZ, R239 ;  /* 0x000000ffff058224 */ /* 0x000fca00078e00ef */
[----:B------:R-:W3:Y:S01]  /*18270*/  @!P0 LDG.E.U8 R6, desc[UR58][R4.64] ;  /* 0x0000003a04068981 */ /* 0x000ee2000c1e1100 */
[----:B------:R-:W-:Y:S02]  /*18280*/  ISETP.NE.U32.AND P0, PT, R15, R24, PT ;  /* 0x000000180f00720c */ /* 0x000fe40003f05070 */
[----:B--2---:R-:W-:-:S05]  /*18290*/  IADD3 R121, P3, R121, UR9, RZ ;  /* 0x0000000979797c10 */ /* 0x004fca000ff7e0ff */
[----:B------:R0:W-:Y:S04]  /*182a0*/  STL [R1+0x130c], R121 ;  /* 0x00130c7901007387 */ /* 0x0001e80000100800 */
        /* <DEDUP_REMOVED lines=15> */
[----:B------:R-:W2:Y:S04]  /*183a0*/  LDL.LU.64 R24, [R1+0xc00] ;  /* 0x000c000001187983 */ /* 0x000ea80000300a00 */
        /* <DEDUP_REMOVED lines=47> */
[----:B0-----:R-:W2:Y:S04]  /*186a0*/  LDL.LU.64 R120, [R1+0xd80] ;  /* 0x000d800001787983 */ /* 0x001ea80000300a00 */
[----:B-1----:R-:W2:Y:S04]  /*186b0*/  LDL.LU.64 R122, [R1+0xd88] ;  /* 0x000d8800017a7983 */ /* 0x002ea80000300a00 */
        /* <DEDUP_REMOVED lines=13> */
[----:B------:R-:W2:Y:S01]  /*18790*/  LDL.LU.64 R150, [R1+0xdf8] ;  /* 0x000df80001967983 */ /* 0x000ea20000300a00 */
[----:B------:R-:W-:-:S03]  /*187a0*/  LOP3.LUT R9, R14, 0x10, RZ, 0x3c, !PT ;  /* 0x000000100e097812 */ /* 0x000fc600078e3cff */
[----:B------:R-:W-:Y:S04]  /*187b0*/  STS.U8 [R14+UR4+0x2200], R191 ;  /* 0x002200bf0e007988 */ /* 0x000fe80008000004 */
        /* <DEDUP_REMOVED lines=63> */
[----:B----4-:R-:W-:Y:S04]  /*18bb0*/  STS.U8 [R9+UR4+0x2e80], R157 ;  /* 0x002e809d09007988 */ /* 0x010fe80008000004 */
[----:B------:R-:W-:Y:S04]  /*18bc0*/  STS.U8 [R9+UR4+0x2f80], R156 ;  /* 0x002f809c09007988 */ /* 0x000fe80008000004 */
[----:B------:R-:W-:Y:S04]  /*18bd0*/  STS.U8 [R9+UR4+0x3080], R155 ;  /* 0x0030809b09007988 */ /* 0x000fe80008000004 */
[----:B------:R-:W-:Y:S04]  /*18be0*/  STS.U8 [R9+UR4+0x3180], R154 ;  /* 0x0031809a09007988 */ /* 0x000fe80008000004 */
[----:B------:R-:W-:Y:S04]  /*18bf0*/  STS.U8 [R9+UR4+0x3280], R153 ;  /* 0x0032809909007988 */ /* 0x000fe80008000004 */
[----:B------:R-:W-:Y:S04]  /*18c00*/  STS.U8 [R9+UR4+0x3380], R152 ;  /* 0x0033809809007988 */ /* 0x000fe80008000004 */
[----:B------:R-:W-:Y:S04]  /*18c10*/  STS.U8 [R9+UR4+0x3480], R23 ;  /* 0x0034801709007988 */ /* 0x000fe80008000004 */
[----:B---3--:R-:W-:Y:S04]  /*18c20*/  STS.U8 [R9+UR4+0x3580], R22 ;  /* 0x0035801609007988 */ /* 0x008fe80008000004 */
        /* <DEDUP_REMOVED lines=8> */
[----:B------:R-:W-:Y:S01]  /*18cb0*/  STS.U8 [R9+UR4+0x3e80], R6 ;  /* 0x003e800609007988 */ /* 0x000fe20008000004 */
[----:B------:R0:W-:Y:S06]  /*18cc0*/  MEMBAR.ALL.CTA ;  /* 0x0000000000007992 */ /* 0x0001ec0000008000 */
[----:B0-----:R-:W0:Y:S02]  /*18cd0*/  FENCE.VIEW.ASYNC.S ;  /* 0x00000000000073c6 */ /* 0x001e240000000000 */
[----:B0-----:R-:W-:Y:S06]  /*18ce0*/  BAR.SYNC.DEFER_BLOCKING 0x0 ;  /* 0x0000000000007b1d */ /* 0x001fec0000010000 */
[----:B--2---:R-:W-:-:S06]  /*18cf0*/  WARPGROUP.ARRIVE ;  /* 0x00000000000079c5 */ /* 0x004fcc0000000000 */
[----:B------:R-:W-:Y:S03]  /*18d00*/  QGMMA.64x256x32.F32.E4M3.E4M3 R24, gdesc[UR28], R24, gsb0 ;  /* 0x03e000001c1879f3 */ /* 0x000fe60008000818 */
[----:B------:R-:W-:Y:S02]  /*18d10*/  WARPGROUP.DEPBAR.LE gsb0, 0x0 ;  /* 0x00008000000079c5 */ /* 0x000fe40000010000 */
        /* <DEDUP_REMOVED lines=64> */
[----:B0-----:R-:W2:Y:S04]  /*19120*/  LDL.LU.64 R150, [R1+0x1928] ;  /* 0x0019280001967983 */ /* 0x001ea80000300a00 */
[----:B------:R-:W3:Y:S04]  /*19130*/  LDL.LU.64 R148, [R1+0x1920] ;  /* 0x0019200001947983 */ /* 0x000ee80000300a00 */
[----:B------:R-:W4:Y:S04]  /*19140*/  LDL.LU.64 R146, [R1+0x1918] ;  /* 0x0019180001927983 */ /* 0x000f280000300a00 */
        /* <DEDUP_REMOVED lines=12> */
[----:B------:R-:W2:Y:S02]  /*19210*/  LDL.LU R121, [R1+0x1330] ;  /* 0x0013300001797983 */ /* 0x000ea40000300800 */
        /* <DEDUP_REMOVED lines=80> */
[----:B------:R-:W-:Y:S04]  /*19720*/  STL.64 [R1+0x18b0], R150 ;  /* 0x0018b09601007387 */ /* 0x000fe80000100a00 */
[----:B---3--:R-:W-:Y:S04]  /*19730*/  STL.64 [R1+0x18a8], R148 ;  /* 0x0018a89401007387 */ /* 0x008fe80000100a00 */
[----:B----4-:R-:W-:Y:S04]  /*19740*/  STL.64 [R1+0x18a0], R146 ;  /* 0x0018a09201007387 */ /* 0x010fe80000100a00 */
        /* <DEDUP_REMOVED lines=76> */
[----:B------:R-:W-:Y:S01]  /*19c10*/  UMOV UR12, UR28 ;  /* 0x0000001c000c7c82 */ /* 0x000fe20008000000 */
[----:B------:R-:W-:Y:S01]  /*19c20*/  UMOV UR13, UR29 ;  /* 0x0000001d000d7c82 */ /* 0x000fe20008000000 */
        /* <DEDUP_REMOVED lines=1050> */
[----:B------:R-:W2:Y:S04]  /*1ddd0*/  LDL.LU.64 R144, [R1+0x16b8] ;  /* 0x0016b80001907983 */ /* 0x000ea80000300a00 */
        /* <DEDUP_REMOVED lines=33> */
[----:B----4-:R-:W-:Y:S02]  /*1dff0*/  IMAD.MOV.U32 R228, RZ, RZ, R122 ;  /* 0x000000ffffe47224 */ /* 0x010fe400078e007a */
[----:B------:R-:W-:Y:S02]  /*1e000*/  IMAD.MOV.U32 R227, RZ, RZ, R123 ;  /* 0x000000ffffe37224 */ /* 0x000fe400078e007b */
[----:B---3--:R-:W-:Y:S02]  /*1e010*/  IMAD.MOV.U32 R191, RZ, RZ, R124 ;  /* 0x000000ffffbf7224 */ /* 0x008fe400078e007c */
[----:B------:R-:W-:-:S02]  /*1e020*/  IMAD.MOV.U32 R226, RZ, RZ, R125 ;  /* 0x000000ffffe27224 */ /* 0x000fc400078e007d */
[----:B------:R-:W-:Y:S02]  /*1e030*/  IMAD.MOV.U32 R225, RZ, RZ, R126 ;  /* 0x000000ffffe17224 */ /* 0x000fe400078e007e */
[----:B------:R-:W-:Y:S02]  /*1e040*/  IMAD.MOV.U32 R224, RZ, RZ, R127 ;  /* 0x000000ffffe07224 */ /* 0x000fe400078e007f */
[----:B------:R-:W-:Y:S02]  /*1e050*/  IMAD.MOV.U32 R194, RZ, RZ, R128 ;  /* 0x000000ffffc27224 */ /* 0x000fe400078e0080 */
[----:B------:R-:W-:Y:S02]  /*1e060*/  IMAD.MOV.U32 R223, RZ, RZ, R129 ;  /* 0x000000ffffdf7224 */ /* 0x000fe400078e0081 */
[----:B------:R-:W-:Y:S02]  /*1e070*/  IMAD.MOV.U32 R233, RZ, RZ, R130 ;  /* 0x000000ffffe97224 */ /* 0x000fe400078e0082 */
        /* <DEDUP_REMOVED lines=20> */
[----:B------:R-:W-:Y:S01]  /*1e1c0*/  IMAD.MOV.U32 R215, RZ, RZ, R151 ;  /* 0x000000ffffd77224 */ /* 0x000fe200078e0097 */
[----:B--2---:R-:W-:-:S05]  /*1e1d0*/  IADD3.X R121, R121, UR5, RZ, P3, !PT ;  /* 0x0000000579797c10 */ /* 0x004fca0009ffe4ff */
[----:B------:R0:W-:Y:S04]  /*1e1e0*/  STL [R1+0x1118], R121 ;  /* 0x0011187901007387 */ /* 0x0001e80000100800 */
[----:B------:R-:W2:Y:S04]  /*1e1f0*/  LDL.LU.64 R24, [R1] ;  /* 0x0000000001187983 */ /* 0x000ea80000300a00 */
        /* <DEDUP_REMOVED lines=65> */
[----:B------:R-:W-:-:S02]  /*1e610*/  IADD3 R204, P3, R204, UR8, RZ ;  /* 0x00000008cccc7c10 */ /* 0x000fc4000ff7e0ff */
[----:B------:R-:W-:Y:S02]  /*1e620*/  IADD3.X R208, R208, UR5, RZ, P4, !PT ;  /* 0x00000005d0d07c10 */ /* 0x000fe4000a7fe4ff */
[----:B------:R-:W-:Y:S02]  /*1e630*/  IADD3 R212, P4, R212, UR8, RZ ;  /* 0x00000008d4d47c10 */ /* 0x000fe4000ff9e0ff */
[----:B------:R-:W-:Y:S01]  /*1e640*/  IADD3.X R216, R216, UR5, RZ, P5, !PT ;  /* 0x00000005d8d87c10 */ /* 0x000fe2000affe4ff */
[----:B------:R-:W-:Y:S01]  /*1e650*/  STL [R1+0x10ec], R204 ;  /* 0x0010eccc01007387 */ /* 0x000fe20000100800 */
[----:B------:R-:W-:Y:S02]  /*1e660*/  IADD3 R220, P5, R220, UR8, RZ ;  /* 0x00000008dcdc7c10 */ /* 0x000fe4000ffbe0ff */
[----:B------:R-:W-:Y:S01]  /*1e670*/  IADD3.X R229, R229, UR5, RZ, P6, !PT ;  /* 0x00000005e5e57c10 */ /* 0x000fe2000b7fe4ff */
[----:B------:R-:W-:Y:S01]  /*1e680*/  STL [R1+0x1110], R208 ;  /* 0x001110d001007387 */ /* 0x000fe20000100800 */
[----:B------:R-:W-:-:S02]  /*1e690*/  IADD3 R234, P6, R234, UR8, RZ ;  /* 0x00000008eaea7c10 */ /* 0x000fc4000ffde0ff */
[----:B------:R-:W-:Y:S01]  /*1e6a0*/  IADD3.X R4, R4, UR5, RZ, P1, !PT ;  /* 0x0000000504047c10 */ /* 0x000fe20008ffe4ff */
[----:B------:R-:W-:Y:S01]  /*1e6b0*/  STL [R1+0x10e4], R212 ;  /* 0x0010e4d401007387 */ /* 0x000fe20000100800 */
[----:B------:R-:W-:Y:S02]  /*1e6c0*/  IADD3 R5, P1, R5, UR8, RZ ;  /* 0x0000000805057c10 */ /* 0x000fe4000ff3e0ff */
[----:B------:R-:W-:Y:S01]  /*1e6d0*/  IADD3.X R230, R230, UR5, RZ, P2, !PT ;  /* 0x00000005e6e67c10 */ /* 0x000fe200097fe4ff */
[----:B------:R-:W-:Y:S01]  /*1e6e0*/  STL [R1+0x1108], R216 ;  /* 0x001108d801007387 */ /* 0x000fe20000100800 */
[----:B------:R-:W-:-:S03]  /*1e6f0*/  IADD3 R231, P2, R231, UR8, RZ ;  /* 0x00000008e7e77c10 */ /* 0x000fc6000ff5e0ff */
[----:B------:R-:W-:Y:S01]  /*1e700*/  STL [R1+0x10dc], R220 ;  /* 0x0010dcdc01007387 */ /* 0x000fe20000100800 */
[----:B------:R-:W-:-:S03]  /*1e710*/  IADD3.X R232, R232, UR5, RZ, P3, !PT ;  /* 0x00000005e8e87c10 */ /* 0x000fc60009ffe4ff */
        /* <DEDUP_REMOVED lines=14> */
[----:B------:R-:W-:Y:S04]  /*1e800*/  STL [R1+0x10bc], R233 ;  /* 0x0010bce901007387 */ /* 0x000fe80000100800 */
[----:B------:R-:W-:Y:S04]  /*1e810*/  STL [R1+0x10e0], R223 ;  /* 0x0010e0df01007387 */ /* 0x000fe80000100800 */
[----:B------:R-:W-:Y:S04]  /*1e820*/  STL [R1+0x10b4], R224 ;  /* 0x0010b4e001007387 */ /* 0x000fe80000100800 */
[----:B------:R-:W-:Y:S04]  /*1e830*/  STL [R1+0x10d8], R225 ;  /* 0x0010d8e101007387 */ /* 0x000fe80000100800 */
[----:B------:R-:W-:Y:S01]  /*1e840*/  STL [R1+0x10ac], R226 ;  /* 0x0010ace201007387 */ /* 0x000fe20000100800 */
[----:B--2---:R-:W-:-:S06]  /*1e850*/  WARPGROUP.ARRIVE ;  /* 0x00000000000079c5 */ /* 0x004fcc0000000000 */
[----:B------:R-:W-:Y:S03]  /*1e860*/  QGMMA.64x256x32.F32.E4M3.E4M3 R24, gdesc[UR16], R24, gsb0 ;  /* 0x03e00000101879f3 */ /* 0x000fe60008000818 */
[----:B------:R-:W-:Y:S02]  /*1e870*/  WARPGROUP.DEPBAR.LE gsb0, 0x0 ;  /* 0x00008000000079c5 */ /* 0x000fe40000010000 */
[----:B------:R-:W-:Y:S04]  /*1e880*/  STL.64 [R1], R24 ;  /* 0x0000001801007387 */ /* 0x000fe80000100a00 */
[----:B------:R-:W-:Y:S04]  /*1e890*/  STL [R1+0x10d0], R227 ;  /* 0x0010d0e301007387 */ /* 0x000fe80000100800 */
[----:B------:R-:W-:Y:S04]  /*1e8a0*/  STL.64 [R1+0x8], R26 ;  /* 0x0000081a01007387 */ /* 0x000fe80000100a00 */
[----:B------:R-:W-:Y:S04]  /*1e8b0*/  STL [R1+0x10a4], R228 ;  /* 0x0010a4e401007387 */ /* 0x000fe80000100800 */
        /* <DEDUP_REMOVED lines=126> */
[----:B---3--:R-:W-:-:S02]  /*1f0a0*/  IADD3.X R137, R137, UR5, RZ, P6, !PT ;  /* 0x0000000589897c10 */ /* 0x008fc4000b7fe4ff */
[----:B----4-:R-:W-:Y:S02]  /*1f0b0*/  IADD3.X R135, R135, UR5, RZ, P5, !PT ;  /* 0x0000000587877c10 */ /* 0x010fe4000affe4ff */
[----:B--2---:R-:W-:Y:S02]  /*1f0c0*/  IADD3.X R133, R133, UR5, RZ, P4, !PT ;  /* 0x0000000585857c10 */ /* 0x004fe4000a7fe4ff */
[----:B------:R-:W-:Y:S02]  /*1f0d0*/  IADD3.X R131, R131, UR5, RZ, P3, !PT ;  /* 0x0000000583837c10 */ /* 0x000fe40009ffe4ff */
[----:B------:R-:W-:Y:S02]  /*1f0e0*/  IADD3.X R129, R129, UR5, RZ, P2, !PT ;  /* 0x0000000581817c10 */ /* 0x000fe400097fe4ff */
[----:B------:R-:W-:Y:S02]  /*1f0f0*/  IADD3.X R127, R127, UR5, RZ, P1, !PT ;  /* 0x000000057f7f7c10 */ /* 0x000fe40008ffe4ff */
[----:B------:R-:W-:-:S02]  /*1f100*/  IADD3 R128, P1, R128, UR8, RZ ;  /* 0x0000000880807c10 */ /* 0x000fc4000ff3e0ff */
[----:B------:R-:W-:Y:S01]  /*1f110*/  IADD3 R130, P2, R130, UR8, RZ ;  /* 0x0000000882827c10 */ /* 0x000fe2000ff5e0ff */
[----:B------:R0:W-:Y:S01]  /*1f120*/  STL [R1+0x10c8], R127 ;  /* 0x0010c87f01007387 */ /* 0x0001e20000100800 */
[----:B------:R-:W-:-:S03]  /*1f130*/  IADD3 R132, P3, R132, UR8, RZ ;  /* 0x0000000884847c10 */ /* 0x000fc6000ff7e0ff */
[----:B0-----:R-:W2:Y:S04]  /*1f140*/  LDL.LU R127, [R1+0x145c] ;  /* 0x00145c00017f7983 */ /* 0x001ea80000300800 */
[----:B------:R0:W-:Y:S01]  /*1f150*/  STL [R1+0x109c], R128 ;  /* 0x00109c8001007387 */ /* 0x0001e20000100800 */
[----:B------:R-:W-:-:S03]  /*1f160*/  IADD3 R134, P4, R134, UR8, RZ ;  /* 0x0000000886867c10 */ /* 0x000fc6000ff9e0ff */
[----:B0-----:R-:W2:Y:S04]  /*1f170*/  LDL.LU R128, [R1+0x1458] ;  /* 0x0014580001807983 */ /* 0x001ea80000300800 */
[----:B------:R0:W-:Y:S01]  /*1f180*/  STL [R1+0x10c0], R129 ;  /* 0x0010c08101007387 */ /* 0x0001e20000100800 */
[----:B------:R-:W-:-:S03]  /*1f190*/  IADD3 R136, P5, R136, UR8, RZ ;  /* 0x0000000888887c10 */ /* 0x000fc6000ffbe0ff */
[----:B0-----:R-:W2:Y:S04]  /*1f1a0*/  LDL.LU R129, [R1+0x1454] ;  /* 0x0014540001817983 */ /* 0x001ea80000300800 */
[----:B------:R0:W-:Y:S04]  /*1f1b0*/  STL [R1+0x1094], R130 ;  /* 0x0010948201007387 */ /* 0x0001e80000100800 */
[----:B0-----:R-:W2:Y:S04]  /*1f1c0*/  LDL.LU R130, [R1+0x1450] ;  /* 0x0014500001827983 */ /* 0x001ea80000300800 */
[----:B------:R0:W-:Y:S01]  /*1f1d0*/  STL [R1+0x10b8], R131 ;  /* 0x0010b88301007387 */ /* 0x0001e20000100800 */
[----:B------:R-:W-:-:S03]  /*1f1e0*/  IADD3 R138, P6, R138, UR8, RZ ;  /* 0x000000088a8a7c10 */ /* 0x000fc6000ffde0ff */
[----:B0-----:R-:W2:Y:S04]  /*1f1f0*/  LDL.LU R131, [R1+0x144c] ;  /* 0x00144c0001837983 */ /* 0x001ea80000300800 */
[----:B------:R0:W-:Y:S01]  /*1f200*/  STL [R1+0x108c], R132 ;  /* 0x00108c8401007387 */ /* 0x0001e20000100800 */
[----:B------:R-:W-:-:S03]  /*1f210*/  IADD3.X R139, R139, UR5, RZ, P1, !PT ;  /* 0x000000058b8b7c10 */ /* 0x000fc60008ffe4ff */
        /* <DEDUP_REMOVED lines=16> */
[----:B------:R0:W-:Y:S04]  /*1f320*/  STL [R1+0x1074], R138 ;  /* 0x0010748a01007387 */ /* 0x0001e80000100800 */
        /* <DEDUP_REMOVED lines=10> */
[----:B------:R0:W-:Y:S04]  /*1f3d0*/  STL [R1+0x1064], R142 ;  /* 0x0010648e01007387 */ /* 0x0001e80000100800 */
[----:B0-----:R-:W2:Y:S04]  /*1f3e0*/  LDL.LU R142, [R1+0x1420] ;  /* 0x00142000018e7983 */ /* 0x001ea80000300800 */
[----:B------:R-:W3:Y:S04]  /*1f3f0*/  LDL.LU R223, [R1+0x103c] ;  /* 0x00103c0001df7983 */ /* 0x000ee80000300800 */
[----:B------:R0:W-:Y:S01]  /*1f400*/  STL [R1+0x1088], R143 ;  /* 0x0010888f01007387 */ /* 0x0001e20000100800 */
[----:B------:R-:W-:-:S03]  /*1f410*/  IADD3 R148, P5, R148, UR8, RZ ;  /* 0x0000000894947c10 */ /* 0x000fc6000ffbe0ff */
[----:B0-----:R-:W2:Y:S04]  /*1f420*/  LDL.LU R143, [R1+0x141c] ;  /* 0x00141c00018f7983 */ /* 0x001ea80000300800 */
[----:B------:R0:W-:Y:S04]  /*1f430*/  STL [R1+0x105c], R144 ;  /* 0x00105c9001007387 */ /* 0x0001e80000100800 */
[----:B0-----:R-:W2:Y:S04]  /*1f440*/  LDL.LU R144, [R1+0x1418] ;  /* 0x0014180001907983 */ /* 0x001ea80000300800 */
[----:B------:R-:W4:Y:S04]  /*1f450*/  LDL.LU R224, [R1+0x1060] ;  /* 0x0010600001e07983 */ /* 0x000f280000300800 */
[----:B------:R0:W-:Y:S04]  /*1f460*/  STL [R1+0x1080], R145 ;  /* 0x0010809101007387 */ /* 0x0001e80000100800 */
[----:B0-----:R-:W2:Y:S04]  /*1f470*/  LDL.LU R145, [R1+0x1414] ;  /* 0x0014140001917983 */ /* 0x001ea80000300800 */
[----:B------:R0:W-:Y:S04]  /*1f480*/  STL [R1+0x1054], R146 ;  /* 0x0010549201007387 */ /* 0x0001e80000100800 */
[----:B0-----:R-:W2:Y:S04]  /*1f490*/  LDL.LU R146, [R1+0x1410] ;  /* 0x0014100001927983 */ /* 0x001ea80000300800 */
[----:B------:R0:W-:Y:S04]  /*1f4a0*/  STL [R1+0x1078], R147 ;  /* 0x0010789301007387 */ /* 0x0001e80000100800 */
[----:B0-----:R-:W2:Y:S04]  /*1f4b0*/  LDL.LU R147, [R1+0x140c] ;  /* 0x00140c0001937983 */ /* 0x001ea80000300800 */
[----:B------:R-:W2:Y:S04]  /*1f4c0*/  LDL.LU R234, [R1+0x1034] ;  /* 0x0010340001ea7983 */ /* 0x000ea80000300800 */
[----:B------:R-:W2:Y:S04]  /*1f4d0*/  LDL.LU R225, [R1+0x1058] ;  /* 0x0010580001e17983 */ /* 0x000ea80000300800 */
[----:B------:R0:W-:Y:S04]  /*1f4e0*/  STL [R1+0x104c], R148 ;  /* 0x00104c9401007387 */ /* 0x0001e80000100800 */
[----:B0-----:R-:W2:Y:S04]  /*1f4f0*/  LDL.LU R148, [R1+0x1408] ;  /* 0x0014080001947983 */ /* 0x001ea80000300800 */
[----:B------:R-:W2:Y:S04]  /*1f500*/  LDL.LU R4, [R1+0x102c] ;  /* 0x00102c0001047983 */ /* 0x000ea80000300800 */
[----:B------:R-:W2:Y:S04]  /*1f510*/  LDL.LU R226, [R1+0x1050] ;  /* 0x0010500001e27983 */ /* 0x000ea80000300800 */
[----:B------:R-:W2:Y:S01]  /*1f520*/  LDL.LU R227, [R1+0x1024] ;  /* 0x0010240001e37983 */ /* 0x000ea20000300800 */
[----:B------:R-:W-:-:S02]  /*1f530*/  IADD3.X R149, R149, UR5, RZ, P6, !PT ;  /* 0x0000000595957c10 */ /* 0x000fc4000b7fe4ff */
[----:B------:R-:W-:-:S03]  /*1f540*/  IADD3 R150, P6, R150, UR8, RZ ;  /* 0x0000000896967c10 */ /* 0x000fc6000ffde0ff */
[----:B------:R0:W-:Y:S04]  /*1f550*/  STL [R1+0x1070], R149 ;  /* 0x0010709501007387 */ /* 0x0001e80000100800 */
[----:B0-----:R-:W2:Y:S04]  /*1f560*/  LDL.LU R149, [R1+0x1404] ;  /* 0x0014040001957983 */ /* 0x001ea80000300800 */
[----:B------:R0:W-:Y:S04]  /*1f570*/  STL [R1+0x1044], R150 ;  /* 0x0010449601007387 */ /* 0x0001e80000100800 */
[----:B0-----:R-:W2:Y:S04]  /*1f580*/  LDL.LU R150, [R1+0x1400] ;  /* 0x0014000001967983 */ /* 0x001ea80000300800 */
[----:B------:R-:W2:Y:S04]  /*1f590*/  LDL.LU R5, [R1+0x1048] ;  /* 0x0010480001057983 */ /* 0x000ea80000300800 */
[----:B------:R-:W2:Y:S04]  /*1f5a0*/  LDL.LU R230, [R1+0x101c] ;  /* 0x00101c0001e67983 */ /* 0x000ea80000300800 */
[----:B------:R-:W2:Y:S04]  /*1f5b0*/  LDL.LU R231, [R1+0x1040] ;  /* 0x0010400001e77983 */ /* 0x000ea80000300800 */
[----:B------:R-:W2:Y:S01]  /*1f5c0*/  LDL.LU R228, [R1+0x1014] ;  /* 0x0010140001e47983 */ /* 0x000ea20000300800 */
[----:B------:R-:W-:-:S05]  /*1f5d0*/  IADD3.X R151, R151, UR5, RZ, P1, !PT ;  /* 0x0000000597977c10 */ /* 0x000fca0008ffe4ff */
[----:B------:R0:W-:Y:S04]  /*1f5e0*/  STL [R1+0x1068], R151 ;  /* 0x0010689701007387 */ /* 0x0001e80000100800 */
[----:B0-----:R-:W2:Y:S04]  /*1f5f0*/  LDL.LU R151, [R1+0x13fc] ;  /* 0x0013fc0001977983 */ /* 0x001ea80000300800 */
[----:B------:R-:W2:Y:S04]  /*1f600*/  LDL.LU R232, [R1+0x1038] ;  /* 0x0010380001e87983 */ /* 0x000ea80000300800 */
[----:B------:R-:W2:Y:S01]  /*1f610*/  LDL.LU R233, [R1+0x100c] ;  /* 0x00100c0001e97983 */ /* 0x000ea20000300800 */
[----:B---3--:R-:W-:-:S05]  /*1f620*/  IADD3 R223, P1, R223, UR8, RZ ;  /* 0x00000008dfdf7c10 */ /* 0x008fca000ff3e0ff */
[----:B------:R0:W-:Y:S04]  /*1f630*/  STL [R1+0x103c], R223 ;  /* 0x00103cdf01007387 */ /* 0x0001e80000100800 */
[----:B0-----:R-:W3:Y:S01]  /*1f640*/  LDL.LU R223, [R1+0x1030] ;  /* 0x0010300001df7983 */ /* 0x001ee20000300800 */
[----:B----4-:R-:W-:-:S05]  /*1f650*/  IADD3.X R224, R224, UR5, RZ, P2, !PT ;  /* 0x00000005e0e07c10 */ /* 0x010fca00097fe4ff */
[----:B------:R0:W-:Y:S04]  /*1f660*/  STL [R1+0x1060], R224 ;  /* 0x001060e001007387 */ /* 0x0001e80000100800 */
[----:B0-----:R-:W4:Y:S01]  /*1f670*/  LDL.LU R224, [R1+0x1004] ;  /* 0x0010040001e07983 */ /* 0x001f220000300800 */
[----:B--2---:R-:W-:Y:S02]  /*1f680*/  IADD3 R234, P2, R234, UR8, RZ ;  /* 0x00000008eaea7c10 */ /* 0x004fe4000ff5e0ff */
[----:B------:R-:W-:-:S03]  /*1f690*/  IADD3.X R225, R225, UR5, RZ, P3, !PT ;  /* 0x00000005e1e17c10 */ /* 0x000fc60009ffe4ff */
[----:B------:R-:W-:Y:S04]  /*1f6a0*/  STL [R1+0x1034], R234 ;  /* 0x001034ea01007387 */ /* 0x000fe80000100800 */
[----:B------:R0:W-:Y:S04]  /*1f6b0*/  STL [R1+0x1058], R225 ;  /* 0x001058e101007387 */ /* 0x0001e80000100800 */
[----:B0-----:R-:W2:Y:S01]  /*1f6c0*/  LDL.LU R225, [R1+0x1028] ;  /* 0x0010280001e17983 */ /* 0x001ea20000300800 */
[----:B------:R-:W-:Y:S02]  /*1f6d0*/  IADD3 R4, P3, R4, UR8, RZ ;  /* 0x0000000804047c10 */ /* 0x000fe4000ff7e0ff */
[----:B------:R-:W-:-:S03]  /*1f6e0*/  IADD3.X R226, R226, UR5, RZ, P4, !PT ;  /* 0x00000005e2e27c10 */ /* 0x000fc6000a7fe4ff */
[----:B------:R-:W-:Y:S01]  /*1f6f0*/  STL [R1+0x102c], R4 ;  /* 0x00102c0401007387 */ /* 0x000fe20000100800 */
[----:B------:R-:W-:-:S03]  /*1f700*/  IADD3 R227, P4, R227, UR8, RZ ;  /* 0x00000008e3e37c10 */ /* 0x000fc6000ff9e0ff */
[----:B------:R0:W-:Y:S04]  /*1f710*/  STL [R1+0x1050], R226 ;  /* 0x001050e201007387 */ /* 0x0001e80000100800 */
[----:B0-----:R-:W2:Y:S04]  /*1f720*/  LDL.LU R226, [R1+0xffc] ;  /* 0x000ffc0001e27983 */ /* 0x001ea80000300800 */
[----:B------:R0:W-:Y:S04]  /*1f730*/  STL [R1+0x1024], R227 ;  /* 0x001024e301007387 */ /* 0x0001e80000100800 */
[----:B0-----:R-:W2:Y:S01]  /*1f740*/  LDL.LU R227, [R1+0x1020] ;  /* 0x0010200001e37983 */ /* 0x001ea20000300800 */
[----:B------:R-:W-:-:S02]  /*1f750*/  IADD3.X R5, R5, UR5, RZ, P5, !PT ;  /* 0x0000000505057c10 */ /* 0x000fc4000affe4ff */
[----:B------:R-:W-:-:S03]  /*1f760*/  IADD3 R230, P5, R230, UR8, RZ ;  /* 0x00000008e6e67c10 */ /* 0x000fc6000ffbe0ff */
[----:B------:R-:W-:Y:S01]  /*1f770*/  STL [R1+0x1048], R5 ;  /* 0x0010480501007387 */ /* 0x000fe20000100800 */
        /* <DEDUP_REMOVED lines=9> */
[----:B------:R0:W-:Y:S04]  /*1f810*/  STL [R1+0x1038], R232 ;  /* 0x001038e801007387 */ /* 0x0001e80000100800 */
[----:B0-----:R-:W2:Y:S04]  /*1f820*/  LDL.LU R232, [R1+0xfec] ;  /* 0x000fec0001e87983 */ /* 0x001ea80000300800 */
[----:B------:R0:W-:Y:S04]  /*1f830*/  STL [R1+0x100c], R233 ;  /* 0x00100ce901007387 */ /* 0x0001e80000100800 */
[----:B0-----:R-:W2:Y:S01]  /*1f840*/  LDL.LU R233, [R1+0x1010] ;  /* 0x0010100001e97983 */ /* 0x001ea20000300800 */
[----:B---3--:R-:W-:-:S05]  /*1f850*/  IADD3.X R223, R223, UR5, RZ, P2, !PT ;  /* 0x00000005dfdf7c10 */ /* 0x008fca00097fe4ff */
[----:B------:R0:W-:Y:S04]  /*1f860*/  STL [R1+0x1030], R223 ;  /* 0x001030df01007387 */ /* 0x0001e80000100800 */
[----:B------:R-:W3:Y:S01]  /*1f870*/  LDL.LU R234, [R1+0xfe4] ;  /* 0x000fe40001ea7983 */ /* 0x000ee20000300800 */
[----:B----4-:R-:W-:-:S05]  /*1f880*/  IADD3 R224, P2, R224, UR8, RZ ;  /* 0x00000008e0e07c10 */ /* 0x010fca000ff5e0ff */
[----:B------:R1:W-:Y:S04]  /*1f890*/  STL [R1+0x1004], R224 ;  /* 0x001004e001007387 */ /* 0x0003e80000100800 */
[----:B0-----:R-:W4:Y:S04]  /*1f8a0*/  LDL.LU R223, [R1+0x1008] ;  /* 0x0010080001df7983 */ /* 0x001f280000300800 */
[----:B------:R-:W4:Y:S01]  /*1f8b0*/  LDL.LU R4, [R1+0xfdc] ;  /* 0x000fdc0001047983 */ /* 0x000f220000300800 */
[----:B--2---:R-:W-:-:S05]  /*1f8c0*/  IADD3.X R225, R225, UR5, RZ, P3, !PT ;  /* 0x00000005e1e17c10 */ /* 0x004fca0009ffe4ff */
[----:B------:R0:W-:Y:S04]  /*1f8d0*/  STL [R1+0x1028], R225 ;  /* 0x001028e101007387 */ /* 0x0001e80000100800 */
[----:B-1----:R-:W2:Y:S04]  /*1f8e0*/  LDL.LU R224, [R1+0x1000] ;  /* 0x0010000001e07983 */ /* 0x002ea80000300800 */
[----:B0-----:R-:W2:Y:S04]  /*1f8f0*/  LDL.LU R225, [R1+0xfd4] ;  /* 0x000fd40001e17983 */ /* 0x001ea80000300800 */
[----:B------:R-:W2:Y:S01]  /*1f900*/  LDL.LU R5, [R1+0xff8] ;  /* 0x000ff80001057983 */ /* 0x000ea20000300800 */
[----:B------:R-:W-:-:S05]  /*1f910*/  IADD3 R226, P3, R226, UR8, RZ ;  /* 0x00000008e2e27c10 */ /* 0x000fca000ff7e0ff */
[----:B------:R0:W-:Y:S04]  /*1f920*/  STL [R1+0xffc], R226 ;  /* 0x000ffce201007387 */ /* 0x0001e80000100800 */
[----:B------:R-:W2:Y:S01]  /*1f930*/  LDL.LU R230, [R1+0xfcc] ;  /* 0x000fcc0001e67983 */ /* 0x000ea20000300800 */
[----:B------:R-:W-:-:S05]  /*1f940*/  IADD3.X R227, R227, UR5, RZ, P4, !PT ;  /* 0x00000005e3e37c10 */ /* 0x000fca000a7fe4ff */
[----:B------:R1:W-:Y:S04]  /*1f950*/  STL [R1+0x1020], R227 ;  /* 0x001020e301007387 */ /* 0x0003e80000100800 */
[----:B0-----:R-:W2:Y:S04]  /*1f960*/  LDL.LU R226, [R1+0xff0] ;  /* 0x000ff00001e27983 */ /* 0x001ea80000300800 */
[----:B-1----:R-:W2:Y:S01]  /*1f970*/  LDL.LU R227, [R1+0xfc4] ;  /* 0x000fc40001e37983 */ /* 0x002ea20000300800 */
[----:B------:R-:W-:-:S05]  /*1f980*/  IADD3 R231, P4, R231, UR8, RZ ;  /* 0x00000008e7e77c10 */ /* 0x000fca000ff9e0ff */
[----:B------:R0:W-:Y:S01]  /*1f990*/  STL [R1+0xff4], R231 ;  /* 0x000ff4e701007387 */ /* 0x0001e20000100800 */
[----:B------:R-:W-:-:S03]  /*1f9a0*/  IADD3.X R228, R228, UR5, RZ, P5, !PT ;  /* 0x00000005e4e47c10 */ /* 0x000fc6000affe4ff */
[----:B0-----:R-:W2:Y:S04]  /*1f9b0*/  LDL.LU R231, [R1+0xfe8] ;  /* 0x000fe80001e77983 */ /* 0x001ea80000300800 */
[----:B------:R0:W-:Y:S04]  /*1f9c0*/  STL [R1+0x1018], R228 ;  /* 0x001018e401007387 */ /* 0x0001e80000100800 */
[----:B0-----:R-:W2:Y:S01]  /*1f9d0*/  LDL.LU R228, [R1+0xfbc] ;  /* 0x000fbc0001e47983 */ /* 0x001ea20000300800 */
[----:B------:R-:W-:-:S05]  /*1f9e0*/  IADD3 R232, P5, R232, UR8, RZ ;  /* 0x00000008e8e87c10 */ /* 0x000fca000ffbe0ff */
[----:B------:R0:W-:Y:S01]  /*1f9f0*/  STL [R1+0xfec], R232 ;  /* 0x000fece801007387 */ /* 0x0001e20000100800 */
[----:B------:R-:W-:-:S03]  /*1fa00*/  IADD3.X R233, R233, UR5, RZ, P6, !PT ;  /* 0x00000005e9e97c10 */ /* 0x000fc6000b7fe4ff */
[----:B0-----:R-:W2:Y:S04]  /*1fa10*/  LDL.LU R232, [R1+0xfe0] ;  /* 0x000fe00001e87983 */ /* 0x001ea80000300800 */
[----:B------:R0:W-:Y:S04]  /*1fa20*/  STL [R1+0x1010], R233 ;  /* 0x001010e901007387 */ /* 0x0001e80000100800 */
[----:B0-----:R-:W2:Y:S01]  /*1fa30*/  LDL.LU R233, [R1+0xfb4] ;  /* 0x000fb40001e97983 */ /* 0x001ea20000300800 */
[----:B---3--:R-:W-:-:S05]  /*1fa40*/  IADD3 R234, P6, R234, UR8, RZ ;  /* 0x00000008eaea7c10 */ /* 0x008fca000ffde0ff */
[----:B------:R-:W-:Y:S01]  /*1fa50*/  STL [R1+0xfe4], R234 ;  /* 0x000fe4ea01007387 */ /* 0x000fe20000100800 */
[----:B----4-:R-:W-:Y:S02]  /*1fa60*/  IADD3.X R223, R223, UR5, RZ, P1, !PT ;  /* 0x00000005dfdf7c10 */ /* 0x010fe40008ffe4ff */
[----:B------:R-:W-:-:S03]  /*1fa70*/  IADD3 R4, P1, R4, UR8, RZ ;  /* 0x0000000804047c10 */ /* 0x000fc6000ff3e0ff */
[----:B------:R0:W-:Y:S04]  /*1fa80*/  STL [R1+0x1008], R223 ;  /* 0x001008df01007387 */ /* 0x0001e80000100800 */
[----:B0-----:R-:W3:Y:S04]  /*1fa90*/  LDL.LU R223, [R1+0xfd8] ;  /* 0x000fd80001df7983 */ /* 0x001ee80000300800 */
[----:B------:R-:W-:Y:S01]  /*1faa0*/  STL [R1+0xfdc], R4 ;  /* 0x000fdc0401007387 */ /* 0x000fe20000100800 */
[----:B--2---:R-:W-:Y:S02]  /*1fab0*/  IADD3.X R224, R224, UR5, RZ, P2, !PT ;  /* 0x00000005e0e07c10 */ /* 0x004fe400097fe4ff */
[----:B------:R-:W-:-:S03]  /*1fac0*/  IADD3 R225, P2, R225, UR8, RZ ;  /* 0x00000008e1e17c10 */ /* 0x000fc6000ff5e0ff */
[----:B------:R0:W-:Y:S01]  /*1fad0*/  STL [R1+0x1000], R224 ;  /* 0x001000e001007387 */ /* 0x0001e20000100800 */
[----:B------:R-:W-:-:S03]  /*1fae0*/  IADD3.X R5, R5, UR5, RZ, P3, !PT ;  /* 0x0000000505057c10 */ /* 0x000fc60009ffe4ff */
[----:B0-----:R-:W2:Y:S01]  /*1faf0*/  LDL.LU R224, [R1+0xfac] ;  /* 0x000fac0001e07983 */ /* 0x001ea20000300800 */
[----:B------:R-:W-:-:S03]  /*1fb00*/  IADD3 R230, P3, R230, UR8, RZ ;  /* 0x00000008e6e67c10 */ /* 0x000fc6000ff7e0ff */
[----:B------:R0:W-:Y:S04]  /*1fb10*/  STL [R1+0xfd4], R225 ;  /* 0x000fd4e101007387 */ /* 0x0001e80000100800 */
[----:B0-----:R-:W4:Y:S01]  /*1fb20*/  LDL.LU R225, [R1+0xfd0] ;  /* 0x000fd00001e17983 */ /* 0x001f220000300800 */
[----:B------:R-:W-:-:S03]  /*1fb30*/  IADD3.X R226, R226, UR5, RZ, P4, !PT ;  /* 0x00000005e2e27c10 */ /* 0x000fc6000a7fe4ff */
[----:B------:R-:W-:Y:S01]  /*1fb40*/  STL [R1+0xff8], R5 ;  /* 0x000ff80501007387 */ /* 0x000fe20000100800 */
[----:B------:R-:W-:-:S03]  /*1fb50*/  IADD3 R227, P4, R227, UR8, RZ ;  /* 0x00000008e3e37c10 */ /* 0x000fc6000ff9e0ff */
[----:B------:R-:W-:Y:S04]  /*1fb60*/  STL [R1+0xfcc], R230 ;  /* 0x000fcce601007387 */ /* 0x000fe80000100800 */
[----:B------:R0:W-:Y:S04]  /*1fb70*/  STL [R1+0xff0], R226 ;  /* 0x000ff0e201007387 */ /* 0x0001e80000100800 */
[----:B0-----:R-:W4:Y:S04]  /*1fb80*/  LDL.LU R226, [R1+0xfa4] ;  /* 0x000fa40001e27983 */ /* 0x001f280000300800 */
[----:B------:R0:W-:Y:S04]  /*1fb90*/  STL [R1+0xfc4], R227 ;  /* 0x000fc4e301007387 */ /* 0x0001e80000100800 */
[----:B0-----:R-:W4:Y:S01]  /*1fba0*/  LDL.LU R227, [R1+0xfc8] ;  /* 0x000fc80001e37983 */ /* 0x001f220000300800 */
[----:B------:R-:W-:-:S05]  /*1fbb0*/  IADD3.X R231, R231, UR5, RZ, P5, !PT ;  /* 0x00000005e7e77c10 */ /* 0x000fca000affe4ff */
[----:B------:R0:W-:Y:S01]  /*1fbc0*/  STL [R1+0xfe8], R231 ;  /* 0x000fe8e701007387 */ /* 0x0001e20000100800 */
[----:B------:R-:W-:-:S03]  /*1fbd0*/  IADD3 R228, P5, R228, UR8, RZ ;  /* 0x00000008e4e47c10 */ /* 0x000fc6000ffbe0ff */
[----:B0-----:R-:W4:Y:S04]  /*1fbe0*/  LDL.LU R231, [R1+0xf9c] ;  /* 0x000f9c0001e77983 */ /* 0x001f280000300800 */
[----:B------:R0:W-:Y:S04]  /*1fbf0*/  STL [R1+0xfbc], R228 ;  /* 0x000fbce401007387 */ /* 0x0001e80000100800 */
[----:B0-----:R-:W4:Y:S01]  /*1fc00*/  LDL.LU R228, [R1+0xfc0] ;  /* 0x000fc00001e47983 */ /* 0x001f220000300800 */
[----:B------:R-:W-:-:S05]  /*1fc10*/  IADD3.X R232, R232, UR5, RZ, P6, !PT ;  /* 0x00000005e8e87c10 */ /* 0x000fca000b7fe4ff */
[----:B------:R0:W-:Y:S04]  /*1fc20*/  STL [R1+0xfe0], R232 ;  /* 0x000fe0e801007387 */ /* 0x0001e80000100800 */
[----:B------:R-:W4:Y:S01]  /*1fc30*/  LDL.LU R234, [R1+0xf94] ;  /* 0x000f940001ea7983 */ /* 0x000f220000300800 */
[----:B------:R-:W-:-:S05]  /*1fc40*/  IADD3 R233, P6, R233, UR8, RZ ;  /* 0x00000008e9e97c10 */ /* 0x000fca000ffde0ff */
[----:B------:R1:W-:Y:S04]  /*1fc50*/  STL [R1+0xfb4], R233 ;  /* 0x000fb4e901007387 */ /* 0x0003e80000100800 */
[----:B0-----:R-:W4:Y:S04]  /*1fc60*/  LDL.LU R232, [R1+0xfb8] ;  /* 0x000fb80001e87983 */ /* 0x001f280000300800 */
[----:B------:R-:W4:Y:S01]  /*1fc70*/  LDL.LU R4, [R1+0xf8c] ;  /* 0x000f8c0001047983 */ /* 0x000f220000300800 */
[----:B---3--:R-:W-:-:S05]  /*1fc80*/  IADD3.X R223, R223, UR5, RZ, P1, !PT ;  /* 0x00000005dfdf7c10 */ /* 0x008fca0008ffe4ff */
[----:B------:R0:W-:Y:S04]  /*1fc90*/  STL [R1+0xfd8], R223 ;  /* 0x000fd8df01007387 */ /* 0x0001e80000100800 */
[----:B-1----:R-:W3:Y:S04]  /*1fca0*/  LDL.LU R233, [R1+0xfb0] ;  /* 0x000fb00001e97983 */ /* 0x002ee80000300800 */
[----:B0-----:R-:W3:Y:S04]  /*1fcb0*/  LDL.LU R223, [R1+0xf84] ;  /* 0x000f840001df7983 */ /* 0x001ee80000300800 */
[----:B------:R-:W3:Y:S01]  /*1fcc0*/  LDL.LU R5, [R1+0xfa8] ;  /* 0x000fa80001057983 */ /* 0x000ee20000300800 */
[----:B--2---:R-:W-:-:S05]  /*1fcd0*/  IADD3 R224, P1, R224, UR8, RZ ;  /* 0x00000008e0e07c10 */ /* 0x004fca000ff3e0ff */
[----:B------:R0:W-:Y:S04]  /*1fce0*/  STL [R1+0xfac], R224 ;  /* 0x000face001007387 */ /* 0x0001e80000100800 */
[----:B------:R-:W2:Y:S01]  /*1fcf0*/  LDL.LU R230, [R1+0xf7c] ;  /* 0x000f7c0001e67983 */ /* 0x000ea20000300800 */
[----:B----4-:R-:W-:-:S05]  /*1fd00*/  IADD3.X R225, R225, UR5, RZ, P2, !PT ;  /* 0x00000005e1e17c10 */ /* 0x010fca00097fe4ff */
[----:B------:R1:W-:Y:S04]  /*1fd10*/  STL [R1+0xfd0], R225 ;  /* 0x000fd0e101007387 */ /* 0x0003e80000100800 */
[----:B0-----:R-:W4:Y:S04]  /*1fd20*/  LDL.LU R224, [R1+0xfa0] ;  /* 0x000fa00001e07983 */ /* 0x001f280000300800 */
[----:B-1----:R-:W4:Y:S01]  /*1fd30*/  LDL.LU R225, [R1+0xf74] ;  /* 0x000f740001e17983 */ /* 0x002f220000300800 */
[----:B------:R-:W-:-:S05]  /*1fd40*/  IADD3 R226, P2, R226, UR8, RZ ;  /* 0x00000008e2e27c10 */ /* 0x000fca000ff5e0ff */
[----:B------:R0:W-:Y:S01]  /*1fd50*/  STL [R1+0xfa4], R226 ;  /* 0x000fa4e201007387 */ /* 0x0001e20000100800 */
[----:B------:R-:W-:-:S03]  /*1fd60*/  IADD3.X R227, R227, UR5, RZ, P3, !PT ;  /* 0x00000005e3e37c10 */ /* 0x000fc60009ffe4ff */
[----:B0-----:R-:W4:Y:S04]  /*1fd70*/  LDL.LU R226, [R1+0xf98] ;  /* 0x000f980001e27983 */ /* 0x001f280000300800 */
[----:B------:R0:W-:Y:S04]  /*1fd80*/  STL [R1+0xfc8], R227 ;  /* 0x000fc8e301007387 */ /* 0x0001e80000100800 */
[----:B0-----:R-:W4:Y:S01]  /*1fd90*/  LDL.LU R227, [R1+0xf6c] ;  /* 0x000f6c0001e37983 */ /* 0x001f220000300800 */
[----:B------:R-:W-:-:S05]  /*1fda0*/  IADD3 R231, P3, R231, UR8, RZ ;  /* 0x00000008e7e77c10 */ /* 0x000fca000ff7e0ff */
[----:B------:R0:W-:Y:S01]  /*1fdb0*/  STL [R1+0xf9c], R231 ;  /* 0x000f9ce701007387 */ /* 0x0001e20000100800 */
[----:B------:R-:W-:-:S03]  /*1fdc0*/  IADD3.X R228, R228, UR5, RZ, P4, !PT ;  /* 0x00000005e4e47c10 */ /* 0x000fc6000a7fe4ff */
[----:B0-----:R-:W4:Y:S04]  /*1fdd0*/  LDL.LU R231, [R1+0xf90] ;  /* 0x000f900001e77983 */ /* 0x001f280000300800 */
[----:B------:R0:W-:Y:S04]  /*1fde0*/  STL [R1+0xfc0], R228 ;  /* 0x000fc0e401007387 */ /* 0x0001e80000100800 */
[----:B0-----:R-:W4:Y:S01]  /*1fdf0*/  LDL.LU R228, [R1+0xf64] ;  /* 0x000f640001e47983 */ /* 0x001f220000300800 */
[----:B------:R-:W-:Y:S02]  /*1fe00*/  IADD3 R234, P4, R234, UR8, RZ ;  /* 0x00000008eaea7c10 */ /* 0x000fe4000ff9e0ff */
[----:B------:R-:W-:-:S03]  /*1fe10*/  IADD3.X R232, R232, UR5, RZ, P5, !PT ;  /* 0x00000005e8e87c10 */ /* 0x000fc6000affe4ff */
[----:B------:R-:W-:Y:S01]  /*1fe20*/  STL [R1+0xf94], R234 ;  /* 0x000f94ea01007387 */ /* 0x000fe20000100800 */
[----:B------:R-:W-:-:S03]  /*1fe30*/  IADD3 R4, P5, R4, UR8, RZ ;  /* 0x0000000804047c10 */ /* 0x000fc6000ffbe0ff */
[----:B------:R0:W-:Y:S04]  /*1fe40*/  STL [R1+0xfb8], R232 ;  /* 0x000fb8e801007387 */ /* 0x0001e80000100800 */
[----:B0-----:R-:W4:Y:S04]  /*1fe50*/  LDL.LU R232, [R1+0xf88] ;  /* 0x000f880001e87983 */ /* 0x001f280000300800 */
[----:B------:R-:W-:Y:S01]  /*1fe60*/  STL [R1+0xf8c], R4 ;  /* 0x000f8c0401007387 */ /* 0x000fe20000100800 */
[----:B---3--:R-:W-:Y:S02]  /*1fe70*/  IADD3.X R233, R233, UR5, RZ, P6, !PT ;  /* 0x00000005e9e97c10 */ /* 0x008fe4000b7fe4ff */
[----:B------:R-:W-:-:S03]  /*1fe80*/  IADD3 R223, P6, R223, UR8, RZ ;  /* 0x00000008dfdf7c10 */ /* 0x000fc6000ffde0ff */
[----:B------:R0:W-:Y:S01]  /*1fe90*/  STL [R1+0xfb0], R233 ;  /* 0x000fb0e901007387 */ /* 0x0001e20000100800 */
[----:B------:R-:W-:-:S03]  /*1fea0*/  IADD3.X R5, R5, UR5, RZ, P1, !PT ;  /* 0x0000000505057c10 */ /* 0x000fc60008ffe4ff */
[----:B0-----:R-:W3:Y:S04]  /*1feb0*/  LDL.LU R233, [R1+0xf5c] ;  /* 0x000f5c0001e97983 */ /* 0x001ee80000300800 */
[----:B------:R0:W-:Y:S04]  /*1fec0*/  STL [R1+0xf84], R223 ;  /* 0x000f84df01007387 */ /* 0x0001e80000100800 */
[----:B0-----:R-:W3:Y:S04]  /*1fed0*/  LDL.LU R223, [R1+0xf80] ;  /* 0x000f800001df7983 */ /* 0x001ee80000300800 */
[----:B------:R-:W-:Y:S01]  /*1fee0*/  STL [R1+0xfa8], R5 ;  /* 0x000fa80501007387 */ /* 0x000fe20000100800 */
[----:B--2---:R-:W-:-:S05]  /*1fef0*/  IADD3 R230, P1, R230, UR8, RZ ;  /* 0x00000008e6e67c10 */ /* 0x004fca000ff3e0ff */
[----:B------:R-:W-:Y:S01]  /*1ff00*/  STL [R1+0xf7c], R230 ;  /* 0x000f7ce601007387 */ /* 0x000fe20000100800 */
[----:B----4-:R-:W-:Y:S02]  /*1ff10*/  IADD3.X R224, R224, UR5, RZ, P2, !PT ;  /* 0x00000005e0e07c10 */ /* 0x010fe400097fe4ff */
[----:B------:R-:W-:-:S03]  /*1ff20*/  IADD3 R225, P2, R225, UR8, RZ ;  /* 0x00000008e1e17c10 */ /* 0x000fc6000ff5e0ff */
[----:B------:R0:W-:Y:S04]  /*1ff30*/  STL [R1+0xfa0], R224 ;  /* 0x000fa0e001007387 */ /* 0x0001e80000100800 */
[----:B0-----:R-:W2:Y:S04]  /*1ff40*/  LDL.LU R224, [R1+0xf54] ;  /* 0x000f540001e07983 */ /* 0x001ea80000300800 */
[----:B------:R0:W-:Y:S01]  /*1ff50*/  STL [R1+0xf74], R225 ;  /* 0x000f74e101007387 */ /* 0x0001e20000100800 */
[----:B------:R-:W-:-:S03]  /*1ff60*/  IADD3.X R226, R226, UR5, RZ, P3, !PT ;  /* 0x00000005e2e27c10 */ /* 0x000fc60009ffe4ff */
[----:B0-----:R-:W4:Y:S04]  /*1ff70*/  LDL.LU R225, [R1+0xf78] ;  /* 0x000f780001e17983 */ /* 0x001f280000300800 */
[----:B------:R0:W-:Y:S01]  /*1ff80*/  STL [R1+0xf98], R226 ;  /* 0x000f98e201007387 */ /* 0x0001e20000100800 */
[----:B------:R-:W-:-:S03]  /*1ff90*/  IADD3 R227, P3, R227, UR8, RZ ;  /* 0x00000008e3e37c10 */ /* 0x000fc6000ff7e0ff */
[----:B0-----:R-:W4:Y:S04]  /*1ffa0*/  LDL.LU R226, [R1+0xf4c] ;  /* 0x000f4c0001e27983 */ /* 0x001f280000300800 */
[----:B------:R0:W-:Y:S04]  /*1ffb0*/  STL [R1+0xf6c], R227 ;  /* 0x000f6ce301007387 */ /* 0x0001e80000100800 */
[----:B0-----:R-:W4:Y:S01]  /*1ffc0*/  LDL.LU R227, [R1+0xf70] ;  /* 0x000f700001e37983 */ /* 0x001f220000300800 */
[----:B------:R-:W-:-:S05]  /*1ffd0*/  IADD3.X R231, R231, UR5, RZ, P4, !PT ;  /* 0x00000005e7e77c10 */ /* 0x000fca000a7fe4ff */
[----:B------:R-:W-:Y:S04]  /*1ffe0*/  STL [R1+0xf90], R231 ;  /* 0x000f90e701007387 */ /* 0x000fe80000100800 */
[----:B------:R-:W4:Y:S01]  /*1fff0*/  LDL.LU R234, [R1+0xf44] ;  /* 0x000f440001ea7983 */ /* 0x000f220000300800 */
[----:B------:R-:W-:-:S05]  /*20000*/  IADD3 R228, P4, R228, UR8, RZ ;  /* 0x00000008e4e47c10 */ /* 0x000fca000ff9e0ff */
[----:B------:R0:W-:Y:S04]  /*20010*/  STL [R1+0xf64], R228 ;  /* 0x000f64e401007387 */ /* 0x0001e80000100800 */
[----:B0-----:R-:W4:Y:S04]  /*20020*/  LDL.LU R228, [R1+0xf68] ;  /* 0x000f680001e47983 */ /* 0x001f280000300800 */
[----:B------:R-:W4:Y:S01]  /*20030*/  LDL.LU R4, [R1+0xf3c] ;  /* 0x000f3c0001047983 */ /* 0x000f220000300800 */
[----:B------:R-:W-:-:S05]  /*20040*/  IADD3.X R232, R232, UR5, RZ, P5, !PT ;  /* 0x00000005e8e87c10 */ /* 0x000fca000affe4ff */
[----:B------:R0:W-:Y:S04]  /*20050*/  STL [R1+0xf88], R232 ;  /* 0x000f88e801007387 */ /* 0x0001e80000100800 */
[----:B------:R-:W4:Y:S04]  /*20060*/  LDL.LU R231, [R1+0xf60] ;  /* 0x000f600001e77983 */ /* 0x000f280000300800 */
[----:B0-----:R-:W4:Y:S04]  /*20070*/  LDL.LU R232, [R1+0xf34] ;  /* 0x000f340001e87983 */ /* 0x001f280000300800 */
[----:B------:R-:W4:Y:S01]  /*20080*/  LDL.LU R5, [R1+0xf58] ;  /* 0x000f580001057983 */ /* 0x000f220000300800 */
[----:B---3--:R-:W-:-:S05]  /*20090*/  IADD3 R233, P5, R233, UR8, RZ ;  /* 0x00000008e9e97c10 */ /* 0x008fca000ffbe0ff */
[----:B------:R0:W-:Y:S04]  /*200a0*/  STL [R1+0xf5c], R233 ;  /* 0x000f5ce901007387 */ /* 0x0001e80000100800 */
[----:B------:R-:W3:Y:S01]  /*200b0*/  LDL.LU R230, [R1+0xf2c] ;  /* 0x000f2c0001e67983 */ /* 0x000ee20000300800 */
[----:B------:R-:W-:-:S05]  /*200c0*/  IADD3.X R223, R223, UR5, RZ, P6, !PT ;  /* 0x00000005dfdf7c10 */ /* 0x000fca000b7fe4ff */
[----:B------:R1:W-:Y:S04]  /*200d0*/  STL [R1+0xf80], R223 ;  /* 0x000f80df01007387 */ /* 0x0003e80000100800 */
[----:B0-----:R-:W3:Y:S04]  /*200e0*/  LDL.LU R233, [R1+0xf50] ;  /* 0x000f500001e97983 */ /* 0x001ee80000300800 */
[----:B-1----:R-:W3:Y:S01]  /*200f0*/  LDL.LU R223, [R1+0xf24] ;  /* 0x000f240001df7983 */ /* 0x002ee20000300800 */
[----:B--2---:R-:W-:-:S05]  /*20100*/  IADD3 R224, P6, R224, UR8, RZ ;  /* 0x00000008e0e07c10 */ /* 0x004fca000ffde0ff */
[----:B------:R0:W-:Y:S01]  /*20110*/  STL [R1+0xf54], R224 ;  /* 0x000f54e001007387 */ /* 0x0001e20000100800 */
[----:B----4-:R-:W-:-:S03]  /*20120*/  IADD3.X R225, R225, UR5, RZ, P1, !PT ;  /* 0x00000005e1e17c10 */ /* 0x010fc60008ffe4ff */
[----:B0-----:R-:W2:Y:S04]  /*20130*/  LDL.LU R224, [R1+0xf48] ;  /* 0x000f480001e07983 */ /* 0x001ea80000300800 */
[----:B------:R0:W-:Y:S01]  /*20140*/  STL [R1+0xf78], R225 ;  /* 0x000f78e101007387 */ /* 0x0001e20000100800 */
[----:B------:R-:W-:-:S03]  /*20150*/  IADD3 R226, P1, R226, UR8, RZ ;  /* 0x00000008e2e27c10 */ /* 0x000fc6000ff3e0ff */
[----:B0-----:R-:W4:Y:S04]  /*20160*/  LDL.LU R225, [R1+0xf1c] ;  /* 0x000f1c0001e17983 */ /* 0x001f280000300800 */
[----:B------:R0:W-:Y:S01]  /*20170*/  STL [R1+0xf4c], R226 ;  /* 0x000f4ce201007387 */ /* 0x0001e20000100800 */
[----:B------:R-:W-:-:S03]  /*20180*/  IADD3.X R227, R227, UR5, RZ, P2, !PT ;  /* 0x00000005e3e37c10 */ /* 0x000fc600097fe4ff */
[----:B0-----:R-:W4:Y:S04]  /*20190*/  LDL.LU R226, [R1+0xf40] ;  /* 0x000f400001e27983 */ /* 0x001f280000300800 */
[----:B------:R0:W-:Y:S04]  /*201a0*/  STL [R1+0xf70], R227 ;  /* 0x000f70e301007387 */ /* 0x0001e80000100800 */
[----:B0-----:R-:W4:Y:S01]  /*201b0*/  LDL.LU R227, [R1+0xf14] ;  /* 0x000f140001e37983 */ /* 0x001f220000300800 */
[----:B------:R-:W-:-:S05]  /*201c0*/  IADD3 R234, P2, R234, UR8, RZ ;  /* 0x00000008eaea7c10 */ /* 0x000fca000ff5e0ff */
[----:B------:R-:W-:Y:S01]  /*201d0*/  STL [R1+0xf44], R234 ;  /* 0x000f44ea01007387 */ /* 0x000fe20000100800 */
[----:B------:R-:W-:-:S05]  /*201e0*/  IADD3.X R228, R228, UR5, RZ, P3, !PT ;  /* 0x00000005e4e47c10 */ /* 0x000fca0009ffe4ff */
[----:B------:R0:W-:Y:S04]  /*201f0*/  STL [R1+0xf68], R228 ;  /* 0x000f68e401007387 */ /* 0x0001e80000100800 */
[----:B0-----:R-:W4:Y:S01]  /*20200*/  LDL.LU R228, [R1+0xf38] ;  /* 0x000f380001e47983 */ /* 0x001f220000300800 */
[----:B------:R-:W-:Y:S02]  /*20210*/  IADD3 R4, P3, R4, UR8, RZ ;  /* 0x0000000804047c10 */ /* 0x000fe4000ff7e0ff */
[----:B------:R-:W-:-:S03]  /*20220*/  IADD3.X R231, R231, UR5, RZ, P4, !PT ;  /* 0x00000005e7e77c10 */ /* 0x000fc6000a7fe4ff */
[----:B------:R-:W-:Y:S01]  /*20230*/  STL [R1+0xf3c], R4 ;  /* 0x000f3c0401007387 */ /* 0x000fe20000100800 */
[----:B------:R-:W-:-:S03]  /*20240*/  IADD3 R232, P4, R232, UR8, RZ ;  /* 0x00000008e8e87c10 */ /* 0x000fc6000ff9e0ff */
[----:B------:R0:W-:Y:S01]  /*20250*/  STL [R1+0xf60], R231 ;  /* 0x000f60e701007387 */ /* 0x0001e20000100800 */
[----:B------:R-:W-:-:S03]  /*20260*/  IADD3.X R5, R5, UR5, RZ, P5, !PT ;  /* 0x0000000505057c10 */ /* 0x000fc6000affe4ff */
[----:B0-----:R-:W4:Y:S04]  /*20270*/  LDL.LU R231, [R1+0xf0c] ;  /* 0x000f0c0001e77983 */ /* 0x001f280000300800 */
[----:B------:R0:W-:Y:S04]  /*20280*/  STL [R1+0xf34], R232 ;  /* 0x000f34e801007387 */ /* 0x0001e80000100800 */
[----:B0-----:R-:W4:Y:S04]  /*20290*/  LDL.LU R232, [R1+0xf30] ;  /* 0x000f300001e87983 */ /* 0x001f280000300800 */
[----:B------:R-:W-:Y:S01]  /*202a0*/  STL [R1+0xf58], R5 ;  /* 0x000f580501007387 */ /* 0x000fe20000100800 */
[----:B---3--:R-:W-:-:S05]  /*202b0*/  IADD3 R230, P5, R230, UR8, RZ ;  /* 0x00000008e6e67c10 */ /* 0x008fca000ffbe0ff */
[----:B------:R-:W-:Y:S01]  /*202c0*/  STL [R1+0xf2c], R230 ;  /* 0x000f2ce601007387 */ /* 0x000fe20000100800 */
[----:B------:R-:W-:Y:S02]  /*202d0*/  IADD3.X R233, R233, UR5, RZ, P6, !PT ;  /* 0x00000005e9e97c10 */ /* 0x000fe4000b7fe4ff */
[----:B------:R-:W-:-:S03]  /*202e0*/  IADD3 R223, P6, R223, UR8, RZ ;  /* 0x00000008dfdf7c10 */ /* 0x000fc6000ffde0ff */
[----:B------:R0:W-:Y:S04]  /*202f0*/  STL [R1+0xf50], R233 ;  /* 0x000f50e901007387 */ /* 0x0001e80000100800 */
[----:B0-----:R-:W3:Y:S04]  /*20300*/  LDL.LU R233, [R1+0xf04] ;  /* 0x000f040001e97983 */ /* 0x001ee80000300800 */
[----:B------:R0:W-:Y:S04]  /*20310*/  STL [R1+0xf24], R223 ;  /* 0x000f24df01007387 */ /* 0x0001e80000100800 */
[----:B0-----:R-:W3:Y:S01]  /*20320*/  LDL.LU R223, [R1+0xf28] ;  /* 0x000f280001df7983 */ /* 0x001ee20000300800 */
[----:B--2---:R-:W-:-:S05]  /*20330*/  IADD3.X R224, R224, UR5, RZ, P1, !PT ;  /* 0x00000005e0e07c10 */ /* 0x004fca0008ffe4ff */
[----:B------:R0:W-:Y:S01]  /*20340*/  STL [R1+0xf48], R224 ;  /* 0x000f48e001007387 */ /* 0x0001e20000100800 */
[----:B----4-:R-:W-:-:S03]  /*20350*/  IADD3 R225, P1, R225, UR8, RZ ;  /* 0x00000008e1e17c10 */ /* 0x010fc6000ff3e0ff */
[----:B0-----:R-:W2:Y:S04]  /*20360*/  LDL.LU R224, [R1+0xefc] ;  /* 0x000efc0001e07983 */ /* 0x001ea80000300800 */
[----:B------:R0:W-:Y:S01]  /*20370*/  STL [R1+0xf1c], R225 ;  /* 0x000f1ce101007387 */ /* 0x0001e20000100800 */
[----:B------:R-:W-:-:S03]  /*20380*/  IADD3.X R226, R226, UR5, RZ, P2, !PT ;  /* 0x00000005e2e27c10 */ /* 0x000fc600097fe4ff */
[----:B0-----:R-:W4:Y:S04]  /*20390*/  LDL.LU R225, [R1+0xf20] ;  /* 0x000f200001e17983 */ /* 0x001f280000300800 */
[----:B------:R0:W-:Y:S04]  /*203a0*/  STL [R1+0xf40], R226 ;  /* 0x000f40e201007387 */ /* 0x0001e80000100800 */
[----:B------:R-:W4:Y:S01]  /*203b0*/  LDL.LU R234, [R1+0xef4] ;  /* 0x000ef40001ea7983 */ /* 0x000f220000300800 */
[----:B------:R-:W-:-:S05]  /*203c0*/  IADD3 R227, P2, R227, UR8, RZ ;  /* 0x00000008e3e37c10 */ /* 0x000fca000ff5e0ff */
[----:B------:R1:W-:Y:S04]  /*203d0*/  STL [R1+0xf14], R227 ;  /* 0x000f14e301007387 */ /* 0x0003e80000100800 */
[----:B0-----:R-:W4:Y:S04]  /*203e0*/  LDL.LU R226, [R1+0xf18] ;  /* 0x000f180001e27983 */ /* 0x001f280000300800 */
[----:B------:R-:W4:Y:S01]  /*203f0*/  LDL.LU R4, [R1+0xeec] ;  /* 0x000eec0001047983 */ /* 0x000f220000300800 */
[----:B------:R-:W-:-:S05]  /*20400*/  IADD3.X R228, R228, UR5, RZ, P3, !PT ;  /* 0x00000005e4e47c10 */ /* 0x000fca0009ffe4ff */
[----:B------:R0:W-:Y:S04]  /*20410*/  STL [R1+0xf38], R228 ;  /* 0x000f38e401007387 */ /* 0x0001e80000100800 */
[----:B-1----:R-:W4:Y:S04]  /*20420*/  LDL.LU R227, [R1+0xf10] ;  /* 0x000f100001e37983 */ /* 0x002f280000300800 */
[----:B0-----:R-:W4:Y:S04]  /*20430*/  LDL.LU R228, [R1+0xee4] ;  /* 0x000ee40001e47983 */ /* 0x001f280000300800 */
[----:B------:R-:W4:Y:S01]  /*20440*/  LDL.LU R5, [R1+0xf08] ;  /* 0x000f080001057983 */ /* 0x000f220000300800 */
[----:B------:R-:W-:-:S05]  /*20450*/  IADD3 R231, P3, R231, UR8, RZ ;  /* 0x00000008e7e77c10 */ /* 0x000fca000ff7e0ff */
[----:B------:R0:W-:Y:S04]  /*20460*/  STL [R1+0xf0c], R231 ;  /* 0x000f0ce701007387 */ /* 0x0001e80000100800 */
[----:B------:R-:W4:Y:S01]  /*20470*/  LDL.LU R230, [R1+0xedc] ;  /* 0x000edc0001e67983 */ /* 0x000f220000300800 */
[----:B------:R-:W-:-:S05]  /*20480*/  IADD3.X R232, R232, UR5, RZ, P4, !PT ;  /* 0x00000005e8e87c10 */ /* 0x000fca000a7fe4ff */
[----:B------:R1:W-:Y:S04]  /*20490*/  STL [R1+0xf30], R232 ;  /* 0x000f30e801007387 */ /* 0x0003e80000100800 */
[----:B0-----:R-:W4:Y:S04]  /*204a0*/  LDL.LU R231, [R1+0xf00] ;  /* 0x000f000001e77983 */ /* 0x001f280000300800 */
[----:B-1----:R-:W4:Y:S01]  /*204b0*/  LDL.LU R232, [R1+0xed4] ;  /* 0x000ed40001e87983 */ /* 0x002f220000300800 */
[----:B---3--:R-:W-:-:S05]  /*204c0*/  IADD3 R233, P4, R233, UR8, RZ ;  /* 0x00000008e9e97c10 */ /* 0x008fca000ff9e0ff */
[----:B------:R0:W-:Y:S01]  /*204d0*/  STL [R1+0xf04], R233 ;  /* 0x000f04e901007387 */ /* 0x0001e20000100800 */
[----:B------:R-:W-:-:S03]  /*204e0*/  IADD3.X R223, R223, UR5, RZ, P5, !PT ;  /* 0x00000005dfdf7c10 */ /* 0x000fc6000affe4ff */
[----:B0-----:R-:W3:Y:S04]  /*204f0*/  LDL.LU R233, [R1+0xef8] ;  /* 0x000ef80001e97983 */ /* 0x001ee80000300800 */
[----:B------:R0:W-:Y:S04]  /*20500*/  STL [R1+0xf28], R223 ;  /* 0x000f28df01007387 */ /* 0x0001e80000100800 */
[----:B0-----:R-:W3:Y:S01]  /*20510*/  LDL.LU R223, [R1+0xecc] ;  /* 0x000ecc0001df7983 */ /* 0x001ee20000300800 */
[----:B--2---:R-:W-:-:S05]  /*20520*/  IADD3 R224, P5, R224, UR8, RZ ;  /* 0x00000008e0e07c10 */ /* 0x004fca000ffbe0ff */
[----:B------:R0:W-:Y:S01]  /*20530*/  STL [R1+0xefc], R224 ;  /* 0x000efce001007387 */ /* 0x0001e20000100800 */
[----:B----4-:R-:W-:-:S03]  /*20540*/  IADD3.X R225, R225, UR5, RZ, P6, !PT ;  /* 0x00000005e1e17c10 */ /* 0x010fc6000b7fe4ff */
[----:B0-----:R-:W2:Y:S04]  /*20550*/  LDL.LU R224, [R1+0xef0] ;  /* 0x000ef00001e07983 */ /* 0x001ea80000300800 */
[----:B------:R0:W-:Y:S01]  /*20560*/  STL [R1+0xf20], R225 ;  /* 0x000f20e101007387 */ /* 0x0001e20000100800 */
[----:B------:R-:W-:-:S03]  /*20570*/  IADD3 R234, P6, R234, UR8, RZ ;  /* 0x00000008eaea7c10 */ /* 0x000fc6000ffde0ff */
[----:B0-----:R-:W4:Y:S01]  /*20580*/  LDL.LU R225, [R1+0xec4] ;  /* 0x000ec40001e17983 */ /* 0x001f220000300800 */
[----:B------:R-:W-:-:S03]  /*20590*/  IADD3.X R226, R226, UR5, RZ, P1, !PT ;  /* 0x00000005e2e27c10 */ /* 0x000fc60008ffe4ff */
[----:B------:R-:W-:Y:S04]  /*205a0*/  STL [R1+0xef4], R234 ;  /* 0x000ef4ea01007387 */ /* 0x000fe80000100800 */
        /* <DEDUP_REMOVED lines=8> */
[----:B------:R-:W-:Y:S02]  /*20630*/  IADD3.X R5, R5, UR5, RZ, P3, !PT ;  /* 0x0000000505057c10 */ /* 0x000fe40009ffe4ff */
[----:B------:R-:W-:Y:S01]  /*20640*/  IADD3 R230, P3, R230, UR8, RZ ;  /* 0x00000008e6e67c10 */ /* 0x000fe2000ff7e0ff */
[----:B------:R0:W-:Y:S04]  /*20650*/  STL [R1+0xee4], R228 ;  /* 0x000ee4e401007387 */ /* 0x0001e80000100800 */
[----:B0-----:R-:W4:Y:S01]  /*20660*/  LDL.LU R228, [R1+0xeb4] ;  /* 0x000eb40001e47983 */ /* 0x001f220000300800 */
[----:B------:R-:W-:-:S03]  /*20670*/  IADD3.X R231, R231, UR5, RZ, P4, !PT ;  /* 0x00000005e7e77c10 */ /* 0x000fc6000a7fe4ff */
[----:B------:R-:W-:Y:S04]  /*20680*/  STL [R1+0xf08], R5 ;  /* 0x000f080501007387 */ /* 0x000fe80000100800 */
[----:B------:R0:W-:Y:S01]  /*20690*/  STL [R1+0xedc], R230 ;  /* 0x000edce601007387 */ /* 0x0001e20000100800 */
[----:B------:R-:W-:-:S03]  /*206a0*/  IADD3 R232, P4, R232, UR8, RZ ;  /* 0x00000008e8e87c10 */ /* 0x000fc6000ff9e0ff */
[----:B0-----:R-:W4:Y:S04]  /*206b0*/  LDL.LU R230, [R1+0xed0] ;  /* 0x000ed00001e67983 */ /* 0x001f280000300800 */
[----:B------:R0:W-:Y:S04]  /*206c0*/  STL [R1+0xf00], R231 ;  /* 0x000f00e701007387 */ /* 0x0001e80000100800 */
[----:B0-----:R-:W4:Y:S04]  /*206d0*/  LDL.LU R231, [R1+0xea4] ;  /* 0x000ea40001e77983 */ /* 0x001f280000300800 */
[----:B------:R0:W-:Y:S04]  /*206e0*/  STL [R1+0xed4], R232 ;  /* 0x000ed4e801007387 */ /* 0x0001e80000100800 */
[----:B0-----:R-:W4:Y:S01]  /*206f0*/  LDL.LU R232, [R1+0xec0] ;  /* 0x000ec00001e87983 */ /* 0x001f220000300800 */
[----:B---3--:R-:W-:-:S05]  /*20700*/  IADD3.X R233, R233, UR5, RZ, P5, !PT ;  /* 0x00000005e9e97c10 */ /* 0x008fca000affe4ff */
[----:B------:R0:W-:Y:S01]  /*20710*/  STL [R1+0xef8], R233 ;  /* 0x000ef8e901007387 */ /* 0x0001e20000100800 */
[----:B------:R-:W-:-:S03]  /*20720*/  IADD3 R223, P5, R223, UR8, RZ ;  /* 0x00000008dfdf7c10 */ /* 0x000fc6000ffbe0ff */
[----:B0-----:R-:W3:Y:S04]  /*20730*/  LDL.LU R233, [R1+0xe94] ;  /* 0x000e940001e97983 */ /* 0x001ee80000300800 */
[----:B------:R0:W-:Y:S01]  /*20740*/  STL [R1+0xecc], R223 ;  /* 0x000eccdf01007387 */ /* 0x0001e20000100800 */
[----:B--2---:R-:W-:-:S05]  /*20750*/  IADD3.X R224, R224, UR5, RZ, P6, !PT ;  /* 0x00000005e0e07c10 */ /* 0x004fca000b7fe4ff */
[----:B------:R1:W-:Y:S04]  /*20760*/  STL [R1+0xef0], R224 ;  /* 0x000ef0e001007387 */ /* 0x0003e80000100800 */
[----:B0-----:R-:W2:Y:S01]  /*20770*/  LDL.LU R223, [R1+0xeb0] ;  /* 0x000eb00001df7983 */ /* 0x001ea20000300800 */
[----:B----4-:R-:W-:-:S05]  /*20780*/  IADD3 R225, P6, R225, UR8, RZ ;  /* 0x00000008e1e17c10 */ /* 0x010fca000ffde0ff */
[----:B------:R-:W-:Y:S04]  /*20790*/  STL [R1+0xec4], R225 ;  /* 0x000ec4e101007387 */ /* 0x000fe80000100800 */
[----:B-1----:R-:W4:Y:S01]  /*207a0*/  LDL.LU R224, [R1+0xe84] ;  /* 0x000e840001e07983 */ /* 0x002f220000300800 */
[----:B------:R-:W-:Y:S02]  /*207b0*/  IADD3.X R226, R226, UR5, RZ, P1, !PT ;  /* 0x00000005e2e27c10 */ /* 0x000fe40008ffe4ff */
[----:B------:R-:W-:-:S05]  /*207c0*/  IADD3 R238, P1, R238, UR8, RZ ;  /* 0x00000008eeee7c10 */ /* 0x000fca000ff3e0ff */
[----:B------:R0:W-:Y:S04]  /*207d0*/  STL [R1+0xebc], R238 ;  /* 0x000ebcee01007387 */ /* 0x0001e80000100800 */
[----:B0-----:R-:W4:Y:S04]  /*207e0*/  LDL.LU R238, [R1+0x13f8] ;  /* 0x0013f80001ee7983 */ /* 0x001f280000300800 */
[----:B------:R0:W-:Y:S04]  /*207f0*/  STL [R1+0xee8], R226 ;  /* 0x000ee8e201007387 */ /* 0x0001e80000100800 */
[----:B------:R-:W4:Y:S04]  /*20800*/  LDL.LU R225, [R1+0xea0] ;  /* 0x000ea00001e17983 */ /* 0x000f280000300800 */
[----:B0-----:R-:W4:Y:S01]  /*20810*/  LDL.LU R226, [R1+0xe74] ;  /* 0x000e740001e27983 */ /* 0x001f220000300800 */
[----:B------:R-:W-:-:S05]  /*20820*/  IADD3.X R227, R227, UR5, RZ, P2, !PT ;  /* 0x00000005e3e37c10 */ /* 0x000fca00097fe4ff */
[----:B------:R0:W-:Y:S04]  /*20830*/  STL [R1+0xee0], R227 ;  /* 0x000ee0e301007387 */ /* 0x0001e80000100800 */
[----:B0-----:R-:W4:Y:S01]  /*20840*/  LDL.LU R227, [R1+0xe90] ;  /* 0x000e900001e37983 */ /* 0x001f220000300800 */
[----:B------:R-:W-:Y:S02]  /*20850*/  IADD3 R228, P2, R228, UR8, RZ ;  /* 0x00000008e4e47c10 */ /* 0x000fe4000ff5e0ff */
[----:B------:R-:W-:Y:S02]  /*20860*/  IADD3.X R237, R237, UR5, RZ, P3, !PT ;  /* 0x00000005eded7c10 */ /* 0x000fe40009ffe4ff */
[----:B------:R-:W-:Y:S01]  /*20870*/  IADD3 R242, P3, R242, UR8, RZ ;  /* 0x00000008f2f27c10 */ /* 0x000fe2000ff7e0ff */
[----:B------:R0:W-:Y:S01]  /*20880*/  STL [R1+0xeb4], R228 ;  /* 0x000eb4e401007387 */ /* 0x0001e20000100800 */
[----:B------:R-:W-:-:S02]  /*20890*/  IADD3.X R241, R241, UR5, RZ, P5, !PT ;  /* 0x00000005f1f17c10 */ /* 0x000fc4000affe4ff */
[----:B------:R-:W-:Y:S01]  /*208a0*/  IADD3 R246, P5, R246, UR8, RZ ;  /* 0x00000008f6f67c10 */ /* 0x000fe2000ffbe0ff */
[----:B0-----:R-:W4:Y:S01]  /*208b0*/  LDL.LU R228, [R1+0xe64] ;  /* 0x000e640001e47983 */ /* 0x001f220000300800 */
[----:B------:R-:W-:-:S03]  /*208c0*/  IADD3.X R230, R230, UR5, RZ, P4, !PT ;  /* 0x00000005e6e67c10 */ /* 0x000fc6000a7fe4ff */
[----:B------:R0:W-:Y:S01]  /*208d0*/  STL [R1+0xed8], R237 ;  /* 0x000ed8ed01007387 */ /* 0x0001e20000100800 */
[----:B------:R-:W-:-:S03]  /*208e0*/  IADD3.X R245, R245, UR5, RZ, P1, !PT ;  /* 0x00000005f5f57c10 */ /* 0x000fc60008ffe4ff */
[----:B0-----:R-:W4:Y:S01]  /*208f0*/  LDL.LU R237, [R1+0x13f4] ;  /* 0x0013f40001ed7983 */ /* 0x001f220000300800 */
[----:B------:R-:W-:-:S03]  /*20900*/  IADD3 R231, P4, R231, UR8, RZ ;  /* 0x00000008e7e77c10 */ /* 0x000fc6000ff9e0ff */
[----:B------:R0:W-:Y:S01]  /*20910*/  STL [R1+0xeac], R242 ;  /* 0x000eacf201007387 */ /* 0x0001e20000100800 */
[----:B------:R-:W-:-:S03]  /*20920*/  IADD3 R250, P1, R250, UR8, RZ ;  /* 0x00000008fafa7c10 */ /* 0x000fc6000ff3e0ff */
[----:B0-----:R-:W4:Y:S04]  /*20930*/  LDL.LU R242, [R1+0x13f0] ;  /* 0x0013f00001f27983 */ /* 0x001f280000300800 */
[----:B------:R-:W-:Y:S01]  /*20940*/  STL [R1+0xed0], R230 ;  /* 0x000ed0e601007387 */ /* 0x000fe20000100800 */
[----:B------:R-:W-:-:S03]  /*20950*/  IADD3.X R232, R232, UR5, RZ, P6, !PT ;  /* 0x00000005e8e87c10 */ /* 0x000fc6000b7fe4ff */
[----:B------:R0:W-:Y:S04]  /*20960*/  STL [R1+0xec8], R241 ;  /* 0x000ec8f101007387 */ /* 0x0001e80000100800 */
[----:B------:R-:W-:Y:S04]  /*20970*/  STL [R1+0xea4], R231 ;  /* 0x000ea4e701007387 */ /* 0x000fe80000100800 */
[----:B0-----:R-:W4:Y:S04]  /*20980*/  LDL.LU R241, [R1+0x13ec] ;  /* 0x0013ec0001f17983 */ /* 0x001f280000300800 */
[----:B------:R0:W-:Y:S01]  /*20990*/  STL [R1+0xe9c], R246 ;  /* 0x000e9cf601007387 */ /* 0x0001e20000100800 */
[----:B------:R-:W-:-:S02]  /*209a0*/  IADD3.X R249, R249, UR5, RZ, P3, !PT ;  /* 0x00000005f9f97c10 */ /* 0x000fc40009ffe4ff */
[----:B------:R-:W-:Y:S01]  /*209b0*/  IADD3 R0, P3, R0, UR8, RZ ;  /* 0x0000000800007c10 */ /* 0x000fe2000ff7e0ff */
[----:B0-----:R-:W4:Y:S04]  /*209c0*/  LDL.LU R246, [R1+0x13e8] ;  /* 0x0013e80001f67983 */ /* 0x001f280000300800 */
[----:B------:R0:W-:Y:S04]  /*209d0*/  STL [R1+0xeb8], R245 ;  /* 0x000eb8f501007387 */ /* 0x0001e80000100800 */
[----:B------:R-:W-:Y:S04]  /*209e0*/  STL [R1+0xec0], R232 ;  /* 0x000ec0e801007387 */ /* 0x000fe80000100800 */
[----:B0-----:R-:W4:Y:S01]  /*209f0*/  LDL.LU R245, [R1+0x13e4] ;  /* 0x0013e40001f57983 */ /* 0x001f220000300800 */
[----:B------:R-:W-:-:S02]  /*20a00*/  IADD3.X R235, R235, UR5, RZ, P5, !PT ;  /* 0x00000005ebeb7c10 */ /* 0x000fc4000affe4ff */
[----:B------:R-:W-:Y:S02]  /*20a10*/  IADD3 R236, P5, R236, UR8, RZ ;  /* 0x00000008ecec7c10 */ /* 0x000fe4000ffbe0ff */
[----:B---3--:R-:W-:-:S05]  /*20a20*/  IADD3 R233, P6, R233, UR8, RZ ;  /* 0x00000008e9e97c10 */ /* 0x008fca000ffde0ff */
[----:B------:R-:W-:Y:S04]  /*20a30*/  STL [R1+0xe94], R233 ;  /* 0x000e94e901007387 */ /* 0x000fe80000100800 */
[----:B------:R0:W-:Y:S04]  /*20a40*/  STL [R1+0xe8c], R250 ;  /* 0x000e8cfa01007387 */ /* 0x0001e80000100800 */
[----:B0-----:R-:W3:Y:S01]  /*20a50*/  LDL.LU R250, [R1+0x13e0] ;  /* 0x0013e00001fa7983 */ /* 0x001ee20000300800 */
[----:B--2---:R-:W-:-:S05]  /*20a60*/  IADD3.X R223, R223, UR5, RZ, P2, !PT ;  /* 0x00000005dfdf7c10 */ /* 0x004fca00097fe4ff */
[----:B------:R-:W-:Y:S01]  /*20a70*/  STL [R1+0xeb0], R223 ;  /* 0x000eb0df01007387 */ /* 0x000fe20000100800 */
[----:B----4-:R-:W-:-:S05]  /*20a80*/  IADD3 R224, P2, R224, UR8, RZ ;  /* 0x00000008e0e07c10 */ /* 0x010fca000ff5e0ff */
[----:B------:R-:W-:Y:S04]  /*20a90*/  STL [R1+0xe84], R224 ;  /* 0x000e84e001007387 */ /* 0x000fe80000100800 */
[----:B------:R0:W-:Y:S04]  /*20aa0*/  STL [R1+0xea8], R249 ;  /* 0x000ea8f901007387 */ /* 0x0001e80000100800 */
[----:B0-----:R-:W2:Y:S04]  /*20ab0*/  LDL.LU R249, [R1+0x13dc] ;  /* 0x0013dc0001f97983 */ /* 0x001ea80000300800 */
[----:B------:R0:W-:Y:S04]  /*20ac0*/  STL [R1+0xe7c], R0 ;  /* 0x000e7c0001007387 */ /* 0x0001e80000100800 */
[----:B0-----:R-:W4:Y:S01]  /*20ad0*/  LDL.LU R0, [R1+0x13d8] ;  /* 0x0013d80001007983 */ /* 0x001f220000300800 */
[----:B------:R-:W-:-:S02]  /*20ae0*/  IADD3.X R225, R225, UR5, RZ, P4, !PT ;  /* 0x00000005e1e17c10 */ /* 0x000fc4000a7fe4ff */
[----:B------:R-:W-:-:S03]  /*20af0*/  IADD3 R226, P4, R226, UR8, RZ ;  /* 0x00000008e2e27c10 */ /* 0x000fc6000ff9e0ff */
[----:B------:R-:W-:Y:S04]  /*20b00*/  STL [R1+0xea0], R225 ;  /* 0x000ea0e101007387 */ /* 0x000fe80000100800 */
[----:B------:R-:W-:Y:S04]  /*20b10*/  STL [R1+0xe74], R226 ;  /* 0x000e74e201007387 */ /* 0x000fe80000100800 */
[----:B------:R0:W-:Y:S04]  /*20b20*/  STL [R1+0xe98], R235 ;  /* 0x000e98eb01007387 */ /* 0x0001e80000100800 */
[----:B0-----:R-:W3:Y:S04]  /*20b30*/  LDL.LU R235, [R1+0x13d4] ;  /* 0x0013d40001eb7983 */ /* 0x001ee80000300800 */
[----:B------:R0:W-:Y:S04]  /*20b40*/  STL [R1+0xe6c], R236 ;  /* 0x000e6cec01007387 */ /* 0x0001e80000100800 */
[----:B0-----:R-:W2:Y:S01]  /*20b50*/  LDL.LU R236, [R1+0x13d0] ;  /* 0x0013d00001ec7983 */ /* 0x001ea20000300800 */
[----:B------:R-:W-:-:S02]  /*20b60*/  IADD3.X R2, R2, UR5, RZ, P1, !PT ;  /* 0x0000000502027c10 */ /* 0x000fc40008ffe4ff */
[----:B------:R-:W-:-:S03]  /*20b70*/  IADD3.X R227, R227, UR5, RZ, P6, !PT ;  /* 0x00000005e3e37c10 */ /* 0x000fc6000b7fe4ff */
[----:B------:R0:W-:Y:S04]  /*20b80*/  STL [R1+0xe88], R2 ;  /* 0x000e880201007387 */ /* 0x0001e80000100800 */
[----:B------:R-:W-:Y:S04]  /*20b90*/  STL [R1+0xe90], R227 ;  /* 0x000e90e301007387 */ /* 0x000fe80000100800 */
[----:B0-----:R-:W4:Y:S01]  /*20ba0*/  LDL.LU R2, [R1+0x13cc] ;  /* 0x0013cc0001027983 */ /* 0x001f220000300800 */
[----:B------:R-:W-:Y:S02]  /*20bb0*/  IADD3 R228, P6, R228, UR8, RZ ;  /* 0x00000008e4e47c10 */ /* 0x000fe4000ffde0ff */
[----:B------:R-:W-:-:S03]  /*20bc0*/  IADD3 R222, P1, R222, UR8, RZ ;  /* 0x00000008dede7c10 */ /* 0x000fc6000ff3e0ff */
[----:B------:R-:W-:Y:S01]  /*20bd0*/  STL [R1+0xe64], R228 ;  /* 0x000e64e401007387 */ /* 0x000fe20000100800 */
[----:B------:R-:W-:Y:S01]  /*20be0*/  WARPGROUP.ARRIVE ;  /* 0x00000000000079c5 */ /* 0x000fe20000000000 */
[----:B------:R-:W-:Y:S01]  /*20bf0*/  UMOV UR40, UR16 ;  /* 0x0000001000287c82 */ /* 0x000fe20008000000 */
[----:B------:R-:W-:Y:S01]  /*20c00*/  UMOV UR41, UR17 ;  /* 0x0000001100297c82 */ /* 0x000fe20008000000 */
[----:B------:R-:W-:Y:S01]  /*20c10*/  UMOV UR42, UR14 ;  /* 0x0000000e002a7c82 */ /* 0x000fe20008000000 */
[----:B------:R-:W-:Y:S02]  /*20c20*/  UMOV UR43, UR15 ;  /* 0x0000000f002b7c82 */ /* 0x000fe40008000000 */
[----:B------:R-:W-:Y:S01]  /*20c30*/  QGMMA.64x256x32.F32.E4M3.E4M3 R24, gdesc[UR40], R24, gsb0 ;  /* 0x03e00000281879f3 */ /* 0x000fe20008000818 */
[----:B------:R-:W-:Y:S02]  /*20c40*/  IADD3.X R3, R3, UR5, RZ, P3, !PT ;  /* 0x0000000503037c10 */ /* 0x000fe40009ffe4ff */
[----:B------:R-:W-:-:S02]  /*20c50*/  IADD3 R221, P3, R221, UR8, RZ ;  /* 0x00000008dddd7c10 */ /* 0x000fc4000ff7e0ff */
[----:B--2---:R-:W-:Y:S02]  /*20c60*/  IADD3.X R236, R236, UR5, RZ, P2, !PT ;  /* 0x00000005ecec7c10 */ /* 0x004fe400097fe4ff */
[----:B---3--:R-:W-:-:S03]  /*20c70*/  IADD3 R235, P2, R235, UR8, RZ ;  /* 0x00000008ebeb7c10 */ /* 0x008fc6000ff5e0ff */
[----:B------:R0:W-:Y:S04]  /*20c80*/  STL [R1+0xe80], R236 ;  /* 0x000e80ec01007387 */ /* 0x0001e80000100800 */
[----:B0-----:R-:W2:Y:S04]  /*20c90*/  LDL.LU R236, [R1+0x13c8] ;  /* 0x0013c80001ec7983 */ /* 0x001ea80000300800 */
[----:B------:R-:W-:Y:S04]  /*20ca0*/  STL [R1+0xe5c], R222 ;  /* 0x000e5cde01007387 */ /* 0x000fe80000100800 */
[----:B------:R0:W-:Y:S04]  /*20cb0*/  STL [R1+0xe54], R235 ;  /* 0x000e54eb01007387 */ /* 0x0001e80000100800 */
[----:B0-----:R-:W3:Y:S01]  /*20cc0*/  LDL.LU R235, [R1+0x13c4] ;  /* 0x0013c40001eb7983 */ /* 0x001ee20000300800 */
[----:B----4-:R-:W-:-:S02]  /*20cd0*/  IADD3.X R2, R2, UR5, RZ, P4, !PT ;  /* 0x0000000502027c10 */ /* 0x010fc4000a7fe4ff */
[----:B------:R-:W-:Y:S01]  /*20ce0*/  IADD3 R0, P4, R0, UR8, RZ ;  /* 0x0000000800007c10 */ /* 0x000fe2000ff9e0ff */
[----:B------:R0:W-:Y:S01]  /*20cf0*/  STL [R1+0xe78], R3 ;  /* 0x000e780301007387 */ /* 0x0001e20000100800 */
[----:B------:R-:W-:Y:S02]  /*20d00*/  IADD3.X R219, R219, UR5, RZ, P5, !PT ;  /* 0x00000005dbdb7c10 */ /* 0x000fe4000affe4ff */
[----:B------:R-:W-:Y:S02]  /*20d10*/  IADD3 R218, P5, R218, UR8, RZ ;  /* 0x00000008dada7c10 */ /* 0x000fe4000ffbe0ff */
[----:B------:R-:W-:Y:S01]  /*20d20*/  IADD3.X R217, R217, UR5, RZ, P6, !PT ;  /* 0x00000005d9d97c10 */ /* 0x000fe2000b7fe4ff */
[----:B0-----:R0:W5:Y:S01]  /*20d30*/  LDL.LU R3, [R1+0x13c0] ;  /* 0x0013c00001037983 */ /* 0x0011620000300800 */
[----:B------:R-:W-:-:S03]  /*20d40*/  IADD3 R215, P6, R215, UR8, RZ ;  /* 0x00000008d7d77c10 */ /* 0x000fc6000ffde0ff */
[----:B------:R1:W-:Y:S01]  /*20d50*/  STL [R1+0xe70], R2 ;  /* 0x000e700201007387 */ /* 0x0003e20000100800 */
[----:B------:R-:W-:Y:S02]  /*20d60*/  IADD3.X R214, R214, UR5, RZ, P1, !PT ;  /* 0x00000005d6d67c10 */ /* 0x000fe40008ffe4ff */
[----:B------:R-:W-:Y:S02]  /*20d70*/  IADD3 R213, P1, R213, UR8, RZ ;  /* 0x00000008d5d57c10 */ /* 0x000fe4000ff3e0ff */
[----:B------:R-:W-:Y:S01]  /*20d80*/  IADD3.X R211, R211, UR5, RZ, P2, !PT ;  /* 0x00000005d3d37c10 */ /* 0x000fe200097fe4ff */
[----:B-1----:R0:W5:Y:S04]  /*20d90*/  LDL.LU R2, [R1+0x13bc] ;  /* 0x0013bc0001027983 */ /* 0x0021680000300800 */
[----:B------:R-:W-:Y:S04]  /*20da0*/  STL [R1+0xe4c], R221 ;  /* 0x000e4cdd01007387 */ /* 0x000fe80000100800 */
[----:B------:R1:W-:Y:S01]  /*20db0*/  STL [R1+0xe44], R0 ;  /* 0x000e440001007387 */ /* 0x0003e20000100800 */
[----:B------:R-:W-:-:S02]  /*20dc0*/  IADD3 R210, P2, R210, UR8, RZ ;  /* 0x00000008d2d27c10 */ /* 0x000fc4000ff5e0ff */
[----:B------:R-:W-:Y:S02]  /*20dd0*/  IADD3.X R209, R209, UR5, RZ, P3, !PT ;  /* 0x00000005d1d17c10 */ /* 0x000fe40009ffe4ff */
[----:B------:R-:W-:Y:S01]  /*20de0*/  IADD3 R207, P3, R207, UR8, RZ ;  /* 0x00000008cfcf7c10 */ /* 0x000fe2000ff7e0ff */
[----:B-1----:R0:W5:Y:S04]  /*20df0*/  LDL.LU R0, [R1+0x13b8] ;  /* 0x0013b80001007983 */ /* 0x0021680000300800 */
[----:B------:R0:W-:Y:S04]  /*20e00*/  STL [R1+0xe68], R219 ;  /* 0x000e68db01007387 */ /* 0x0001e80000100800 */
[----:B------:R0:W-:Y:S01]  /*20e10*/  STL [R1+0xe3c], R218 ;  /* 0x000e3cda01007387 */ /* 0x0001e20000100800 */
[----:B------:R-:W-:-:S03]  /*20e20*/  IADD3.X R206, R206, UR5, RZ, P4, !PT ;  /* 0x00000005cece7c10 */ /* 0x000fc6000a7fe4ff */
[----:B------:R0:W-:Y:S01]  /*20e30*/  STL [R1+0xe60], R217 ;  /* 0x000e60d901007387 */ /* 0x0001e20000100800 */
[----:B------:R-:W-:-:S03]  /*20e40*/  IADD3 R205, P4, R205, UR8, RZ ;  /* 0x00000008cdcd7c10 */ /* 0x000fc6000ff9e0ff */
        /* <DEDUP_REMOVED lines=20> */
[----:B------:R0:W-:Y:S04]  /*20f90*/  STL [R1+0xe0c], R202 ;  /* 0x000e0cca01007387 */ /* 0x0001e80000100800 */
[----:B------:R0:W-:Y:S04]  /*20fa0*/  STL [R1+0xe30], R201 ;  /* 0x000e30c901007387 */ /* 0x0001e80000100800 */
[----:B------:R0:W-:Y:S04]  /*20fb0*/  STL [R1+0xe04], R199 ;  /* 0x000e04c701007387 */ /* 0x0001e80000100800 */
[----:B------:R0:W-:Y:S04]  /*20fc0*/  STL [R1+0xe28], R198 ;  /* 0x000e28c601007387 */ /* 0x0001e80000100800 */
[----:B------:R0:W-:Y:S04]  /*20fd0*/  STL [R1+0xe20], R197 ;  /* 0x000e20c501007387 */ /* 0x0001e80000100800 */
[----:B------:R0:W-:Y:S04]  /*20fe0*/  STL [R1+0xe18], R195 ;  /* 0x000e18c301007387 */ /* 0x0001e80000100800 */
[----:B------:R0:W-:Y:S04]  /*20ff0*/  STL [R1+0xe10], R194 ;  /* 0x000e10c201007387 */ /* 0x0001e80000100800 */
[----:B------:R0:W-:Y:S04]  /*21000*/  STL [R1+0xe08], R193 ;  /* 0x000e08c101007387 */ /* 0x0001e80000100800 */
[----:B------:R0:W-:Y:S01]  /*21010*/  STL [R1+0xe00], R191 ;  /* 0x000e00bf01007387 */ /* 0x0001e20000100800 */
[----:B------:R-:W-:-:S02]  /*21020*/  IADD3 R252, P1, R252, UR8, RZ ;  /* 0x00000008fcfc7c10 */ /* 0x000fc4000ff3e0ff */
[----:B------:R-:W-:Y:S02]  /*21030*/  IADD3 R250, P2, R250, UR8, RZ ;  /* 0x00000008fafa7c10 */ /* 0x000fe4000ff5e0ff */
[----:B------:R-:W-:Y:S02]  /*21040*/  IADD3 R248, P3, R248, UR8, RZ ;  /* 0x00000008f8f87c10 */ /* 0x000fe4000ff7e0ff */
[----:B------:R-:W-:Y:S02]  /*21050*/  IADD3.X R251, R251, UR5, RZ, P1, !PT ;  /* 0x00000005fbfb7c10 */ /* 0x000fe40008ffe4ff */
[----:B------:R-:W-:Y:S02]  /*21060*/  IADD3.X R249, R249, UR5, RZ, P2, !PT ;  /* 0x00000005f9f97c10 */ /* 0x000fe400097fe4ff */
[----:B------:R-:W-:Y:S02]  /*21070*/  IADD3.X R247, R247, UR5, RZ, P3, !PT ;  /* 0x00000005f7f77c10 */ /* 0x000fe40009ffe4ff */
[----:B------:R-:W-:-:S02]  /*21080*/  IADD3 R246, P4, R246, UR8, RZ ;  /* 0x00000008f6f67c10 */ /* 0x000fc4000ff9e0ff */
[----:B------:R-:W-:Y:S02]  /*21090*/  IADD3 R244, P5, R244, UR8, RZ ;  /* 0x00000008f4f47c10 */ /* 0x000fe4000ffbe0ff */
[----:B------:R-:W-:Y:S02]  /*210a0*/  IADD3 R242, P6, R242, UR8, RZ ;  /* 0x00000008f2f27c10 */ /* 0x000fe4000ffde0ff */
[----:B------:R-:W-:Y:S02]  /*210b0*/  IADD3 R240, P1, R240, UR8, RZ ;  /* 0x00000008f0f07c10 */ /* 0x000fe4000ff3e0ff */
[----:B------:R-:W-:Y:S01]  /*210c0*/  IADD3 R238, P2, R238, UR8, RZ ;  /* 0x00000008eeee7c10 */ /* 0x000fe2000ff5e0ff */
[----:B------:R-:W-:Y:S02]  /*210d0*/  WARPGROUP.DEPBAR.LE gsb0, 0x0 ;  /* 0x00008000000079c5 */ /* 0x000fe40000010000 */
[----:B------:R-:W-:Y:S02]  /*210e0*/  IADD3.X R245, R245, UR5, RZ, P4, !PT ;  /* 0x00000005f5f57c10 */ /* 0x000fe4000a7fe4ff */
[----:B------:R-:W-:-:S02]  /*210f0*/  IADD3.X R243, R243, UR5, RZ, P5, !PT ;  /* 0x00000005f3f37c10 */ /* 0x000fc4000affe4ff */
[----:B------:R-:W-:Y:S02]  /*21100*/  IADD3.X R241, R241, UR5, RZ, P6, !PT ;  /* 0x00000005f1f17c10 */ /* 0x000fe4000b7fe4ff */
[----:B------:R-:W-:Y:S02]  /*21110*/  IADD3.X R239, R239, UR5, RZ, P1, !PT ;  /* 0x00000005efef7c10 */ /* 0x000fe40008ffe4ff */
[----:B------:R-:W-:Y:S02]  /*21120*/  IADD3.X R237, R237, UR5, RZ, P2, !PT ;  /* 0x00000005eded7c10 */ /* 0x000fe400097fe4ff */
[----:B--2---:R-:W-:-:S04]  /*21130*/  IADD3 R236, P3, R236, UR8, RZ ;  /* 0x00000008ecec7c10 */ /* 0x004fc8000ff7e0ff */
[----:B---3--:R-:W-:Y:S01]  /*21140*/  IADD3.X R235, R235, UR5, RZ, P3, !PT ;  /* 0x00000005ebeb7c10 */ /* 0x008fe20009ffe4ff */
[----:B0-----:R-:W-:Y:S08]  /*21150*/  @P0 BRA `(.L_x_1) ;  /* 0xffffff0c00240947 */ /* 0x001ff0000383ffff */
.L_x_0:
[----:B------:R-:W3:Y:S01]  /*21160*/  LDL.LU R167, [R1+0xc3c] ;  /* 0x000c3c0001a77983 */ /* 0x000ee20000300800 */
[----:B------:R-:W-:Y:S01]  /*21170*/  MOV R9, UR59 ;  /* 0x0000003b00097c02 */ /* 0x000fe20008000f00 */
[----:B------:R-:W-:Y:S01]  /*21180*/  ULDC UR5, c[0x0][0x244] ;  /* 0x0000910000057ab9 */ /* 0x000fe20000000800 */
[----:B------:R-:W-:Y:S01]  /*21190*/  ULDC.64 UR10, c[0x0][0x228] ;  /* 0x00008a00000a7ab9 */ /* 0x000fe20000000a00 */
[----:B------:R-:W4:Y:S01]  /*211a0*/  LDL.LU R166, [R1+0xc40] ;  /* 0x000c400001a67983 */ /* 0x000f220000300800 */
[----:B------:R-:W-:Y:S01]  /*211b0*/  ULDC.64 UR6, c[0x0][0x228] ;  /* 0x00008a0000067ab9 */ /* 0x000fe20000000a00 */
[----:B------:R-:W-:Y:S01]  /*211c0*/  ULDC.64 UR8, c[0x0][0x228] ;  /* 0x00008a0000087ab9 */ /* 0x000fe20000000a00 */
[----:B------:R-:W-:Y:S01]  /*211d0*/  ULDC.64 UR12, c[0x0][0x220] ;  /* 0x00008800000c7ab9 */ /* 0x000fe20000000a00 */
[----:B------:R-:W4:Y:S01]  /*211e0*/  LDL.LU R165, [R1+0xc44] ;  /* 0x000c440001a57983 */ /* 0x000f220000300800 */
[----:B------:R-:W-:Y:S01]  /*211f0*/  MOV R14, UR4 ;  /* 0x00000004000e7c02 */ /* 0x000fe20008000f00 */
[----:B------:R-:W-:Y:S01]  /*21200*/  ULDC.64 UR14, c[0x0][0x228] ;  /* 0x00008a00000e7ab9 */ /* 0x000fe20000000a00 */
[----:B------:R-:W-:Y:S01]  /*21210*/  MOV R10, UR58 ;  /* 0x0000003a000a7c02 */ /* 0x000fe20008000f00 */
[----:B------:R-:W4:Y:S01]  /*21220*/  LDL.LU R164, [R1+0xc48] ;  /* 0x000c480001a47983 */ /* 0x000f220000300800 */
[----:B------:R-:W-:Y:S01]  /*21230*/  LOP3.LUT R250, R250, 0xfffffdff, RZ, 0xc0, !PT ;  /* 0xfffffdfffafa7812 */ /* 0x000fe200078ec0ff */
[----:B------:R-:W-:Y:S01]  /*21240*/  ULDC.64 UR18, c[0x0][0x228] ;  /* 0x00008a0000127ab9 */ /* 0x000fe20000000a00 */
[----:B------:R-:W-:Y:S01]  /*21250*/  ULDC.64 UR16, c[0x0][0x228] ;  /* 0x00008a0000107ab9 */ /* 0x000fe20000000a00 */
[----:B------:R-:W4:Y:S01]  /*21260*/  LDL.LU R163, [R1+0xc4c] ;  /* 0x000c4c0001a37983 */ /* 0x000f220000300800 */
[----:B------:R-:W-:Y:S01]  /*21270*/  ULDC.64 UR36, c[0x0][0x228] ;  /* 0x00008a0000247ab9 */ /* 0x000fe20000000a00 */
[----:B------:R-:W-:Y:S01]  /*21280*/  ULDC.64 UR28, c[0x0][0x228] ;  /* 0x00008a00001c7ab9 */ /* 0x000fe20000000a00 */
[C---:B-----5:R-:W-:Y:S01]  /*21290*/  VIADD R185, R0.reuse, 0x13c ;  /* 0x0000013c00b97836 */ /* 0x060fe20000000000 */
[----:B------:R-:W4:Y:S01]  /*212a0*/  LDL.LU R162, [R1+0xc50] ;  /* 0x000c500001a27983 */ /* 0x000f220000300800 */
[----:B------:R-:W-:Y:S01]  /*212b0*/  ULDC.64 UR22, c[0x0][0x228] ;  /* 0x00008a0000167ab9 */ /* 0x000fe20000000a00 */
[C---:B------:R-:W-:Y:S01]  /*212c0*/  VIADD R184, R0.reuse, 0x13a ;  /* 0x0000013a00b87836 */ /* 0x040fe20000000000 */
[----:B------:R-:W-:Y:S01]  /*212d0*/  ULDC.64 UR34, c[0x0][0x228] ;  /* 0x00008a0000227ab9 */ /* 0x000fe20000000a00 */
[----:B------:R-:W4:Y:S01]  /*212e0*/  LDL.LU R161, [R1+0xc54] ;  /* 0x000c540001a17983 */ /* 0x000f220000300800 */
[C---:B------:R-:W-:Y:S01]  /*212f0*/  VIADD R183, R0.reuse, 0x138 ;  /* 0x0000013800b77836 */ /* 0x040fe20000000000 */
[----:B------:R-:W-:Y:S01]  /*21300*/  ULDC.64 UR26, c[0x0][0x228] ;  /* 0x00008a00001a7ab9 */ /* 0x000fe20000000a00 */
[C---:B------:R-:W-:Y:S01]  /*21310*/  VIADD R182, R0.reuse, 0x136 ;  /* 0x0000013600b67836 */ /* 0x040fe20000000000 */
        /* <DEDUP_REMOVED lines=13> */
[----:B------:R-:W-:Y:S01]  /*213f0*/  VIADD R175, R0, 0x128 ;  /* 0x0000012800af7836 */ /* 0x000fe20000000000 */
[----:B------:R-:W-:-:S02]  /*21400*/  ULDC.64 UR30, c[0x0][0x228] ;  /* 0x00008a00001e7ab9 */ /* 0x000fc40000000a00 */
[----:B------:R-:W4:Y:S04]  /*21410*/  LDL.LU R156, [R1+0xc68] ;  /* 0x000c6800019c7983 */ /* 0x000f280000300800 */
        /* <DEDUP_REMOVED lines=13> */
[----:B--2---:R-:W2:Y:S04]  /*214f0*/  LDL.LU R7, [R1+0xc04] ;  /* 0x000c040001077983 */ /* 0x004ea80000300800 */
[----:B------:R-:W2:Y:S04]  /*21500*/  LDL.LU R6, [R1+0xc30] ;  /* 0x000c300001067983 */ /* 0x000ea80000300800 */
[----:B------:R-:W2:Y:S04]  /*21510*/  LDL.LU R5, [R1+0xc34] ;  /* 0x000c340001057983 */ /* 0x000ea80000300800 */
[----:B------:R-:W2:Y:S04]  /*21520*/  LDL.LU R4, [R1+0xc38] ;  /* 0x000c380001047983 */ /* 0x000ea80000300800 */
        /* <DEDUP_REMOVED lines=25> */
[----:B------:R0:W-:Y:S04]  /*216c0*/  STL [R1+0xfe4], R9 ;  /* 0x000fe40901007387 */ /* 0x0001e80000100800 */
[----:B0-----:R-:W2:Y:S01]  /*216d0*/  LDL.LU R9, [R1+0x13b4] ;  /* 0x0013b40001097983 */ /* 0x001ea20000300800 */
[----:B------:R-:W-:Y:S01]  /*216e0*/  UMOV UR4, UR7 ;  /* 0x0000000700047c82 */ /* 0x000fe20008000000 */
[----:B------:R-:W-:Y:S01]  /*216f0*/  UMOV UR60, UR6 ;  /* 0x00000006003c7c82 */ /* 0x000fe20008000000 */
[----:B------:R-:W-:Y:S01]  /*21700*/  ULDC.64 UR6, c[0x0][0x220] ;  /* 0x0000880000067ab9 */ /* 0x000fe20000000a00 */
[----:B------:R0:W-:Y:S01]  /*21710*/  STL [R1+0xfe8], R10 ;  /* 0x000fe80a01007387 */ /* 0x0001e20000100800 */
[----:B------:R-:W-:Y:S01]  /*21720*/  LOP3.LUT R236, R236, 0x7fffffff, RZ, 0xc0, !PT ;  /* 0x7fffffffecec7812 */ /* 0x000fe200078ec0ff */
[----:B------:R-:W-:Y:S01]  /*21730*/  UMOV UR61, UR17 ;  /* 0x00000011003d7c82 */ /* 0x000fe20008000000 */
[----:B------:R-:W-:Y:S01]  /*21740*/  LOP3.LUT R235, R235, 0x7fffffff, RZ, 0xc0, !PT ;  /* 0x7fffffffebeb7812 */ /* 0x000fe200078ec0ff */
[----:B------:R1:W-:Y:S01]  /*21750*/  STL [R1+0x13b8], R14 ;  /* 0x0013b80e01007387 */ /* 0x0003e20000100800 */
[C---:B------:R-:W-:Y:S01]  /*21760*/  VIADD R174, R0.reuse, 0x126 ;  /* 0x0000012600ae7836 */ /* 0x040fe20000000000 */
[----:B------:R-:W-:Y:S01]  /*21770*/  MOV R187, UR61 ;  /* 0x0000003d00bb7c02 */ /* 0x000fe20008000f00 */
[----:B------:R-:W-:Y:S01]  /*21780*/  VIADD R173, R0, 0x124 ;  /* 0x0000012400ad7836 */ /* 0x000fe20000000000 */
[----:B------:R-:W-:Y:S01]  /*21790*/  LOP3.LUT R234, R234, 0x7fffffff, RZ, 0xc0, !PT ;  /* 0x7fffffffeaea7812 */ /* 0x000fe200078ec0ff */
[C---:B------:R-:W-:Y:S01]  /*217a0*/  VIADD R172, R0.reuse, 0x122 ;  /* 0x0000012200ac7836 */ /* 0x040fe20000000000 */
[----:B------:R-:W-:Y:S01]  /*217b0*/  MOV R186, UR60 ;  /* 0x0000003c00ba7c02 */ /* 0x000fe20008000f00 */
[C---:B------:R-:W-:Y:S01]  /*217c0*/  VIADD R15, R0.reuse, 0xe8 ;  /* 0x000000e8000f7836 */ /* 0x040fe20000000000 */
[----:B------:R-:W-:Y:S01]  /*217d0*/  LOP3.LUT R233, R233, 0xbfffffff, RZ, 0xc0, !PT ;  /* 0xbfffffffe9e97812 */ /* 0x000fe200078ec0ff */
[----:B------:R-:W-:Y:S01]  /*217e0*/  VIADD R13, R0, 0xe6 ;  /* 0x000000e6000d7836 */ /* 0x000fe20000000000 */
[----:B------:R-:W-:Y:S01]  /*217f0*/  LOP3.LUT R232, R232, 0xbfffffff, RZ, 0xc0, !PT ;  /* 0xbfffffffe8e87812 */ /* 0x000fe200078ec0ff */
[C---:B------:R-:W-:Y:S01]  /*21800*/  VIADD R12, R0.reuse, 0xe4 ;  /* 0x000000e4000c7836 */ /* 0x040fe20000000000 */
[----:B------:R-:W-:Y:S01]  /*21810*/  LOP3.LUT R231, R231, 0xbfffffff, RZ, 0xc0, !PT ;  /* 0xbfffffffe7e77812 */ /* 0x000fe200078ec0ff */
[----:B------:R-:W-:Y:S01]  /*21820*/  VIADD R11, R0, 0xe2 ;  /* 0x000000e2000b7836 */ /* 0x000fe20000000000 */
[----:B------:R-:W-:Y:S01]  /*21830*/  LOP3.LUT R230, R230, 0xbfffffff, RZ, 0xc0, !PT ;  /* 0xbfffffffe6e67812 */ /* 0x000fe200078ec0ff */
[----:B0-----:R-:W-:Y:S01]  /*21840*/  VIADD R10, R0, 0xe0 ;  /* 0x000000e0000a7836 */ /* 0x001fe20000000000 */
[----:B------:R-:W-:-:S02]  /*21850*/  LOP3.LUT R229, R229, 0xbfffffff, RZ, 0xc0, !PT ;  /* 0xbfffffffe5e57812 */ /* 0x000fc400078ec0ff */
[----:B------:R-:W-:Y:S01]  /*21860*/  LOP3.LUT R228, R228, 0xffbfffff, RZ, 0xc0, !PT ;  /* 0xffbfffffe4e47812 */ /* 0x000fe200078ec0ff */
[----:B---3--:R-:W-:Y:S02]  /*21870*/  IMAD.MOV.U32 R168, RZ, RZ, R167 ;  /* 0x000000ffffa87224 */ /* 0x008fe400078e00a7 */
[----:B----4-:R-:W-:Y:S02]  /*21880*/  IMAD.MOV.U32 R167, RZ, RZ, R166 ;  /* 0x000000ffffa77224 */ /* 0x010fe400078e00a6 */
        /* <DEDUP_REMOVED lines=47> */
[----:B--2---:R-:W-:Y:S02]  /*21b80*/  IMAD.MOV.U32 R8, RZ, RZ, R7 ;  /* 0x000000ffff087224 */ /* 0x004fe400078e0007 */
[----:B------:R-:W-:Y:S02]  /*21b90*/  IMAD.MOV.U32 R19, RZ, RZ, R16 ;  /* 0x000000ffff137224 */ /* 0x000fe400078e0010 */
[----:B------:R-:W-:Y:S02]  /*21ba0*/  IMAD.MOV.U32 R7, RZ, RZ, R6 ;  /* 0x000000ffff077224 */ /* 0x000fe400078e0006 */
[----:B------:R-:W-:Y:S02]  /*21bb0*/  IMAD.MOV.U32 R18, RZ, RZ, R8 ;  /* 0x000000ffff127224 */ /* 0x000fe400078e0008 */
[----:B------:R-:W-:-:S02]  /*21bc0*/  IMAD.MOV.U32 R6, RZ, RZ, R5 ;  /* 0x000000ffff067224 */ /* 0x000fc400078e0005 */
[----:B------:R-:W-:Y:S02]  /*21bd0*/  IMAD.MOV.U32 R17, RZ, RZ, R7 ;  /* 0x000000ffff117224 */ /* 0x000fe400078e0007 */
[----:B------:R-:W-:Y:S02]  /*21be0*/  IMAD.MOV.U32 R16, RZ, RZ, R6 ;  /* 0x000000ffff107224 */ /* 0x000fe400078e0006 */
[----:B------:R-:W0:Y:S01]  /*21bf0*/  LDC R6, c[0x0][0x244] ;  /* 0x00009100ff067b82 */ /* 0x000e220000000800 */
[----:B------:R-:W-:Y:S02]  /*21c00*/  IMAD.MOV.U32 R5, RZ, RZ, R4 ;  /* 0x000000ffff057224 */ /* 0x000fe400078e0004 */
[----:B------:R-:W-:Y:S01]  /*21c10*/  IMAD R7, R2, UR5, RZ ;  /* 0x0000000502077c24 */ /* 0x000fe2000f8e02ff */
[----:B------:R-:W-:Y:S01]  /*21c20*/  ULDC UR5, c[0x0][0x248] ;  /* 0x0000920000057ab9 */ /* 0x000fe20000000800 */
[----:B------:R-:W-:Y:S02]  /*21c30*/  IMAD.MOV.U32 R8, RZ, RZ, R5 ;  /* 0x000000ffff087224 */ /* 0x000fe400078e0005 */
[----:B------:R-:W-:-:S02]  /*21c40*/  VIADD R5, R0, 0x13e ;  /* 0x0000013e00057836 */ /* 0x000fc40000000000 */
[C---:B------:R-:W-:Y:S02]  /*21c50*/  VIADD R4, R0.reuse, 0x13f ;  /* 0x0000013f00047836 */ /* 0x040fe40000000000 */
[----:B------:R-:W-:Y:S01]  /*21c60*/  IMAD R128, R0, UR5, RZ ;  /* 0x0000000500807c24 */ /* 0x000fe2000f8e02ff */
[----:B------:R-:W-:Y:S01]  /*21c70*/  ISETP.GE.AND P1, PT, R5, UR11, PT ;  /* 0x0000000b05007c0c */ /* 0x000fe2000bf26270 */
[----:B------:R-:W-:Y:S01]  /*21c80*/  ULDC UR11, c[0x0][0x248] ;  /* 0x00009200000b7ab9 */ /* 0x000fe20000000800 */
[----:B------:R-:W-:Y:S01]  /*21c90*/  ISETP.GE.AND P3, PT, R4, UR9, PT ;  /* 0x0000000904007c0c */ /* 0x000fe2000bf66270 */
[C---:B------:R-:W-:Y:S01]  /*21ca0*/  VIADD R4, R0.reuse, 0x13d ;  /* 0x0000013d00047836 */ /* 0x040fe20000000000 */
[----:B------:R-:W-:Y:S01]  /*21cb0*/  SHF.R.S32.HI R126, RZ, 0x1f, R128 ;  /* 0x0000001fff7e7819 */ /* 0x000fe20000011480 */
[----:B------:R-:W-:Y:S02]  /*21cc0*/  IMAD.MOV.U32 R215, RZ, RZ, R171 ;  /* 0x000000ffffd77224 */ /* 0x000fe400078e00ab */
[----:B------:R-:W-:Y:S01]  /*21cd0*/  VIADD R171, R0, 0x120 ;  /* 0x0000012000ab7836 */ /* 0x000fe20000000000 */
[----:B------:R-:W-:Y:S01]  /*21ce0*/  ISETP.GE.AND P0, PT, R4, UR15, PT ;  /* 0x0000000f04007c0c */ /* 0x000fe2000bf06270 */
[----:B------:R-:W-:Y:S01]  /*21cf0*/  IMAD.MOV.U32 R214, RZ, RZ, R170 ;  /* 0x000000ffffd67224 */ /* 0x000fe200078e00aa */
[----:B------:R-:W-:Y:S01]  /*21d00*/  IADD3 R4, P4, R7, UR6, RZ ;  /* 0x0000000607047c10 */ /* 0x000fe2000ff9e0ff */
[----:B------:R-:W-:-:S02]  /*21d10*/  VIADD R170, R0, 0x11e ;  /* 0x0000011e00aa7836 */ /* 0x000fc40000000000 */
[----:B0-----:R-:W-:Y:S01]  /*21d20*/  IMAD R6, R6, 0x80, R7 ;  /* 0x0000008006067824 */ /* 0x001fe200078e0207 */
[----:B------:R-:W-:Y:S01]  /*21d30*/  LEA.HI.X.SX32 R7, R7, UR7, 0x1, P4 ;  /* 0x0000000707077c11 */ /* 0x000fe2000a0f0eff */
[----:B------:R-:W-:Y:S01]  /*21d40*/  ULDC.64 UR6, c[0x0][0x228] ;  /* 0x00008a0000067ab9 */ /* 0x000fe20000000a00 */
[----:B------:R-:W-:Y:S01]  /*21d50*/  ISETP.LT.AND P4, PT, R3, UR14, !P3 ;  /* 0x0000000e03007c0c */ /* 0x000fe2000df81270 */
[----:B------:R-:W-:Y:S01]  /*21d60*/  UMOV UR14, UR16 ;  /* 0x00000010000e7c82 */ /* 0x000fe20008000000 */
[----:B------:R-:W-:Y:S01]  /*21d70*/  IADD3 R5, P2, R6, UR12, RZ ;  /* 0x0000000c06057c10 */ /* 0x000fe2000ff5e0ff */
[----:B------:R-:W-:Y:S01]  /*21d80*/  UMOV UR57, UR6 ;  /* 0x0000000600397c82 */ /* 0x000fe20008000000 */
[----:B------:R-:W-:Y:S01]  /*21d90*/  ISETP.LT.AND P3, PT, R2, UR18, !P3 ;  /* 0x0000001202007c0c */ /* 0x000fe2000df61270 */
[----:B------:R-:W-:Y:S01]  /*21da0*/  UMOV UR51, UR7 ;  /* 0x0000000700337c82 */ /* 0x000fe20008000000 */
[----:B------:R-:W-:Y:S01]  /*21db0*/  LEA.HI.X.SX32 R6, R6, UR13, 0x1, P2 ;  /* 0x0000000d06067c11 */ /* 0x000fe200090f0eff */
[----:B------:R-:W-:Y:S01]  /*21dc0*/  STL [R1+0x13bc], R5 ;  /* 0x0013bc0501007387 */ /* 0x000fe20000100800 */
[----:B------:R-:W-:Y:S01]  /*21dd0*/  ULDC.64 UR6, c[0x0][0x228] ;  /* 0x00008a0000067ab9 */ /* 0x000fe20000000a00 */
[----:B------:R-:W-:Y:S01]  /*21de0*/  ULDC.64 UR12, c[0x0][0x228] ;  /* 0x00008a00000c7ab9 */ /* 0x000fe20000000a00 */
[----:B------:R-:W-:Y:S01]  /*21df0*/  UMOV UR55, UR6 ;  /* 0x0000000600377c82 */ /* 0x000fe20008000000 */
[----:B------:R-:W-:Y:S01]  /*21e00*/  STL [R1+0x13c0], R6 ;  /* 0x0013c00601007387 */ /* 0x000fe20000100800 */
[----:B------:R-:W-:Y:S01]  /*21e10*/  UMOV UR43, UR7 ;  /* 0x00000007002b7c82 */ /* 0x000fe20008000000 */
[----:B------:R-:W-:Y:S01]  /*21e20*/  ULDC.64 UR6, c[0x0][0x228] ;  /* 0x00008a0000067ab9 */ /* 0x000fe20000000a00 */
[----:B------:R-:W-:Y:S01]  /*21e30*/  ULDC.64 UR16, c[0x0][0x228] ;  /* 0x00008a0000107ab9 */ /* 0x000fe20000000a00 */
[----:B------:R0:W-:Y:S01]  /*21e40*/  STL [R1+0xea8], R128 ;  /* 0x000ea88001007387 */ /* 0x0001e20000100800 */
[----:B------:R-:W-:Y:S01]  /*21e50*/  UMOV UR54, UR6 ;  /* 0x0000000600367c82 */ /* 0x000fe20008000000 */
[----:B------:R-:W-:Y:S01]  /*21e60*/  UMOV UR42, UR7 ;  /* 0x00000007002a7c82 */ /* 0x000fe20008000000 */
[----:B------:R-:W-:Y:S01]  /*21e70*/  ULDC.64 UR6, c[0x0][0x228] ;  /* 0x00008a0000067ab9 */ /* 0x000fe20000000a00 */
[----:B------:R-:W-:Y:S01]  /*21e80*/  STL [R1+0x10d0], R126 ;  /* 0x0010d07e01007387 */ /* 0x000fe20000100800 */
[----:B------:R-:W-:Y:S01]  /*21e90*/  UMOV UR40, UR6 ;  /* 0x0000000600287c82 */ /* 0x000fe20008000000 */
[----:B------:R-:W-:Y:S01]  /*21ea0*/  UMOV UR38, UR16 ;  /* 0x0000001000267c82 */ /* 0x000fe20008000000 */
[----:B------:R-:W-:Y:S01]  /*21eb0*/  UMOV UR41, UR17 ;  /* 0x0000001100297c82 */ /* 0x000fe20008000000 */
[----:B------:R-:W-:Y:S01]  /*21ec0*/  ULDC.64 UR16, c[0x0][0x228] ;  /* 0x00008a0000107ab9 */ /* 0x000fe20000000a00 */
[----:B------:R-:W-:Y:S01]  /*21ed0*/  MOV R189, UR43 ;  /* 0x0000002b00bd7c02 */ /* 0x000fe20008000f00 */
        /* <DEDUP_REMOVED lines=8> */
[----:B------:R-:W-:-:S02]  /*21f60*/  IMAD.MOV.U32 R213, RZ, RZ, R169 ;  /* 0x000000ffffd57224 */ /* 0x000fc400078e00a9 */
[C---:B------:R-:W-:Y:S02]  /*21f70*/  VIADD R169, R0.reuse, 0x11c ;  /* 0x0000011c00a97836 */ /* 0x040fe40000000000 */
[----:B------:R-:W-:Y:S02]  /*21f80*/  IMAD.MOV.U32 R212, RZ, RZ, R168 ;  /* 0x000000ffffd47224 */ /* 0x000fe400078e00a8 */
[C---:B------:R-:W-:Y:S02]  /*21f90*/  VIADD R168, R0.reuse, 0x11a ;  /* 0x0000011a00a87836 */ /* 0x040fe40000000000 */
[----:B------:R-:W-:Y:S02]  /*21fa0*/  IMAD.MOV.U32 R211, RZ, RZ, R167 ;  /* 0x000000ffffd37224 */ /* 0x000fe400078e00a7 */
[----:B------:R-:W-:Y:S02]  /*21fb0*/  VIADD R167, R0, 0x118 ;  /* 0x0000011800a77836 */ /* 0x000fe40000000000 */
        /* <DEDUP_REMOVED lines=19> */
[----:B------:R-:W-:Y:S01]  /*220f0*/  VIADD R157, R0, 0x104 ;  /* 0x00000104009d7836 */ /* 0x000fe20000000000 */
[----:B------:R-:W-:Y:S01]  /*22100*/  ISETP.GE.AND P5, PT, R9, UR4, PT ;  /* 0x0000000409007c0c */ /* 0x000fe2000bfa6270 */
[----:B------:R-:W-:Y:S01]  /*22110*/  UMOV UR4, UR7 ;  /* 0x0000000700047c82 */ /* 0x000fe20008000000 */
[----:B------:R-:W-:Y:S01]  /*22120*/  ULDC.64 UR6, c[0x0][0x228] ;  /* 0x00008a0000067ab9 */ /* 0x000fe20000000a00 */
[----:B------:R-:W-:Y:S01]  /*22130*/  MOV R190, UR4 ;  /* 0x0000000400be7c02 */ /* 0x000fe20008000f00 */
[----:B------:R-:W-:Y:S01]  /*22140*/  UMOV UR59, UR6 ;  /* 0x00000006003b7c82 */ /* 0x000fe20008000000 */
[----:B------:R-:W-:Y:S01]  /*22150*/  ISETP.LT.AND P6, PT, R3, UR8, !P5 ;  /* 0x0000000803007c0c */ /* 0x000fe2000efc1270 */
[----:B------:R-:W-:Y:S01]  /*22160*/  ULDC.64 UR8, c[0x0][0x228] ;  /* 0x00008a0000087ab9 */ /* 0x000fe20000000a00 */
[----:B------:R-:W-:Y:S01]  /*22170*/  ISETP.LT.AND P5, PT, R2, UR10, !P5 ;  /* 0x0000000a02007c0c */ /* 0x000fe2000efa1270 */
[----:B------:R-:W-:Y:S01]  /*22180*/  ULDC UR10, c[0x0][0x248] ;  /* 0x00009200000a7ab9 */ /* 0x000fe20000000800 */
[----:B------:R-:W-:Y:S01]  /*22190*/  UMOV UR53, UR7 ;  /* 0x0000000700357c82 */ /* 0x000fe20008000000 */
[C---:B-1----:R-:W-:Y:S01]  /*221a0*/  VIADD R14, R128.reuse, UR10 ;  /* 0x0000000a800e7c36 */ /* 0x042fe20008000000 */
[-C--:B0-----:R-:W-:Y:S01]  /*221b0*/  IADD3 R128, P2, R128, R4.reuse, RZ ;  /* 0x0000000480807210 */ /* 0x081fe20007f5e0ff */
[----:B------:R-:W-:Y:S01]  /*221c0*/  ULDC.64 UR6, c[0x0][0x228] ;  /* 0x00008a0000067ab9 */ /* 0x000fe20000000a00 */
[----:B------:R-:W-:Y:S01]  /*221d0*/  ULDC.64 UR4, c[0x0][0x228] ;  /* 0x00008a0000047ab9 */ /* 0x000fe20000000a00 */
[----:B------:R-:W-:Y:S01]  /*221e0*/  VIADD R5, R14, UR11 ;  /* 0x0000000b0e057c36 */ /* 0x000fe20008000000 */
[----:B------:R-:W-:Y:S01]  /*221f0*/  STL [R1+0xe2c], R14 ;  /* 0x000e2c0e01007387 */ /* 0x000fe20000100800 */
[--C-:B------:R-:W-:Y:S01]  /*22200*/  IMAD.X R129, R126, 0x1, R7.reuse, P2 ;  /* 0x000000017e817824 */ /* 0x100fe200010e0607 */
[----:B------:R-:W-:Y:S01]  /*22210*/  SHF.R.S32.HI R6, RZ, 0x1f, R14 ;  /* 0x0000001fff067819 */ /* 0x000fe2000001140e */
[----:B------:R-:W-:Y:S01]  /*22220*/  UMOV UR50, UR6 ;  /* 0x0000000600327c82 */ /* 0x000fe20008000000 */
[----:B------:R-:W-:Y:S01]  /*22230*/  @P6 LOP3.LUT R250, R250, 0x200, RZ, 0xfc, !PT ;  /* 0x00000200fafa6812 */ /* 0x000fe200078efcff */
[----:B------:R-:W-:Y:S01]  /*22240*/  UMOV UR49, UR7 ;  /* 0x0000000700317c82 */ /* 0x000fe20008000000 */
[----:B------:R0:W-:Y:S01]  /*22250*/  STL.64 [R1+0xe30], R128 ;  /* 0x000e308001007387 */ /* 0x0001e20000100a00 */
[----:B------:R-:W-:Y:S01]  /*22260*/  ULDC.64 UR6, c[0x0][0x228] ;  /* 0x00008a0000067ab9 */ /* 0x000fe20000000a00 */
[----:B------:R-:W-:Y:S01]  /*22270*/  LOP3.LUT R250, R250, 0xfffffeff, RZ, 0xc0, !PT ;  /* 0xfffffefffafa7812 */ /* 0x000fe200078ec0ff */
[----:B------:R-:W-:Y:S01]  /*22280*/  UMOV UR43, UR4 ;  /* 0x00000004002b7c82 */ /* 0x000fe20008000000 */
[----:B------:R1:W-:Y:S01]  /*22290*/  STL [R1+0xf7c], R6 ;  /* 0x000f7c0601007387 */ /* 0x0003e20000100800 */
[----:B------:R-:W-:Y:S01]  /*222a0*/  UMOV UR46, UR5 ;  /* 0x00000005002e7c82 */ /* 0x000fe20008000000 */
[----:B------:R-:W-:Y:S01]  /*222b0*/  @P5 LOP3.LUT R250, R250, 0x100, RZ, 0xfc, !PT ;  /* 0x00000100fafa5812 */ /* 0x000fe200078efcff */
[----:B------:R-:W-:Y:S01]  /*222c0*/  ULDC.64 UR4, c[0x0][0x228] ;  /* 0x00008a0000047ab9 */ /* 0x000fe20000000a00 */
[----:B------:R-:W-:Y:S01]  /*222d0*/  STL [R1+0xe28], R5 ;  /* 0x000e280501007387 */ /* 0x000fe20000100800 */
[----:B------:R-:W-:Y:S01]  /*222e0*/  UMOV UR42, UR4 ;  /* 0x00000004002a7c82 */ /* 0x000fe20008000000 */
[----:B------:R-:W-:Y:S01]  /*222f0*/  LOP3.LUT R250, R250, 0xffffff7f, RZ, 0xc0, !PT ;  /* 0xffffff7ffafa7812 */ /* 0x000fe200078ec0ff */
[----:B------:R-:W-:Y:S01]  /*22300*/  UMOV UR47, UR5 ;  /* 0x00000005002f7c82 */ /* 0x000fe20008000000 */
[-C--:B0-----:R-:W-:Y:S01]  /*22310*/  IADD3 R128, P2, R14, R4.reuse, RZ ;  /* 0x000000040e807210 */ /* 0x081fe20007f5e0ff */
[----:B------:R-:W-:Y:S01]  /*22320*/  ULDC.64 UR4, c[0x0][0x228] ;  /* 0x00008a0000047ab9 */ /* 0x000fe20000000a00 */
[----:B------:R-:W-:Y:S01]  /*22330*/  @P4 LOP3.LUT R250, R250, 0x80, RZ, 0xfc, !PT ;  /* 0x00000080fafa4812 */ /* 0x000fe200078efcff */
[----:B------:R-:W-:Y:S01]  /*22340*/  UMOV UR39, UR4 ;  /* 0x0000000400277c82 */ /* 0x000fe20008000000 */
[----:B------:R-:W-:Y:S01]  /*22350*/  UMOV UR48, UR5 ;  /* 0x0000000500307c82 */ /* 0x000fe20008000000 */
[----:B------:R-:W-:Y:S01]  /*22360*/  IMAD.X R129, R6, 0x1, R7, P2 ;  /* 0x0000000106817824 */ /* 0x000fe200010e0607 */
[----:B-1----:R-:W-:Y:S01]  /*22370*/  SHF.R.S32.HI R6, RZ, 0x1f, R5 ;  /* 0x0000001fff067819 */ /* 0x002fe20000011405 */
[----:B------:R-:W-:Y:S01]  /*22380*/  ULDC.64 UR4, c[0x0][0x228] ;  /* 0x00008a0000047ab9 */ /* 0x000fe20000000a00 */
[----:B------:R-:W-:Y:S01]  /*22390*/  LOP3.LUT R250, R250, 0xffffffbf, RZ, 0xc0, !PT ;  /* 0xffffffbffafa7812 */ /* 0x000fe200078ec0ff */
[----:B------:R-:W-:Y:S01]  /*223a0*/  UMOV UR61, UR4 ;  /* 0x00000004003d7c82 */ /* 0x000fe20008000000 */
[----:B------:R0:W-:Y:S01]  /*223b0*/  STL.64 [R1+0xe38], R128 ;  /* 0x000e388001007387 */ /* 0x0001e20000100a00 */
[----:B------:R-:W-:Y:S01]  /*223c0*/  ULDC.64 UR10, c[0x0][0x228] ;  /* 0x00008a00000a7ab9 */ /* 0x000fe20000000a00 */
[----:B------:R-:W-:Y:S01]  /*223d0*/  @P3 LOP3.LUT R250, R250, 0x40, RZ, 0xfc, !PT ;  /* 0x00000040fafa3812 */ /* 0x000fe200078efcff */
[----:B------:R-:W-:Y:S01]  /*223e0*/  UMOV UR45, UR5 ;  /* 0x00000005002d7c82 */ /* 0x000fe20008000000 */
[----:B------:R-:W-:Y:S01]  /*223f0*/  ULDC.64 UR4, c[0x0][0x228] ;  /* 0x00008a0000047ab9 */ /* 0x000fe20000000a00 */
[----:B------:R1:W-:Y:S01]  /*22400*/  STL [R1+0x13c4], R4 ;  /* 0x0013c40401007387 */ /* 0x0003e20000100800 */
[----:B------:R-:W-:Y:S01]  /*22410*/  LOP3.LUT R250, R250, 0xffffffdf, RZ, 0xc0, !PT ;  /* 0xffffffdffafa7812 */ /* 0x000fe200078ec0ff */
[----:B------:R-:W-:Y:S01]  /*22420*/  UMOV UR58, UR4 ;  /* 0x00000004003a7c82 */ /* 0x000fe20008000000 */
[----:B------:R-:W-:Y:S01]  /*22430*/  IMAD.MOV.U32 R200, RZ, RZ, R156 ;  /* 0x000000ffffc87224 */ /* 0x000fe200078e009c */
[----:B------:R-:W-:Y:S01]  /*22440*/  STL [R1+0xebc], R6 ;  /* 0x000ebc0601007387 */ /* 0x000fe20000100800 */
[----:B------:R-:W-:Y:S01]  /*22450*/  VIADD R156, R0, 0x102 ;  /* 0x00000102009c7836 */ /* 0x000fe20000000000 */
[----:B0-----:R-:W-:Y:S01]  /*22460*/  IADD3 R128, P2, R5, R4, RZ ;  /* 0x0000000405807210 */ /* 0x001fe20007f5e0ff */
[----:B------:R-:W-:-:S02]  /*22470*/  IMAD.MOV.U32 R199, RZ, RZ, R155 ;  /* 0x000000ffffc77224 */ /* 0x000fc400078e009b */
[----:B------:R-:W-:Y:S02]  /*22480*/  VIADD R155, R0, 0x100 ;  /* 0x00000100009b7836 */ /* 0x000fe40000000000 */
[----:B------:R-:W-:Y:S01]  /*22490*/  IMAD.X R129, R6, 0x1, R7, P2 ;  /* 0x0000000106817824 */ /* 0x000fe200010e0607 */
[----:B------:R-:W-:Y:S01]  /*224a0*/  ISETP.LT.AND P2, PT, R3, UR14, !P1 ;  /* 0x0000000e03007c0c */ /* 0x000fe2000cf41270 */
[----:B------:R-:W-:Y:S01]  /*224b0*/  ULDC.64 UR14, c[0x0][0x228] ;  /* 0x00008a00000e7ab9 */ /* 0x000fe20000000a00 */
[----:B------:R-:W-:Y:S01]  /*224c0*/  ISETP.LT.AND P1, PT, R2, UR36, !P1 ;  /* 0x0000002402007c0c */ /* 0x000fe2000cf21270 */
[----:B------:R-:W-:Y:S01]  /*224d0*/  IMAD.MOV.U32 R198, RZ, RZ, R154 ;  /* 0x000000ffffc67224 */ /* 0x000fe200078e009a */
[----:B------:R-:W-:Y:S01]  /*224e0*/  STL.64 [R1+0xe40], R128 ;  /* 0x000e408001007387 */ /* 0x000fe20000100a00 */
[C---:B------:R-:W-:Y:S02]  /*224f0*/  VIADD R154, R0.reuse, 0xfe ;  /* 0x000000fe009a7836 */ /* 0x040fe40000000000 */
[----:B------:R-:W-:Y:S01]  /*22500*/  IMAD.MOV.U32 R197, RZ, RZ, R153 ;  /* 0x000000ffffc57224 */ /* 0x000fe200078e0099 */
[----:B------:R-:W-:Y:S01]  /*22510*/  STL [R1+0x13c8], R7 ;  /* 0x0013c80701007387 */ /* 0x000fe20000100800 */
[----:B------:R-:W-:-:S02]  /*22520*/  VIADD R153, R0, 0xfc ;  /* 0x000000fc00997836 */ /* 0x000fc40000000000 */
[----:B------:R-:W-:Y:S02]  /*22530*/  IMAD.MOV.U32 R196, RZ, RZ, R152 ;  /* 0x000000ffffc47224 */ /* 0x000fe400078e0098 */
[----:B------:R-:W-:Y:S01]  /*22540*/  @P2 LOP3.LUT R250, R250, 0x20, RZ, 0xfc, !PT ;  /* 0x00000020fafa2812 */ /* 0x000fe200078efcff */
[----:B------:R-:W-:Y:S01]  /*22550*/  VIADD R152, R0, 0xfa ;  /* 0x000000fa00987836 */ /* 0x000fe20000000000 */
[----:B------:R-:W-:Y:S01]  /*22560*/  ISETP.LT.AND P2, PT, R3, UR57, !P0 ;  /* 0x0000003903007c0c */ /* 0x000fe2000c741270 */
[----:B------:R-:W-:Y:S01]  /*22570*/  UMOV UR57, UR5 ;  /* 0x0000000500397c82 */ /* 0x000fe20008000000 */
[----:B------:R-:W-:Y:S01]  /*22580*/  LOP3.LUT R250, R250, 0xffffffef, RZ, 0xc0, !PT ;  /* 0xffffffeffafa7812 */ /* 0x000fe200078ec0ff */
[----:B------:R-:W-:Y:S01]  /*22590*/  ULDC.64 UR4, c[0x0][0x228] ;  /* 0x00008a0000047ab9 */ /* 0x000fe20000000a00 */
[----:B------:R-:W-:Y:S02]  /*225a0*/  IMAD.MOV.U32 R195, RZ, RZ, R23 ;  /* 0x000000ffffc37224 */ /* 0x000fe400078e0017 */
[----:B------:R-:W-:Y:S01]  /*225b0*/  @P1 LOP3.LUT R250, R250, 0x10, RZ, 0xfc, !PT ;  /* 0x00000010fafa1812 */ /* 0x000fe200078efcff */
[----:B------:R-:W-:Y:S01]  /*225c0*/  VIADD R23, R0, 0xf8 ;  /* 0x000000f800177836 */ /* 0x000fe20000000000 */
[----:B------:R-:W-:Y:S01]  /*225d0*/  ISETP.LT.AND P1, PT, R2, UR28, !P0 ;  /* 0x0000001c02007c0c */ /* 0x000fe2000c721270 */
[----:B------:R-:W-:Y:S01]  /*225e0*/  IMAD.MOV.U32 R194, RZ, RZ, R22 ;  /* 0x000000ffffc27224 */ /* 0x000fe200078e0016 */
[----:B------:R-:W-:Y:S01]  /*225f0*/  LOP3.LUT R250, R250, 0xfffffff7, RZ, 0xc0, !PT ;  /* 0xfffffff7fafa7812 */ /* 0x000fe200078ec0ff */
[----:B------:R-:W-:Y:S01]  /*22600*/  VIADD R22, R0, 0xf6 ;  /* 0x000000f600167836 */ /* 0x000fe20000000000 */
[----:B------:R-:W-:Y:S01]  /*22610*/  ISETP.GE.AND P0, PT, R185, UR19, PT ;  /* 0x00000013b9007c0c */ /* 0x000fe2000bf06270 */
[----:B------:R-:W-:Y:S01]  /*22620*/  ULDC.64 UR18, c[0x0][0x228] ;  /* 0x00008a0000127ab9 */ /* 0x000fe20000000a00 */
[----:B------:R-:W-:Y:S01]  /*22630*/  @P2 LOP3.LUT R250, R250, 0x8, RZ, 0xfc, !PT ;  /* 0x00000008fafa2812 */ /* 0x000fe200078efcff */
[----:B------:R-:W-:-:S02]  /*22640*/  IMAD.MOV.U32 R193, RZ, RZ, R21 ;  /* 0x000000ffffc17224 */ /* 0x000fc400078e0015 */
[----:B------:R-:W-:Y:S01]  /*22650*/  VIADD R21, R0, 0xf4 ;  /* 0x000000f400157836 */ /* 0x000fe20000000000 */
[----:B------:R-:W-:Y:S01]  /*22660*/  LOP3.LUT R250, R250, 0xfffffffb, RZ, 0xc0, !PT ;  /* 0xfffffffbfafa7812 */ /* 0x000fe200078ec0ff */
[----:B------:R-:W-:Y:S02]  /*22670*/  IMAD.MOV.U32 R192, RZ, RZ, R20 ;  /* 0x000000ffffc07224 */ /* 0x000fe400078e0014 */
[----:B------:R-:W-:Y:S01]  /*22680*/  VIADD R20, R0, 0xf2 ;  /* 0x000000f200147836 */ /* 0x000fe20000000000 */
[----:B------:R-:W-:Y:S01]  /*22690*/  @P1 LOP3.LUT R250, R250, 0x4, RZ, 0xfc, !PT ;  /* 0x00000004fafa1812 */ /* 0x000fe200078efcff */
[----:B------:R-:W-:Y:S01]  /*226a0*/  IMAD.MOV.U32 R220, RZ, RZ, R19 ;  /* 0x000000ffffdc7224 */ /* 0x000fe200078e0013 */
[----:B------:R-:W-:Y:S01]  /*226b0*/  ISETP.LT.AND P1, PT, R3, UR55, !P0 ;  /* 0x0000003703007c0c */ /* 0x000fe2000c721270 */
[----:B------:R-:W-:Y:S01]  /*226c0*/  UMOV UR55, UR4 ;  /* 0x0000000400377c82 */ /* 0x000fe20008000000 */
[----:B------:R-:W-:Y:S01]  /*226d0*/  ISETP.LT.AND P0, PT, R2, UR22, !P0 ;  /* 0x0000001602007c0c */ /* 0x000fe2000c701270 */
[----:B------:R-:W-:Y:S01]  /*226e0*/  VIADD R19, R0, 0xf0 ;  /* 0x000000f000137836 */ /* 0x000fe20000000000 */
[----:B------:R-:W-:Y:S01]  /*226f0*/  LOP3.LUT R250, R250, 0xfffffffd, RZ, 0xc0, !PT ;  /* 0xfffffffdfafa7812 */ /* 0x000fe200078ec0ff */
[----:B------:R-:W-:-:S02]  /*22700*/  IMAD.MOV.U32 R219, RZ, RZ, R18 ;  /* 0x000000ffffdb7224 */ /* 0x000fc400078e0012 */
[C---:B------:R-:W-:Y:S02]  /*22710*/  VIADD R18, R0.reuse, 0xee ;  /* 0x000000ee00127836 */ /* 0x040fe40000000000 */
[----:B------:R-:W-:Y:S02]  /*22720*/  IMAD.MOV.U32 R218, RZ, RZ, R17 ;  /* 0x000000ffffda7224 */ /* 0x000fe400078e0011 */
[----:B------:R-:W-:Y:S02]  /*22730*/  VIADD R17, R0, 0xec ;  /* 0x000000ec00117836 */ /* 0x000fe40000000000 */
[----:B------:R-:W-:Y:S01]  /*22740*/  @P1 LOP3.LUT R250, R250, 0x2, RZ, 0xfc, !PT ;  /* 0x00000002fafa1812 */ /* 0x000fe200078efcff */
[----:B------:R-:W-:Y:S02]  /*22750*/  IMAD.MOV.U32 R217, RZ, RZ, R16 ;  /* 0x000000ffffd97224 */ /* 0x000fe400078e0010 */
[----:B------:R-:W-:Y:S01]  /*22760*/  VIADD R16, R0, 0xea ;  /* 0x000000ea00107836 */ /* 0x000fe20000000000 */
[----:B------:R-:W-:Y:S01]  /*22770*/  LOP3.LUT R250, R250, 0xfffffffe, RZ, 0xc0, !PT ;  /* 0xfffffffefafa7812 */ /* 0x000fe200078ec0ff */
[----:B------:R-:W-:-:S02]  /*22780*/  VIADD R9, R0, 0xde ;  /* 0x000000de00097836 */ /* 0x000fc40000000000 */
[----:B------:R-:W-:Y:S01]  /*22790*/  IMAD.MOV.U32 R216, RZ, RZ, R8 ;  /* 0x000000ffffd87224 */ /* 0x000fe200078e0008 */
[----:B------:R-:W-:Y:S01]  /*227a0*/  @P0 LOP3.LUT R250, R250, 0x1, RZ, 0xfc, !PT ;  /* 0x00000001fafa0812 */ /* 0x000fe200078efcff */
[----:B------:R-:W-:Y:S01]  /*227b0*/  VIADD R8, R0, 0xdc ;  /* 0x000000dc00087836 */ /* 0x000fe20000000000 */
[----:B------:R-:W-:Y:S01]  /*227c0*/  ISETP.GE.AND P0, PT, R184, UR37, PT ;  /* 0x00000025b8007c0c */ /* 0x000fe2000bf06270 */
[----:B------:R-:W-:Y:S01]  /*227d0*/  UMOV UR37, UR5 ;  /* 0x0000000500257c82 */ /* 0x000fe20008000000 */
[----:B------:R-:W-:Y:S01]  /*227e0*/  ULDC.64 UR4, c[0x0][0x228] ;  /* 0x00008a0000047ab9 */ /* 0x000fe20000000a00 */
[----:B------:R-:W-:Y:S01]  /*227f0*/  LOP3.LUT R250, R250, 0xfffffbff, RZ, 0xc0, !PT ;  /* 0xfffffbfffafa7812 */ /* 0x000fe200078ec0ff */
[----:B------:R-:W-:Y:S01]  /*22800*/  IMAD.MOV.U32 R221, RZ, RZ, R220 ;  /* 0x000000ffffdd7224 */ /* 0x000fe200078e00dc */
[----:B------:R-:W-:Y:S01]  /*22810*/  ISETP.LT.AND P1, PT, R3, UR8, !P0 ;  /* 0x0000000803007c0c */ /* 0x000fe2000c721270 */
[----:B------:R-:W-:Y:S01]  /*22820*/  IMAD.MOV.U32 R220, RZ, RZ, R219 ;  /* 0x000000ffffdc7224 */ /* 0x000fe200078e00db */
[----:B------:R-:W-:Y:S01]  /*22830*/  ISETP.LT.AND P0, PT, R2, UR54, !P0 ;  /* 0x0000003602007c0c */ /* 0x000fe2000c701270 */
[----:B------:R-:W-:Y:S01]  /*22840*/  UMOV UR54, UR4 ;  /* 0x0000000400367c82 */ /* 0x000fe20008000000 */
[----:B------:R-:W-:-:S02]  /*22850*/  IMAD.MOV.U32 R219, RZ, RZ, R218 ;  /* 0x000000ffffdb7224 */ /* 0x000fc400078e00da */
[----:B------:R-:W-:Y:S02]  /*22860*/  IMAD.MOV.U32 R218, RZ, RZ, R217 ;  /* 0x000000ffffda7224 */ /* 0x000fe400078e00d9 */
[----:B------:R-:W-:Y:S02]  /*22870*/  IMAD.MOV.U32 R217, RZ, RZ, R216 ;  /* 0x000000ffffd97224 */ /* 0x000fe400078e00d8 */
[----:B------:R-:W-:Y:S02]  /*22880*/  IMAD.MOV.U32 R216, RZ, RZ, R215 ;  /* 0x000000ffffd87224 */ /* 0x000fe400078e00d7 */
[----:B------:R-:W-:Y:S01]  /*22890*/  IMAD.MOV.U32 R215, RZ, RZ, R214 ;  /* 0x000000ffffd77224 */ /* 0x000fe200078e00d6 */
[----:B------:R-:W-:Y:S01]  /*228a0*/  @P1 LOP3.LUT R236, R236, 0x80000000, RZ, 0xfc, !PT ;  /* 0x80000000ecec1812 */ /* 0x000fe200078efcff */
[----:B------:R-:W-:Y:S02]  /*228b0*/  IMAD.MOV.U32 R214, RZ, RZ, R213 ;  /* 0x000000ffffd67224 */ /* 0x000fe400078e00d5 */
[----:B------:R-:W-:Y:S01]  /*228c0*/  IMAD.MOV.U32 R213, RZ, RZ, R212 ;  /* 0x000000ffffd57224 */ /* 0x000fe200078e00d4 */
[----:B------:R-:W-:Y:S01]  /*228d0*/  LOP3.LUT R236, R236, 0xdfffffff, RZ, 0xc0, !PT ;  /* 0xdfffffffecec7812 */ /* 0x000fe200078ec0ff */
[----:B------:R-:W-:-:S02]  /*228e0*/  IMAD.MOV.U32 R212, RZ, RZ, R211 ;  /* 0x000000ffffd47224 */ /* 0x000fc400078e00d3 */
[----:B------:R-:W-:Y:S01]  /*228f0*/  IMAD.MOV.U32 R211, RZ, RZ, R210 ;  /* 0x000000ffffd37224 */ /* 0x000fe200078e00d2 */
[----:B------:R-:W-:Y:S01]  /*22900*/  @P0 LOP3.LUT R236, R236, 0x20000000, RZ, 0xfc, !PT ;  /* 0x20000000ecec0812 */ /* 0x000fe200078efcff */
[----:B------:R-:W-:Y:S01]  /*22910*/  IMAD.MOV.U32 R210, RZ, RZ, R209 ;  /* 0x000000ffffd27224 */ /* 0x000fe200078e00d1 */
[----:B------:R-:W-:Y:S01]  /*22920*/  ISETP.GE.AND P0, PT, R183, UR29, PT ;  /* 0x0000001db7007c0c */ /* 0x000fe2000bf06270 */
[----:B------:R-:W-:Y:S01]  /*22930*/  ULDC.64 UR28, c[0x0][0x228] ;  /* 0x00008a00001c7ab9 */ /* 0x000fe20000000a00 */
[----:B------:R-:W-:Y:S01]  /*22940*/  LOP3.LUT R236, R236, 0xfbffffff, RZ, 0xc0, !PT ;  /* 0xfbffffffecec7812 */ /* 0x000fe200078ec0ff */
[----:B------:R-:W-:Y:S01]  /*22950*/  IMAD.MOV.U32 R209, RZ, RZ, R208 ;  /* 0x000000ffffd17224 */ /* 0x000fe200078e00d0 */
[----:B------:R-:W-:Y:S01]  /*22960*/  ISETP.LT.AND P1, PT, R3, UR34, !P0 ;  /* 0x0000002203007c0c */ /* 0x000fe2000c721270 */
[----:B------:R-:W-:Y:S01]  /*22970*/  IMAD.MOV.U32 R208, RZ, RZ, R207 ;  /* 0x000000ffffd07224 */ /* 0x000fe200078e00cf */
[----:B------:R-:W-:Y:S01]  /*22980*/  ISETP.LT.AND P0, PT, R2, UR40, !P0 ;  /* 0x0000002802007c0c */ /* 0x000fe2000c701270 */
[----:B------:R-:W-:Y:S01]  /*22990*/  UMOV UR40, UR5 ;  /* 0x0000000500287c82 */ /* 0x000fe20008000000 */
[----:B------:R-:W-:Y:S01]  /*229a0*/  ULDC.64 UR4, c[0x0][0x228] ;  /* 0x00008a0000047ab9 */ /* 0x000fe20000000a00 */
[----:B------:R-:W-:Y:S01]  /*229b0*/  IMAD.MOV.U32 R207, RZ, RZ, R206 ;  /* 0x000000ffffcf7224 */ /* 0x000fe200078e00ce */
[----:B------:R-:W-:Y:S01]  /*229c0*/  UMOV UR60, UR4 ;  /* 0x00000004003c7c82 */ /* 0x000fe20008000000 */
[----:B------:R-:W-:-:S02]  /*229d0*/  IMAD.MOV.U32 R206, RZ, RZ, R205 ;  /* 0x000000ffffce7224 */ /* 0x000fc400078e00cd */
[----:B------:R-:W-:Y:S02]  /*229e0*/  IMAD.MOV.U32 R205, RZ, RZ, R204 ;  /* 0x000000ffffcd7224 */ /* 0x000fe400078e00cc */
[----:B------:R-:W-:Y:S02]  /*229f0*/  IMAD.MOV.U32 R204, RZ, RZ, R203 ;  /* 0x000000ffffcc7224 */ /* 0x000fe400078e00cb */
[----:B------:R-:W-:Y:S01]  /*22a00*/  @P1 LOP3.LUT R236, R236, 0x4000000, RZ, 0xfc, !PT ;  /* 0x04000000ecec1812 */ /* 0x000fe200078efcff */
[----:B------:R-:W-:Y:S02]  /*22a10*/  IMAD.MOV.U32 R203, RZ, RZ, R202 ;  /* 0x000000ffffcb7224 */ /* 0x000fe400078e00ca */
[----:B------:R-:W-:Y:S01]  /*22a20*/  IMAD.MOV.U32 R202, RZ, RZ, R201 ;  /* 0x000000ffffca7224 */ /* 0x000fe200078e00c9 */
[----:B------:R-:W-:Y:S01]  /*22a30*/  LOP3.LUT R236, R236, 0xfeffffff, RZ, 0xc0, !PT ;  /* 0xfeffffffecec7812 */ /* 0x000fe200078ec0ff */
[----:B------:R-:W-:Y:S02]  /*22a40*/  IMAD.MOV.U32 R201, RZ, RZ, R200 ;  /* 0x000000ffffc97224 */ /* 0x000fe400078e00c8 */
        /* <DEDUP_REMOVED lines=10> */
[----:B------:R-:W-:Y:S01]  /*22af0*/  IMAD.MOV.U32 R196, RZ, RZ, R195 ;  /* 0x000000ffffc47224 */ /* 0x000fe200078e00c3 */
[----:B------:R-:W-:Y:S01]  /*22b00*/  ISETP.GE.AND P0, PT, R181, UR9, PT ;  /* 0x00000009b5007c0c */ /* 0x000fe2000bf06270 */
[----:B------:R-:W-:Y:S01]  /*22b10*/  ULDC.64 UR8, c[0x0][0x228] ;  /* 0x00008a0000087ab9 */ /* 0x000fe20000000a00 */
[----:B------:R-:W-:-:S02]  /*22b20*/  IMAD.MOV.U32 R195, RZ, RZ, R194 ;  /* 0x000000ffffc37224 */ /* 0x000fc400078e00c2 */
[----:B------:R-:W-:Y:S02]  /*22b30*/  IMAD.MOV.U32 R194, RZ, RZ, R193 ;  /* 0x000000ffffc27224 */ /* 0x000fe400078e00c1 */
[----:B------:R-:W-:-:S03]  /*22b40*/  IMAD.MOV.U32 R193, RZ, RZ, R192 ;  /* 0x000000ffffc17224 */ /* 0x000fc600078e00c0 */
[----:B------:R-:W-:-:S04]  /*22b50*/  @P2 LOP3.LUT R236, R236, 0x200000, RZ, 0xfc, !PT ;  /* 0x00200000ecec2812 */ /* 0x000fc800078efcff */
[----:B------:R-:W-:-:S04]  /*22b60*/  LOP3.LUT R236, R236, 0xfffbffff, RZ, 0xc0, !PT ;  /* 0xfffbffffecec7812 */ /* 0x000fc800078ec0ff */
[----:B------:R-:W-:Y:S02]  /*22b70*/  @P1 LOP3.LUT R236, R236, 0x40000, RZ, 0xfc, !PT ;  /* 0x00040000ecec1812 */ /* 0x000fe400078efcff */
[----:B------:R-:W-:Y:S02]  /*22b80*/  ISETP.LT.AND P1, PT, R3, UR26, !P0 ;  /* 0x0000001a03007c0c */ /* 0x000fe4000c721270 */
[----:B------:R-:W-:Y:S01]  /*22b90*/  ISETP.LT.AND P0, PT, R2, UR50, !P0 ;  /* 0x0000003202007c0c */ /* 0x000fe2000c701270 */
[----:B------:R-:W-:Y:S01]  /*22ba0*/  UMOV UR50, UR5 ;  /* 0x0000000500327c82 */ /* 0x000fe20008000000 */
[----:B------:R-:W-:Y:S01]  /*22bb0*/  LOP3.LUT R236, R236, 0xffff7fff, RZ, 0xc0, !PT ;  /* 0xffff7fffecec7812 */ /* 0x000fe200078ec0ff */
[----:B------:R-:W-:Y:S02]  /*22bc0*/  ULDC.64 UR4, c[0x0][0x228] ;  /* 0x00008a0000047ab9 */ /* 0x000fe40000000a00 */
[----:B------:R-:W-:-:S06]  /*22bd0*/  UMOV UR36, UR4 ;  /* 0x0000000400247c82 */ /* 0x000fcc0008000000 */
[----:B------:R-:W-:-:S04]  /*22be0*/  @P1 LOP3.LUT R236, R236, 0x8000, RZ, 0xfc, !PT ;  /* 0x00008000ecec1812 */ /* 0x000fc800078efcff */
[----:B------:R-:W-:-:S04]  /*22bf0*/  LOP3.LUT R236, R236, 0xffffdfff, RZ, 0xc0, !PT ;  /* 0xffffdfffecec7812 */ /* 0x000fc800078ec0ff */
[----:B------:R-:W-:Y:S02]  /*22c00*/  @P0 LOP3.LUT R236, R236, 0x2000, RZ, 0xfc, !PT ;  /* 0x00002000ecec0812 */ /* 0x000fe400078efcff */
[----:B------:R-:W-:Y:S02]  /*22c10*/  ISETP.GE.AND P0, PT, R180, UR35, PT ;  /* 0x00000023b4007c0c */ /* 0x000fe4000bf06270 */
[----:B------:R-:W-:Y:S02]  /*22c20*/  LOP3.LUT R236, R236, 0xfffffbff, RZ, 0xc0, !PT ;  /* 0xfffffbffecec7812 */ /* 0x000fe400078ec0ff */
[----:B------:R-:W-:Y:S02]  /*22c30*/  ISETP.LT.AND P1, PT, R3, UR6, !P0 ;  /* 0x0000000603007c0c */ /* 0x000fe4000c721270 */
[----:B------:R-:W-:Y:S01]  /*22c40*/  ISETP.LT.AND P0, PT, R2, UR38, !P0 ;  /* 0x0000002602007c0c */ /* 0x000fe2000c701270 */
[----:B------:R-:W-:Y:S01]  /*22c50*/  UMOV UR38, UR5 ;  /* 0x0000000500267c82 */ /* 0x000fe20008000000 */
[----:B------:R-:W-:-:S02]  /*22c60*/  ULDC.64 UR4, c[0x0][0x228] ;  /* 0x00008a0000047ab9 */ /* 0x000fc40000000a00 */
[----:B------:R-:W-:Y:S01]  /*22c70*/  UMOV UR35, UR4 ;  /* 0x0000000400237c82 */ /* 0x000fe20008000000 */
[----:B------:R-:W-:-:S06]  /*22c80*/  R2UR UR4, R190 ;  /* 0x00000000be0472ca */ /* 0x000fcc00000e0000 */
[----:B------:R-:W-:-:S04]  /*22c90*/  @P1 LOP3.LUT R236, R236, 0x400, RZ, 0xfc, !PT ;  /* 0x00000400ecec1812 */ /* 0x000fc800078efcff */
[----:B------:R-:W-:-:S04]  /*22ca0*/  LOP3.LUT R236, R236, 0xfffffeff, RZ, 0xc0, !PT ;  /* 0xfffffeffecec7812 */ /* 0x000fc800078ec0ff */
[----:B------:R-:W-:Y:S02]  /*22cb0*/  @P0 LOP3.LUT R236, R236, 0x100, RZ, 0xfc, !PT ;  /* 0x00000100ecec0812 */ /* 0x000fe400078efcff */
[----:B------:R-:W-:Y:S01]  /*22cc0*/  ISETP.GE.AND P0, PT, R179, UR13, PT ;  /* 0x0000000db3007c0c */ /* 0x000fe2000bf06270 */
[----:B------:R-:W-:Y:S01]  /*22cd0*/  ULDC.64 UR12, c[0x0][0x228] ;  /* 0x00008a00000c7ab9 */ /* 0x000fe20000000a00 */
[----:B------:R-:W-:Y:S02]  /*22ce0*/  LOP3.LUT R236, R236, 0xffffffdf, RZ, 0xc0, !PT ;  /* 0xffffffdfecec7812 */ /* 0x000fe400078ec0ff */
[----:B------:R-:W-:Y:S01]  /*22cf0*/  ISETP.LT.AND P1, PT, R3, UR32, !P0 ;  /* 0x0000002003007c0c */ /* 0x000fe2000c721270 */
[----:B------:R-:W-:Y:S01]  /*22d00*/  UMOV UR32, UR5 ;  /* 0x0000000500207c82 */ /* 0x000fe20008000000 */
[----:B------:R-:W-:Y:S02]  /*22d10*/  ISETP.LT.AND P0, PT, R2, UR56, !P0 ;  /* 0x0000003802007c0c */ /* 0x000fe4000c701270 */
[----:B------:R-:W-:-:S09]  /*22d20*/  R2UR UR5, R191 ;  /* 0x00000000bf0572ca */ /* 0x000fd200000e0000 */
[----:B------:R-:W-:-:S04]  /*22d30*/  @P1 LOP3.LUT R236, R236, 0x20, RZ, 0xfc, !PT ;  /* 0x00000020ecec1812 */ /* 0x000fc800078efcff */
[----:B------:R-:W-:-:S04]  /*22d40*/  LOP3.LUT R236, R236, 0xfffffffb, RZ, 0xc0, !PT ;  /* 0xfffffffbecec7812 */ /* 0x000fc800078ec0ff */
[----:B------:R-:W-:Y:S02]  /*22d50*/  @P0 LOP3.LUT R236, R236, 0x4, RZ, 0xfc, !PT ;  /* 0x00000004ecec0812 */ /* 0x000fe400078efcff */
[----:B------:R-:W-:Y:S01]  /*22d60*/  ISETP.GE.AND P0, PT, R178, UR27, PT ;  /* 0x0000001bb2007c0c */ /* 0x000fe2000bf06270 */
[----:B------:R-:W-:Y:S01]  /*22d70*/  ULDC.64 UR26, c[0x0][0x228] ;  /* 0x00008a00001a7ab9 */ /* 0x000fe20000000a00 */
[----:B------:R-:W-:Y:S02]  /*22d80*/  LOP3.LUT R236, R236, 0xbfffffff, RZ, 0xc0, !PT ;  /* 0xbfffffffecec7812 */ /* 0x000fe400078ec0ff */
[----:B------:R-:W-:Y:S02]  /*22d90*/  ISETP.LT.AND P2, PT, R3, UR20, !P0 ;  /* 0x0000001403007c0c */ /* 0x000fe4000c741270 */
[----:B------:R-:W-:Y:S02]  /*22da0*/  ISETP.LT.AND P1, PT, R2, UR44, !P0 ;  /* 0x0000002c02007c0c */ /* 0x000fe4000c721270 */
[----:B------:R-:W-:Y:S01]  /*22db0*/  ISETP.GE.AND P0, PT, R177, UR7, PT ;  /* 0x00000007b1007c0c */ /* 0x000fe2000bf06270 */
[----:B------:R-:W-:-:S02]  /*22dc0*/  ULDC.64 UR6, c[0x0][0x228] ;  /* 0x00008a0000067ab9 */ /* 0x000fc40000000a00 */
[----:B------:R-:W-:Y:S01]  /*22dd0*/  UMOV UR34, UR6 ;  /* 0x0000000600227c82 */ /* 0x000fe20008000000 */
[----:B------:R-:W-:Y:S01]  /*22de0*/  UMOV UR44, UR7 ;  /* 0x00000007002c7c82 */ /* 0x000fe20008000000 */
[----:B------:R-:W-:-:S04]  /*22df0*/  ULDC.64 UR6, c[0x0][0x228] ;  /* 0x00008a0000067ab9 */ /* 0x000fc80000000a00 */
[----:B------:R-:W-:-:S04]  /*22e00*/  @P2 LOP3.LUT R235, R235, 0x80000000, RZ, 0xfc, !PT ;  /* 0x80000000ebeb2812 */ /* 0x000fc800078efcff */
[----:B------:R-:W-:-:S04]  /*22e10*/  LOP3.LUT R235, R235, 0xdfffffff, RZ, 0xc0, !PT ;  /* 0xdfffffffebeb7812 */ /* 0x000fc800078ec0ff */
[----:B------:R-:W-:Y:S02]  /*22e20*/  @P1 LOP3.LUT R235, R235, 0x20000000, RZ, 0xfc, !PT ;  /* 0x20000000ebeb1812 */ /* 0x000fe400078efcff */
[----:B------:R-:W-:Y:S02]  /*22e30*/  ISETP.LT.AND P1, PT, R3, UR16, !P0 ;  /* 0x0000001003007c0c */ /* 0x000fe4000c721270 */
[----:B------:R-:W-:Y:S02]  /*22e40*/  ISETP.LT.AND P0, PT, R2, UR43, !P0 ;  /* 0x0000002b02007c0c */ /* 0x000fe4000c701270 */
[----:B------:R-:W-:-:S09]  /*22e50*/  LOP3.LUT R235, R235, 0xfbffffff, RZ, 0xc0, !PT ;  /* 0xfbffffffebeb7812 */ /* 0x000fd200078ec0ff */
[----:B------:R-:W-:-:S04]  /*22e60*/  @P1 LOP3.LUT R235, R235, 0x4000000, RZ, 0xfc, !PT ;  /* 0x04000000ebeb1812 */ /* 0x000fc800078efcff */
[----:B------:R-:W-:-:S04]  /*22e70*/  LOP3.LUT R235, R235, 0xfeffffff, RZ, 0xc0, !PT ;  /* 0xfeffffffebeb7812 */ /* 0x000fc800078ec0ff */
[----:B------:R-:W-:Y:S02]  /*22e80*/  @P0 LOP3.LUT R235, R235, 0x1000000, RZ, 0xfc, !PT ;  /* 0x01000000ebeb0812 */ /* 0x000fe400078efcff */
[----:B------:R-:W-:Y:S02]  /*22e90*/  ISETP.GE.AND P0, PT, R176, UR33, PT ;  /* 0x00000021b0007c0c */ /* 0x000fe4000bf06270 */
[----:B------:R-:W-:Y:S02]  /*22ea0*/  LOP3.LUT R235, R235, 0xffdfffff, RZ, 0xc0, !PT ;  /* 0xffdfffffebeb7812 */ /* 0x000fe400078ec0ff */
[----:B------:R-:W-:Y:S02]  /*22eb0*/  ISETP.LT.AND P1, PT, R3, UR24, !P0 ;  /* 0x0000001803007c0c */ /* 0x000fe4000c721270 */
[----:B------:R-:W-:Y:S01]  /*22ec0*/  ISETP.LT.AND P0, PT, R2, UR42, !P0 ;  /* 0x0000002a02007c0c */ /* 0x000fe2000c701270 */
[----:B------:R-:W-:Y:S02]  /*22ed0*/  ULDC.64 UR42, c[0x0][0x228] ;  /* 0x00008a00002a7ab9 */ /* 0x000fe40000000a00 */
[----:B------:R-:W-:Y:S01]  /*22ee0*/  UMOV UR59, UR42 ;  /* 0x0000002a003b7c82 */ /* 0x000fe20008000000 */
[----:B------:R-:W-:Y:S01]  /*22ef0*/  UMOV UR56, UR43 ;  /* 0x0000002b00387c82 */ /* 0x000fe20008000000 */
[----:B------:R-:W-:-:S02]  /*22f00*/  ULDC.64 UR42, c[0x0][0x228] ;  /* 0x00008a00002a7ab9 */ /* 0x000fc40000000a00 */
[----:B------:R-:W-:Y:S01]  /*22f10*/  UMOV UR33, UR42 ;  /* 0x0000002a00217c82 */ /* 0x000fe20008000000 */
[----:B------:R-:W-:-:S03]  /*22f20*/  R2UR UR42, R188 ;  /* 0x00000000bc2a72ca */ /* 0x000fc600000e0000 */
[----:B------:R-:W-:-:S04]  /*22f30*/  @P1 LOP3.LUT R235, R235, 0x200000, RZ, 0xfc, !PT ;  /* 0x00200000ebeb1812 */ /* 0x000fc800078efcff */
[----:B------:R-:W-:-:S04]  /*22f40*/  LOP3.LUT R235, R235, 0xfffbffff, RZ, 0xc0, !PT ;  /* 0xfffbffffebeb7812 */ /* 0x000fc800078ec0ff */
[----:B------:R-:W-:Y:S02]  /*22f50*/  @P0 LOP3.LUT R235, R235, 0x40000, RZ, 0xfc, !PT ;  /* 0x00040000ebeb0812 */ /* 0x000fe400078efcff */
[----:B------:R-:W-:Y:S01]  /*22f60*/  ISETP.GE.AND P0, PT, R175, UR21, PT ;  /* 0x00000015af007c0c */ /* 0x000fe2000bf06270 */
[----:B------:R-:W-:Y:S01]  /*22f70*/  ULDC.64 UR20, c[0x0][0x228] ;  /* 0x00008a0000147ab9 */ /* 0x000fe20000000a00 */
[----:B------:R-:W-:Y:S02]  /*22f80*/  LOP3.LUT R235, R235, 0xffff7fff, RZ, 0xc0, !PT ;  /* 0xffff7fffebeb7812 */ /* 0x000fe400078ec0ff */
[----:B------:R-:W-:Y:S02]  /*22f90*/  ISETP.LT.AND P1, PT, R3, UR30, !P0 ;  /* 0x0000001e03007c0c */ /* 0x000fe4000c721270 */
[----:B------:R-:W-:Y:S01]  /*22fa0*/  ISETP.LT.AND P0, PT, R2, UR39, !P0 ;  /* 0x0000002702007c0c */ /* 0x000fe2000c701270 */
[----:B------:R-:W-:Y:S01]  /*22fb0*/  UMOV UR39, UR43 ;  /* 0x0000002b00277c82 */ /* 0x000fe20008000000 */
        /* <DEDUP_REMOVED lines=11> */
[----:B------:R-:W-:-:S06]  /*23070*/  UMOV UR30, UR25 ;  /* 0x00000019001e7c82 */ /* 0x000fcc0008000000 */
[----:B------:R-:W-:-:S04]  /*23080*/  @P2 LOP3.LUT R235, R235, 0x400, RZ, 0xfc, !PT ;  /* 0x00000400ebeb2812 */ /* 0x000fc800078efcff */
[----:B------:R-:W-:-:S04]  /*23090*/  LOP3.LUT R235, R235, 0xfffffeff, RZ, 0xc0, !PT ;  /* 0xfffffeffebeb7812 */ /* 0x000fc800078ec0ff */
[----:B------:R-:W-:Y:S02]  /*230a0*/  @P1 LOP3.LUT R235, R235, 0x100, RZ, 0xfc, !PT ;  /* 0x00000100ebeb1812 */ /* 0x000fe400078efcff */
[----:B------:R-:W-:Y:S01]  /*230b0*/  ISETP.LT.AND P1, PT, R3, UR10, !P0 ;  /* 0x0000000a03007c0c */ /* 0x000fe2000c721270 */
[----:B------:R-:W-:Y:S01]  /*230c0*/  UMOV UR10, UR60 ;  /* 0x0000003c000a7c82 */ /* 0x000fe20008000000 */
[----:B------:R-:W-:Y:S01]  /*230d0*/  ISETP.LT.AND P0, PT, R2, UR58, !P0 ;  /* 0x0000003a02007c0c */ /* 0x000fe2000c701270 */
[----:B------:R-:W-:Y:S01]  /*230e0*/  UMOV UR58, UR24 ;  /* 0x00000018003a7c82 */ /* 0x000fe20008000000 */
[----:B------:R-:W-:Y:S01]  /*230f0*/  LOP3.LUT R235, R235, 0xffffffdf, RZ, 0xc0, !PT ;  /* 0xffffffdfebeb7812 */ /* 0x000fe200078ec0ff */
[----:B------:R-:W-:Y:S01]  /*23100*/  ULDC.64 UR24, c[0x0][0x228] ;  /* 0x00008a0000187ab9 */ /* 0x000fe20000000a00 */
[----:B------:R-:W-:-:S07]  /*23110*/  ULDC.64 UR60, c[0x0][0x228] ;  /* 0x00008a00003c7ab9 */ /* 0x000fce0000000a00 */
[----:B------:R-:W-:-:S04]  /*23120*/  @P1 LOP3.LUT R235, R235, 0x20, RZ, 0xfc, !PT ;  /* 0x00000020ebeb1812 */ /* 0x000fc800078efcff */
[----:B------:R-:W-:-:S04]  /*23130*/  LOP3.LUT R235, R235, 0xfffffffb, RZ, 0xc0, !PT ;  /* 0xfffffffbebeb7812 */ /* 0x000fc800078ec0ff */
[----:B------:R-:W-:Y:S02]  /*23140*/  @P0 LOP3.LUT R235, R235, 0x4, RZ, 0xfc, !PT ;  /* 0x00000004ebeb0812 */ /* 0x000fe400078efcff */
[----:B------:R-:W-:Y:S01]  /*23150*/  ISETP.GE.AND P0, PT, R172, UR31, PT ;  /* 0x0000001fac007c0c */ /* 0x000fe2000bf06270 */
[----:B------:R-:W-:Y:S01]  /*23160*/  UMOV UR31, UR61 ;  /* 0x0000003d001f7c82 */ /* 0x000fe20008000000 */
[----:B------:R-:W-:Y:S02]  /*23170*/  LOP3.LUT R235, R235, 0xbfffffff, RZ, 0xc0, !PT ;  /* 0xbfffffffebeb7812 */ /* 0x000fe400078ec0ff */
[----:B------:R-:W-:Y:S02]  /*23180*/  ISETP.LT.AND P1, PT, R3, UR18, !P0 ;  /* 0x0000001203007c0c */ /* 0x000fe4000c721270 */
[----:B------:R-:W-:Y:S01]  /*23190*/  ISETP.LT.AND P0, PT, R2, UR55, !P0 ;  /* 0x0000003702007c0c */ /* 0x000fe2000c701270 */
[----:B------:R-:W-:Y:S01]  /*231a0*/  UMOV UR55, UR60 ;  /* 0x0000003c00377c82 */ /* 0x000fe20008000000 */
[----:B------:R-:W-:-:S02]  /*231b0*/  ULDC.64 UR60, c[0x0][0x228] ;  /* 0x00008a00003c7ab9 */ /* 0x000fc40000000a00 */
[----:B-1----:R-:W-:Y:S01]  /*231c0*/  IMAD.U32 R4, RZ, RZ, UR61 ;  /* 0x0000003dff047e24 */ /* 0x002fe2000f8e00ff */
[----:B------:R-:W-:-:S04]  /*231d0*/  R2UR UR61, R187 ;  /* 0x00000000bb3d72ca */ /* 0x000fc800000e0000 */
[----:B------:R0:W-:Y:S02]  /*231e0*/  STL [R1+0xfc0], R4 ;  /* 0x000fc00401007387 */ /* 0x0001e40000100800 */
        /* <DEDUP_REMOVED lines=13> */
[----:B------:R-:W-:Y:S02]  /*232c0*/  ISETP.GE.AND P0, PT, R170, UR11, PT ;  /* 0x0000000baa007c0c */ /* 0x000fe4000bf06270 */
[----:B------:R-:W-:Y:S02]  /*232d0*/  LOP3.LUT R234, R234, 0xfbffffff, RZ, 0xc0, !PT ;  /* 0xfbffffffeaea7812 */ /* 0x000fe400078ec0ff */
[----:B------:R-:W-:Y:S02]  /*232e0*/  ISETP.LT.AND P2, PT, R3, UR22, !P0 ;  /* 0x0000001603007c0c */ /* 0x000fe4000c741270 */
[----:B------:R-:W-:Y:S01]  /*232f0*/  ISETP.LT.AND P1, PT, R2, UR10, !P0 ;  /* 0x0000000a02007c0c */ /* 0x000fe2000c721270 */
[----:B------:R-:W-:Y:S01]  /*23300*/  ULDC.64 UR10, c[0x0][0x228] ;  /* 0x00008a00000a7ab9 */ /* 0x000fe20000000a00 */
[----:B------:R-:W-:Y:S01]  /*23310*/  ISETP.GE.AND P0, PT, R169, UR19, PT ;  /* 0x00000013a9007c0c */ /* 0x000fe2000bf06270 */
[----:B------:R-:W-:-:S02]  /*23320*/  ULDC.64 UR18, c[0x0][0x228] ;  /* 0x00008a0000127ab9 */ /* 0x000fc40000000a00 */
[----:B0-----:R-:W-:-:S05]  /*23330*/  IMAD.U32 R4, RZ, RZ, UR19 ;  /* 0x00000013ff047e24 */ /* 0x001fca000f8e00ff */
[----:B------:R0:W-:Y:S01]  /*23340*/  STL [R1+0xfbc], R4 ;  /* 0x000fbc0401007387 */ /* 0x0001e20000100800 */
[----:B------:R-:W-:-:S04]  /*23350*/  @P2 LOP3.LUT R234, R234, 0x4000000, RZ, 0xfc, !PT ;  /* 0x04000000eaea2812 */ /* 0x000fc800078efcff */
[----:B------:R-:W-:-:S04]  /*23360*/  LOP3.LUT R234, R234, 0xfdffffff, RZ, 0xc0, !PT ;  /* 0xfdffffffeaea7812 */ /* 0x000fc800078ec0ff */
[----:B------:R-:W-:Y:S02]  /*23370*/  @P1 LOP3.LUT R234, R234, 0x2000000, RZ, 0xfc, !PT ;  /* 0x02000000eaea1812 */ /* 0x000fe400078efcff */
[----:B------:R-:W-:Y:S02]  /*23380*/  ISETP.LT.AND P1, PT, R3, UR8, !P0 ;  /* 0x0000000803007c0c */ /* 0x000fe4000c721270 */
[----:B------:R-:W-:Y:S01]  /*23390*/  ISETP.LT.AND P0, PT, R2, UR36, !P0 ;  /* 0x0000002402007c0c */ /* 0x000fe2000c701270 */
[----:B------:R-:W-:Y:S01]  /*233a0*/  UMOV UR36, UR18 ;  /* 0x0000001200247c82 */ /* 0x000fe20008000000 */
[----:B------:R-:W-:Y:S01]  /*233b0*/  LOP3.LUT R234, R234, 0xffbfffff, RZ, 0xc0, !PT ;  /* 0xffbfffffeaea7812 */ /* 0x000fe200078ec0ff */
[----:B------:R-:W-:-:S08]  /*233c0*/  ULDC.64 UR18, c[0x0][0x228] ;  /* 0x00008a0000127ab9 */ /* 0x000fd00000000a00 */
[----:B------:R-:W-:-:S04]  /*233d0*/  @P1 LOP3.LUT R234, R234, 0x400000, RZ, 0xfc, !PT ;  /* 0x00400000eaea1812 */ /* 0x000fc800078efcff */
[----:B------:R-:W-:-:S04]  /*233e0*/  LOP3.LUT R234, R234, 0xffdfffff, RZ, 0xc0, !PT ;  /* 0xffdfffffeaea7812 */ /* 0x000fc800078ec0ff */
[----:B------:R-:W-:Y:S02]  /*233f0*/  @P0 LOP3.LUT R234, R234, 0x200000, RZ, 0xfc, !PT ;  /* 0x00200000eaea0812 */ /* 0x000fe400078efcff */
[----:B------:R-:W-:Y:S01]  /*23400*/  ISETP.GE.AND P0, PT, R168, UR29, PT ;  /* 0x0000001da8007c0c */ /* 0x000fe2000bf06270 */
[----:B------:R-:W-:Y:S01]  /*23410*/  ULDC.64 UR28, c[0x0][0x228] ;  /* 0x00008a00001c7ab9 */ /* 0x000fe20000000a00 */
[----:B------:R-:W-:Y:S01]  /*23420*/  LOP3.LUT R234, R234, 0xfffbffff, RZ, 0xc0, !PT ;  /* 0xfffbffffeaea7812 */ /* 0x000fe200078ec0ff */
[----:B0-----:R-:W-:Y:S01]  /*23430*/  IMAD.U32 R4, RZ, RZ, UR29 ;  /* 0x0000001dff047e24 */ /* 0x001fe2000f8e00ff */
[----:B------:R-:W-:Y:S02]  /*23440*/  ISETP.LT.AND P1, PT, R3, UR12, !P0 ;  /* 0x0000000c03007c0c */ /* 0x000fe4000c721270 */
[----:B------:R-:W-:Y:S01]  /*23450*/  ISETP.LT.AND P0, PT, R2, UR35, !P0 ;  /* 0x0000002302007c0c */ /* 0x000fe2000c701270 */
[----:B------:R-:W-:Y:S01]  /*23460*/  UMOV UR35, UR28 ;  /* 0x0000001c00237c82 */ /* 0x000fe20008000000 */
[----:B------:R-:W-:Y:S01]  /*23470*/  ULDC.64 UR28, c[0x0][0x228] ;  /* 0x00008a00001c7ab9 */ /* 0x000fe20000000a00 */
[----:B------:R0:W-:Y:S08]  /*23480*/  STL [R1+0xfb8], R4 ;  /* 0x000fb80401007387 */ /* 0x0001f00000100800 */
[----:B------:R-:W-:Y:S01]  /*23490*/  @P1 LOP3.LUT R234, R234, 0x40000, RZ, 0xfc, !PT ;  /* 0x00040000eaea1812 */ /* 0x000fe200078efcff */
[----:B0-----:R-:W-:-:S03]  /*234a0*/  IMAD.U32 R4, RZ, RZ, UR29 ;  /* 0x0000001dff047e24 */ /* 0x001fc6000f8e00ff */
[----:B------:R-:W-:Y:S02]  /*234b0*/  LOP3.LUT R234, R234, 0xfffdffff, RZ, 0xc0, !PT ;  /* 0xfffdffffeaea7812 */ /* 0x000fe400078ec0ff */
[----:B------:R0:W-:Y:S02]  /*234c0*/  STL [R1+0xfb4], R4 ;  /* 0x000fb40401007387 */ /* 0x0001e40000100800 */
[----:B------:R-:W-:Y:S02]  /*234d0*/  @P0 LOP3.LUT R234, R234, 0x20000, RZ, 0xfc, !PT ;  /* 0x00020000eaea0812 */ /* 0x000fe400078efcff */
[----:B------:R-:W-:Y:S01]  /*234e0*/  ISETP.GE.AND P0, PT, R167, UR23, PT ;  /* 0x00000017a7007c0c */ /* 0x000fe2000bf06270 */
[----:B------:R-:W-:Y:S01]  /*234f0*/  ULDC.64 UR22, c[0x0][0x228] ;  /* 0x00008a0000167ab9 */ /* 0x000fe20000000a00 */
[----:B------:R-:W-:Y:S02]  /*23500*/  LOP3.LUT R234, R234, 0xffffbfff, RZ, 0xc0, !PT ;  /* 0xffffbfffeaea7812 */ /* 0x000fe400078ec0ff */
[----:B------:R-:W-:-:S02]  /*23510*/  ISETP.LT.AND P1, PT, R3, UR26, !P0 ;  /* 0x0000001a03007c0c */ /* 0x000fc4000c721270 */
[----:B------:R-:W-:Y:S01]  /*23520*/  ISETP.LT.AND P0, PT, R2, UR34, !P0 ;  /* 0x0000002202007c0c */ /* 0x000fe2000c701270 */
[----:B------:R-:W-:-:S10]  /*23530*/  UMOV UR34, UR28 ;  /* 0x0000001c00227c82 */ /* 0x000fd40008000000 */
        /* <DEDUP_REMOVED lines=26> */
[----:B------:R-:W-:Y:S01]  /*236e0*/  UMOV UR29, UR26 ;  /* 0x0000001a001d7c82 */ /* 0x000fe20008000000 */
[----:B------:R-:W-:Y:S01]  /*236f0*/  ISETP.LT.AND P1, PT, R3, UR16, !P0 ;  /* 0x0000001003007c0c */ /* 0x000fe2000c721270 */
[----:B0-----:R-:W-:Y:S01]  /*23700*/  IMAD.U32 R4, RZ, RZ, UR27 ;  /* 0x0000001bff047e24 */ /* 0x001fe2000f8e00ff */
[----:B------:R-:W-:Y:S01]  /*23710*/  ISETP.LT.AND P0, PT, R2, UR58, !P0 ;  /* 0x0000003a02007c0c */ /* 0x000fe2000c701270 */
[----:B------:R-:W-:Y:S02]  /*23720*/  ULDC.64 UR26, c[0x0][0x228] ;  /* 0x00008a00001a7ab9 */ /* 0x000fe40000000a00 */
[----:B------:R-:W-:Y:S01]  /*23730*/  UMOV UR28, UR26 ;  /* 0x0000001a001c7c82 */ /* 0x000fe20008000000 */
[----:B------:R0:W-:Y:S07]  /*23740*/  STL [R1+0xfac], R4 ;  /* 0x000fac0401007387 */ /* 0x0001ee0000100800 */
[----:B------:R-:W-:Y:S01]  /*23750*/  @P1 LOP3.LUT R234, R234, 0x4, RZ, 0xfc, !PT ;  /* 0x00000004eaea1812 */ /* 0x000fe200078efcff */
[----:B0-----:R-:W-:-:S03]  /*23760*/  IMAD.U32 R4, RZ, RZ, UR27 ;  /* 0x0000001bff047e24 */ /* 0x001fc6000f8e00ff */
[----:B------:R-:W-:-:S04]  /*23770*/  LOP3.LUT R234, R234, 0xfffffffd, RZ, 0xc0, !PT ;  /* 0xfffffffdeaea7812 */ /* 0x000fc800078ec0ff */
[----:B------:R-:W-:Y:S01]  /*23780*/  @P0 LOP3.LUT R234, R234, 0x2, RZ, 0xfc, !PT ;  /* 0x00000002eaea0812 */ /* 0x000fe200078efcff */
[----:B------:R0:W-:Y:S01]  /*23790*/  STL [R1+0xfa8], R4 ;  /* 0x000fa80401007387 */ /* 0x0001e20000100800 */
[----:B------:R-:W-:Y:S01]  /*237a0*/  ISETP.GE.AND P0, PT, R163, UR7, PT ;  /* 0x00000007a3007c0c */ /* 0x000fe2000bf06270 */
[----:B------:R-:W-:Y:S01]  /*237b0*/  ULDC.64 UR6, c[0x0][0x228] ;  /* 0x00008a0000067ab9 */ /* 0x000fe20000000a00 */
[----:B------:R-:W-:Y:S02]  /*237c0*/  LOP3.LUT R234, R234, 0xbfffffff, RZ, 0xc0, !PT ;  /* 0xbfffffffeaea7812 */ /* 0x000fe400078ec0ff */
[----:B------:R-:W-:Y:S02]  /*237d0*/  ISETP.LT.AND P1, PT, R3, UR24, !P0 ;  /* 0x0000001803007c0c */ /* 0x000fe4000c721270 */
[----:B------:R-:W-:-:S11]  /*237e0*/  ISETP.LT.AND P0, PT, R2, UR55, !P0 ;  /* 0x0000003702007c0c */ /* 0x000fd6000c701270 */
        /* <DEDUP_REMOVED lines=8> */
[----:B------:R-:W-:Y:S01]  /*23870*/  ULDC.64 UR54, c[0x0][0x228] ;  /* 0x00008a0000367ab9 */ /* 0x000fe20000000a00 */
[----:B------:R-:W-:Y:S01]  /*23880*/  ISETP.GE.AND P0, PT, R161, UR17, PT ;  /* 0x00000011a1007c0c */ /* 0x000fe2000bf06270 */
[----:B------:R-:W-:-:S02]  /*23890*/  ULDC.64 UR16, c[0x0][0x228] ;  /* 0x00008a0000107ab9 */ /* 0x000fc40000000a00 */
[----:B------:R-:W-:Y:S01]  /*238a0*/  UMOV UR27, UR16 ;  /* 0x00000010001b7c82 */ /* 0x000fe20008000000 */
[----:B0-----:R-:W-:Y:S01]  /*238b0*/  IMAD.U32 R4, RZ, RZ, UR17 ;  /* 0x00000011ff047e24 */ /* 0x001fe2000f8e00ff */
[----:B------:R-:W-:-:S04]  /*238c0*/  ULDC.64 UR16, c[0x0][0x228] ;  /* 0x00008a0000107ab9 */ /* 0x000fc80000000a00 */
[----:B------:R-:W-:Y:S01]  /*238d0*/  @P2 LOP3.LUT R233, R233, 0x4000000, RZ, 0xfc, !PT ;  /* 0x04000000e9e92812 */ /* 0x000fe200078efcff */
[----:B------:R0:W-:Y:S03]  /*238e0*/  STL [R1+0xfa4], R4 ;  /* 0x000fa40401007387 */ /* 0x0001e60000100800 */
[----:B------:R-:W-:-:S04]  /*238f0*/  LOP3.LUT R233, R233, 0xfdffffff, RZ, 0xc0, !PT ;  /* 0xfdffffffe9e97812 */ /* 0x000fc800078ec0ff */
[----:B------:R-:W-:Y:S02]  /*23900*/  @P1 LOP3.LUT R233, R233, 0x2000000, RZ, 0xfc, !PT ;  /* 0x02000000e9e91812 */ /* 0x000fe400078efcff */
[----:B------:R-:W-:Y:S02]  /*23910*/  ISETP.LT.AND P1, PT, R3, UR10, !P0 ;  /* 0x0000000a03007c0c */ /* 0x000fe4000c721270 */
[----:B------:R-:W-:Y:S01]  /*23920*/  ISETP.LT.AND P0, PT, R2, UR36, !P0 ;  /* 0x0000002402007c0c */ /* 0x000fe2000c701270 */
[----:B------:R-:W-:Y:S01]  /*23930*/  UMOV UR36, UR46 ;  /* 0x0000002e00247c82 */ /* 0x000fe20008000000 */
[----:B------:R-:W-:-:S09]  /*23940*/  LOP3.LUT R233, R233, 0xffbfffff, RZ, 0xc0, !PT ;  /* 0xffbfffffe9e97812 */ /* 0x000fd200078ec0ff */
        /* <DEDUP_REMOVED lines=10> */
[----:B------:R-:W-:Y:S01]  /*239f0*/  ULDC.64 UR24, c[0x0][0x228] ;  /* 0x00008a0000187ab9 */ /* 0x000fe20000000a00 */
[----:B------:R-:W-:Y:S01]  /*23a00*/  UMOV UR35, UR47 ;  /* 0x0000002f00237c82 */ /* 0x000fe20008000000 */
[----:B------:R-:W-:Y:S01]  /*23a10*/  ULDC.64 UR46, c[0x0][0x228] ;  /* 0x00008a00002e7ab9 */ /* 0x000fe20000000a00 */
[----:B------:R0:W-:Y:S07]  /*23a20*/  STL [R1+0xfa0], R4 ;  /* 0x000fa00401007387 */ /* 0x0001ee0000100800 */
[----:B------:R-:W-:Y:S01]  /*23a30*/  @P1 LOP3.LUT R233, R233, 0x40000, RZ, 0xfc, !PT ;  /* 0x00040000e9e91812 */ /* 0x000fe200078efcff */
[----:B0-----:R-:W-:-:S03]  /*23a40*/  IMAD.U32 R4, RZ, RZ, UR25 ;  /* 0x00000019ff047e24 */ /* 0x001fc6000f8e00ff */
[----:B------:R-:W-:Y:S01]  /*23a50*/  LOP3.LUT R233, R233, 0xfffdffff, RZ, 0xc0, !PT ;  /* 0xfffdffffe9e97812 */ /* 0x000fe200078ec0ff */
[----:B------:R-:W-:-:S03]  /*23a60*/  UMOV UR25, UR24 ;  /* 0x0000001800197c82 */ /* 0x000fc60008000000 */
[----:B------:R-:W-:Y:S01]  /*23a70*/  @P0 LOP3.LUT R233, R233, 0x20000, RZ, 0xfc, !PT ;  /* 0x00020000e9e90812 */ /* 0x000fe200078efcff */
[----:B------:R0:W-:Y:S01]  /*23a80*/  STL [R1+0xf9c], R4 ;  /* 0x000f9c0401007387 */ /* 0x0001e20000100800 */
[----:B------:R-:W-:Y:S01]  /*23a90*/  ISETP.GE.AND P0, PT, R159, UR15, PT ;  /* 0x0000000f9f007c0c */ /* 0x000fe2000bf06270 */
[----:B------:R-:W-:Y:S01]  /*23aa0*/  ULDC.64 UR14, c[0x0][0x228] ;  /* 0x00008a00000e7ab9 */ /* 0x000fe20000000a00 */
[----:B------:R-:W-:Y:S02]  /*23ab0*/  LOP3.LUT R233, R233, 0xffffbfff, RZ, 0xc0, !PT ;  /* 0xffffbfffe9e97812 */ /* 0x000fe400078ec0ff */
[----:B------:R-:W-:Y:S02]  /*23ac0*/  ISETP.LT.AND P1, PT, R3, UR22, !P0 ;  /* 0x0000001603007c0c */ /* 0x000fe4000c721270 */
        /* <DEDUP_REMOVED lines=11> */
[----:B------:R-:W-:Y:S01]  /*23b80*/  ISETP.GE.AND P0, PT, R157, UR19, PT ;  /* 0x000000139d007c0c */ /* 0x000fe2000bf06270 */
[----:B------:R-:W-:Y:S01]  /*23b90*/  ULDC.64 UR18, c[0x0][0x228] ;  /* 0x00008a0000127ab9 */ /* 0x000fe20000000a00 */
[----:B------:R-:W-:Y:S01]  /*23ba0*/  ULDC.64 UR40, c[0x0][0x228] ;  /* 0x00008a0000287ab9 */ /* 0x000fe20000000a00 */
        /* <DEDUP_REMOVED lines=22> */
[----:B------:R-:W-:-:S03]  /*23d10*/  UMOV UR29, UR44 ;  /* 0x0000002c001d7c82 */ /* 0x000fc60008000000 */
        /* <DEDUP_REMOVED lines=8> */
[----:B------:R-:W-:Y:S01]  /*23da0*/  ISETP.LT.AND P0, PT, R2, UR27, !P0 ;  /* 0x0000001b02007c0c */ /* 0x000fe2000c701270 */
[----:B------:R-:W-:Y:S01]  /*23db0*/  UMOV UR28, UR45 ;  /* 0x0000002d001c7c82 */ /* 0x000fe20008000000 */
[----:B------:R-:W-:-:S09]  /*23dc0*/  ULDC.64 UR44, c[0x0][0x228] ;  /* 0x00008a00002c7ab9 */ /* 0x000fd20000000a00 */
        /* <DEDUP_REMOVED lines=10> */
[----:B------:R-:W-:-:S08]  /*23e70*/  ULDC.64 UR6, c[0x0][0x228] ;  /* 0x00008a0000067ab9 */ /* 0x000fd00000000a00 */
[----:B------:R-:W-:-:S04]  /*23e80*/  @P2 LOP3.LUT R232, R232, 0x4000000, RZ, 0xfc, !PT ;  /* 0x04000000e8e82812 */ /* 0x000fc800078efcff */
[----:B------:R-:W-:-:S04]  /*23e90*/  LOP3.LUT R232, R232, 0xfdffffff, RZ, 0xc0, !PT ;  /* 0xfdffffffe8e87812 */ /* 0x000fc800078ec0ff */
[----:B------:R-:W-:Y:S02]  /*23ea0*/  @P1 LOP3.LUT R232, R232, 0x2000000, RZ, 0xfc, !PT ;  /* 0x02000000e8e81812 */ /* 0x000fe400078efcff */
[----:B------:R-:W-:Y:S02]  /*23eb0*/  ISETP.LT.AND P1, PT, R3, UR14, !P0 ;  /* 0x0000000e03007c0c */ /* 0x000fe4000c721270 */
[----:B------:R-:W-:Y:S01]  /*23ec0*/  ISETP.LT.AND P0, PT, R2, UR25, !P0 ;  /* 0x0000001902007c0c */ /* 0x000fe2000c701270 */
[----:B------:R-:W-:Y:S01]  /*23ed0*/  UMOV UR25, UR30 ;  /* 0x0000001e00197c82 */ /* 0x000fe20008000000 */
[----:B------:R-:W-:Y:S01]  /*23ee0*/  LOP3.LUT R232, R232, 0xffbfffff, RZ, 0xc0, !PT ;  /* 0xffbfffffe8e87812 */ /* 0x000fe200078ec0ff */
[----:B------:R-:W-:-:S08]  /*23ef0*/  UMOV UR30, UR53 ;  /* 0x00000035001e7c82 */ /* 0x000fd00008000000 */
[----:B------:R-:W-:-:S04]  /*23f00*/  @P1 LOP3.LUT R232, R232, 0x400000, RZ, 0xfc, !PT ;  /* 0x00400000e8e81812 */ /* 0x000fc800078efcff */
[----:B------:R-:W-:-:S04]  /*23f10*/  LOP3.LUT R232, R232, 0xffdfffff, RZ, 0xc0, !PT ;  /* 0xffdfffffe8e87812 */ /* 0x000fc800078ec0ff */
[----:B------:R-:W-:Y:S02]  /*23f20*/  @P0 LOP3.LUT R232, R232, 0x200000, RZ, 0xfc, !PT ;  /* 0x00200000e8e80812 */ /* 0x000fe400078efcff */
[----:B------:R-:W-:Y:S02]  /*23f30*/  ISETP.GE.AND P0, PT, R152, UR21, PT ;  /* 0x0000001598007c0c */ /* 0x000fe4000bf06270 */
        /* <DEDUP_REMOVED lines=21> */
[----:B------:R-:W-:-:S10]  /*24090*/  ULDC.64 UR20, c[0x0][0x228] ;  /* 0x00008a0000147ab9 */ /* 0x000fd40000000a00 */
        /* <DEDUP_REMOVED lines=26> */
[----:B------:R-:W-:Y:S01]  /*24240*/  UMOV UR31, UR52 ;  /* 0x00000034001f7c82 */ /* 0x000fe20008000000 */
[----:B------:R-:W-:Y:S01]  /*24250*/  ULDC.64 UR52, c[0x0][0x228] ;  /* 0x00008a0000347ab9 */ /* 0x000fe20000000a00 */
[----:B------:R-:W-:Y:S07]  /*24260*/  STL [R1+0x13d4], R232 ;  /* 0x0013d4e801007387 */ /* 0x000fee0000100800 */
        /* <DEDUP_REMOVED lines=31> */
[----:B------:R-:W-:-:S07]  /*24460*/  ULDC.64 UR50, c[0x0][0x228] ;  /* 0x00008a0000327ab9 */ /* 0x000fce0000000a00 */
        /* <DEDUP_REMOVED lines=41> */
[----:B------:R-:W-:Y:S02]  /*24700*/  ULDC.64 UR6, c[0x0][0x228] ;  /* 0x00008a0000067ab9 */ /* 0x000fe40000000a00 */
[----:B------:R-:W-:Y:S01]  /*24710*/  STL [R1+0x13d0], R231 ;  /* 0x0013d0e701007387 */ /* 0x000fe20000100800 */
        /* <DEDUP_REMOVED lines=17> */
[----:B------:R-:W-:Y:S01]  /*24830*/  VIADD R8, R0, 0xda ;  /* 0x000000da00087836 */ /* 0x000fe20000000000 */
[----:B------:R-:W-:Y:S01]  /*24840*/  LOP3.LUT R230, R230, 0xffbfffff, RZ, 0xc0, !PT ;  /* 0xffbfffffe6e67812 */ /* 0x000fe200078ec0ff */
[----:B------:R-:W-:Y:S01]  /*24850*/  ULDC.64 UR10, c[0x0][0x228] ;  /* 0x00008a00000a7ab9 */ /* 0x000fe20000000a00 */
[----:B------:R-:W-:Y:S02]  /*24860*/  ISETP.LT.AND P1, PT, R3, UR14, !P0 ;  /* 0x0000000e03007c0c */ /* 0x000fe4000c721270 */
[----:B------:R-:W-:Y:S01]  /*24870*/  ISETP.LT.AND P0, PT, R2, UR30, !P0 ;  /* 0x0000001e02007c0c */ /* 0x000fe2000c701270 */
[----:B------:R-:W-:-:S10]  /*24880*/  UMOV UR30, UR43 ;  /* 0x0000002b001e7c82 */ /* 0x000fd40008000000 */
        /* <DEDUP_REMOVED lines=9> */
[----:B------:R-:W-:Y:S01]  /*24920*/  UMOV UR22, UR36 ;  /* 0x0000002400167c82 */ /* 0x000fe20008000000 */
[----:B------:R-:W-:Y:S01]  /*24930*/  UMOV UR36, UR44 ;  /* 0x0000002c00247c82 */ /* 0x000fe20008000000 */
[----:B------:R-:W-:-:S08]  /*24940*/  UMOV UR44, UR39 ;  /* 0x00000027002c7c82 */ /* 0x000fd00008000000 */
[----:B------:R-:W-:-:S04]  /*24950*/  @P1 LOP3.LUT R230, R230, 0x40000, RZ, 0xfc, !PT ;  /* 0x00040000e6e61812 */ /* 0x000fc800078efcff */
[----:B------:R-:W-:-:S04]  /*24960*/  LOP3.LUT R230, R230, 0xfffdffff, RZ, 0xc0, !PT ;  /* 0xfffdffffe6e67812 */ /* 0x000fc800078ec0ff */
[----:B------:R-:W-:Y:S02]  /*24970*/  @P0 LOP3.LUT R230, R230, 0x20000, RZ, 0xfc, !PT ;  /* 0x00020000e6e60812 */ /* 0x000fe400078efcff */
[----:B------:R-:W-:Y:S01]  /*24980*/  ISETP.GE.AND P0, PT, R8, UR21, PT ;  /* 0x0000001508007c0c */ /* 0x000fe2000bf06270 */
[----:B------:R-:W-:Y:S01]  /*24990*/  VIADD R8, R0, 0xd6 ;  /* 0x000000d600087836 */ /* 0x000fe20000000000 */
[----:B------:R-:W-:Y:S01]  /*249a0*/  LOP3.LUT R230, R230, 0xffffbfff, RZ, 0xc0, !PT ;  /* 0xffffbfffe6e67812 */ /* 0x000fe200078ec0ff */
[----:B------:R-:W-:Y:S01]  /*249b0*/  ULDC.64 UR20, c[0x0][0x228] ;  /* 0x00008a0000147ab9 */ /* 0x000fe20000000a00 */
[----:B------:R-:W-:Y:S01]  /*249c0*/  ISETP.LT.AND P1, PT, R3, UR24, !P0 ;  /* 0x0000001803007c0c */ /* 0x000fe2000c721270 */
[----:B------:R-:W-:Y:S01]  /*249d0*/  UMOV UR24, UR54 ;  /* 0x0000003600187c82 */ /* 0x000fe20008000000 */
[----:B------:R-:W-:Y:S01]  /*249e0*/  ISETP.LT.AND P0, PT, R2, UR8, !P0 ;  /* 0x0000000802007c0c */ /* 0x000fe2000c701270 */
[----:B------:R-:W-:Y:S01]  /*249f0*/  UMOV UR8, UR42 ;  /* 0x0000002a00087c82 */ /* 0x000fe20008000000 */
[----:B------:R-:W-:Y:S01]  /*24a00*/  ULDC.64 UR42, c[0x0][0x228] ;  /* 0x00008a00002a7ab9 */ /* 0x000fe20000000a00 */
        /* <DEDUP_REMOVED lines=13> */
[----:B------:R-:W-:Y:S01]  /*24ae0*/  UMOV UR50, UR6 ;  /* 0x0000000600327c82 */ /* 0x000fe20008000000 */
[----:B------:R-:W-:Y:S01]  /*24af0*/  UMOV UR6, UR18 ;  /* 0x0000001200067c82 */ /* 0x000fe20008000000 */
[----:B------:R-:W-:Y:S01]  /*24b00*/  UMOV UR18, UR26 ;  /* 0x0000001a00127c82 */ /* 0x000fe20008000000 */
[----:B------:R-:W-:-:S05]  /*24b10*/  UMOV UR26, UR29 ;  /* 0x0000001d001a7c82 */ /* 0x000fca0008000000 */
        /* <DEDUP_REMOVED lines=11> */
[----:B------:R-:W-:-:S08]  /*24bd0*/  ULDC.64 UR28, c[0x0][0x228] ;  /* 0x00008a00001c7ab9 */ /* 0x000fd00000000a00 */
[----:B------:R-:W-:-:S04]  /*24be0*/  @P1 LOP3.LUT R230, R230, 0x40, RZ, 0xfc, !PT ;  /* 0x00000040e6e61812 */ /* 0x000fc800078efcff */
[----:B------:R-:W-:-:S04]  /*24bf0*/  LOP3.LUT R230, R230, 0xffffffdf, RZ, 0xc0, !PT ;  /* 0xffffffdfe6e67812 */ /* 0x000fc800078ec0ff */
[----:B------:R-:W-:Y:S02]  /*24c00*/  @P0 LOP3.LUT R230, R230, 0x20, RZ, 0xfc, !PT ;  /* 0x00000020e6e60812 */ /* 0x000fe400078efcff */
[----:B------:R-:W-:Y:S01]  /*24c10*/  ISETP.GE.AND P0, PT, R8, UR25, PT ;  /* 0x0000001908007c0c */ /* 0x000fe2000bf06270 */
[----:B------:R-:W-:Y:S01]  /*24c20*/  VIADD R8, R0, 0xd0 ;  /* 0x000000d000087836 */ /* 0x000fe20000000000 */
[----:B------:R-:W-:Y:S02]  /*24c30*/  LOP3.LUT R230, R230, 0xfffffffb, RZ, 0xc0, !PT ;  /* 0xfffffffbe6e67812 */ /* 0x000fe400078ec0ff */
        /* <DEDUP_REMOVED lines=9> */
[----:B------:R-:W-:Y:S02]  /*24cd0*/  VIADD R8, R0, 0xce ;  /* 0x000000ce00087836 */ /* 0x000fe40000000000 */
[----:B------:R-:W-:Y:S01]  /*24ce0*/  STL [R1+0x13d8], R230 ;  /* 0x0013d8e601007387 */ /* 0x000fe20000100800 */
[----:B------:R-:W-:Y:S01]  /*24cf0*/  ISETP.LT.AND P1, PT, R3, UR56, !P0 ;  /* 0x0000003803007c0c */ /* 0x000fe2000c721270 */
[----:B------:R-:W-:Y:S01]  /*24d00*/  UMOV UR56, UR8 ;  /* 0x0000000800387c82 */ /* 0x000fe20008000000 */
        /* <DEDUP_REMOVED lines=9> */
[----:B------:R-:W-:Y:S01]  /*24da0*/  ULDC.64 UR14, c[0x0][0x228] ;  /* 0x00008a00000e7ab9 */ /* 0x000fe20000000a00 */
[----:B------:R-:W-:Y:S01]  /*24db0*/  STL [R1+0x13dc], R229 ;  /* 0x0013dce501007387 */ /* 0x000fe20000100800 */
[----:B------:R-:W-:Y:S01]  /*24dc0*/  ISETP.LT.AND P1, PT, R3, UR34, !P0 ;  /* 0x0000002203007c0c */ /* 0x000fe2000c721270 */
[----:B------:R-:W-:Y:S01]  /*24dd0*/  UMOV UR34, UR20 ;  /* 0x0000001400227c82 */ /* 0x000fe20008000000 */
[----:B------:R-:W-:Y:S01]  /*24de0*/  ISETP.LT.AND P0, PT, R2, UR28, !P0 ;  /* 0x0000001c02007c0c */ /* 0x000fe2000c701270 */
[----:B------:R-:W-:Y:S01]  /*24df0*/  UMOV UR28, UR24 ;  /* 0x00000018001c7c82 */ /* 0x000fe20008000000 */
[----:B------:R-:W-:Y:S01]  /*24e00*/  ULDC.64 UR24, c[0x0][0x228] ;  /* 0x00008a0000187ab9 */ /* 0x000fe20000000a00 */
[----:B------:R-:W-:-:S08]  /*24e10*/  ULDC.64 UR20, c[0x0][0x228] ;  /* 0x00008a0000147ab9 */ /* 0x000fd00000000a00 */
        /* <DEDUP_REMOVED lines=11> */
[----:B------:R-:W-:Y:S01]  /*24ed0*/  UMOV UR42, UR5 ;  /* 0x00000005002a7c82 */ /* 0x000fe20008000000 */
[----:B------:R-:W-:-:S08]  /*24ee0*/  ULDC UR5, c[0x0][0x228] ;  /* 0x00008a0000057ab9 */ /* 0x000fd00000000800 */
[----:B------:R-:W-:-:S04]  /*24ef0*/  @P1 LOP3.LUT R228, R228, 0x40000, RZ, 0xfc, !PT ;  /* 0x00040000e4e41812 */ /* 0x000fc800078efcff */
[----:B------:R-:W-:-:S04]  /*24f00*/  LOP3.LUT R228, R228, 0xfffdffff, RZ, 0xc0, !PT ;  /* 0xfffdffffe4e47812 */ /* 0x000fc800078ec0ff */
[----:B------:R-:W-:Y:S02]  /*24f10*/  @P0 LOP3.LUT R228, R228, 0x20000, RZ, 0xfc, !PT ;  /* 0x00020000e4e40812 */ /* 0x000fe400078efcff */
[----:B------:R-:W-:Y:S01]  /*24f20*/  ISETP.GE.AND P0, PT, R8, UR57, PT ;  /* 0x0000003908007c0c */ /* 0x000fe2000bf06270 */
[----:B------:R-:W-:Y:S01]  /*24f30*/  VIADD R8, R0, 0x158 ;  /* 0x0000015800087836 */ /* 0x000fe20000000000 */
        /* <DEDUP_REMOVED lines=10> */
[----:B------:R-:W-:Y:S02]  /*24fe0*/  VIADD R8, R0, 0x157 ;  /* 0x0000015700087836 */ /* 0x000fe40000000000 */
[----:B------:R-:W-:Y:S01]  /*24ff0*/  STL [R1+0x13e0], R228 ;  /* 0x0013e0e401007387 */ /* 0x000fe20000100800 */
[----:B------:R-:W-:Y:S01]  /*25000*/  ISETP.LT.AND P1, PT, R3, UR56, !P0 ;  /* 0x0000003803007c0c */ /* 0x000fe2000c721270 */
[----:B------:R-:W-:Y:S01]  /*25010*/  ULDC.64 UR56, c[0x0][0x228] ;  /* 0x00008a0000387ab9 */ /* 0x000fe20000000a00 */
[----:B------:R-:W-:Y:S01]  /*25020*/  ISETP.LT.AND P0, PT, R2, UR5, !P0 ;  /* 0x0000000502007c0c */ /* 0x000fe2000c701270 */
[----:B------:R-:W-:Y:S01]  /*25030*/  UMOV UR10, UR57 ;  /* 0x00000039000a7c82 */ /* 0x000fe20008000000 */
[----:B------:R-:W-:Y:S01]  /*25040*/  UMOV UR4, UR56 ;  /* 0x0000003800047c82 */ /* 0x000fe20008000000 */
[----:B------:R-:W-:Y:S01]  /*25050*/  ULDC.64 UR56, c[0x0][0x228] ;  /* 0x00008a0000387ab9 */ /* 0x000fe20000000a00 */
[----:B------:R-:W-:-:S07]  /*25060*/  ULDC UR5, c[0x0][0x228] ;  /* 0x00008a0000057ab9 */ /* 0x000fce0000000800 */
[----:B------:R-:W-:Y:S02]  /*25070*/  @P1 LOP3.LUT R250, R250, 0x400, RZ, 0xfc, !PT ;  /* 0x00000400fafa1812 */ /* 0x000fe400078efcff */
[----:B------:R-:W-:Y:S02]  /*25080*/  @P0 LOP3.LUT R236, R236, 0x40000000, RZ, 0xfc, !PT ;  /* 0x40000000ecec0812 */ /* 0x000fe400078efcff */
[----:B------:R-:W-:Y:S01]  /*25090*/  ISETP.GE.AND P0, PT, R8, UR10, PT ;  /* 0x0000000a08007c0c */ /* 0x000fe2000bf06270 */
[----:B------:R-:W-:Y:S01]  /*250a0*/  VIADD R8, R0, 0x156 ;  /* 0x0000015600087836 */ /* 0x000fe20000000000 */
[----:B------:R-:W-:Y:S01]  /*250b0*/  LOP3.LUT R236, R236, 0xefffffff, RZ, 0xc0, !PT ;  /* 0xefffffffecec7812 */ /* 0x000fe200078ec0ff */
[----:B------:R-:W-:Y:S01]  /*250c0*/  UMOV UR10, UR61 ;  /* 0x0000003d000a7c82 */ /* 0x000fe20008000000 */
[----:B------:R-:W-:Y:S01]  /*250d0*/  ISETP.LT.AND P1, PT, R3, UR56, !P0 ;  /* 0x0000003803007c0c */ /* 0x000fe2000c721270 */
[----:B------:R-:W-:Y:S01]  /*250e0*/  UMOV UR56, UR60 ;  /* 0x0000003c00387c82 */ /* 0x000fe20008000000 */
[----:B------:R-:W-:Y:S01]  /*250f0*/  ISETP.LT.AND P0, PT, R2, UR5, !P0 ;  /* 0x0000000502007c0c */ /* 0x000fe2000c701270 */
[----:B------:R-:W-:Y:S01]  /*25100*/  ULDC.64 UR60, c[0x0][0x228] ;  /* 0x00008a00003c7ab9 */ /* 0x000fe20000000a00 */
[----:B------:R-:W-:Y:S01]  /*25110*/  ULDC UR5, c[0x0][0x228] ;  /* 0x00008a0000057ab9 */ /* 0x000fe20000000800 */
[----:B------:R-:W-:Y:S08]  /*25120*/  STL [R1+0x13cc], R250 ;  /* 0x0013ccfa01007387 */ /* 0x000ff00000100800 */
        /* <DEDUP_REMOVED lines=9> */
[----:B------:R-:W-:Y:S01]  /*251c0*/  ULDC.64 UR56, c[0x0][0x228] ;  /* 0x00008a0000387ab9 */ /* 0x000fe20000000a00 */
[----:B------:R-:W-:-:S09]  /*251d0*/  ULDC UR5, c[0x0][0x228] ;  /* 0x00008a0000057ab9 */ /* 0x000fd20000000800 */
        /* <DEDUP_REMOVED lines=88> */
[----:B------:R-:W-:Y:S02]  /*25760*/  @P1 LOP3.LUT R236, R236, 0x1, RZ, 0xfc, !PT ;  /* 0x00000001ecec1812 */ /* 0x000fe400078efcff */
[----:B------:R-:W-:Y:S02]  /*25770*/  @P0 LOP3.LUT R235, R235, 0x40000000, RZ, 0xfc, !PT ;  /* 0x40000000ebeb0812 */ /* 0x000fe400078efcff */
[----:B------:R-:W-:Y:S01]  /*25780*/  ISETP.GE.AND P0, PT, R8, UR61, PT ;  /* 0x0000003d08007c0c */ /* 0x000fe2000bf06270 */
[----:B------:R-:W-:Y:S01]  /*25790*/  VIADD R8, R0, 0x14c ;  /* 0x0000014c00087836 */ /* 0x000fe20000000000 */
[----:B------:R-:W-:Y:S01]  /*257a0*/  LOP3.LUT R235, R235, 0xefffffff, RZ, 0xc0, !PT ;  /* 0xefffffffebeb7812 */ /* 0x000fe200078ec0ff */
[----:B------:R-:W-:Y:S01]  /*257b0*/  STL [R1+0x13e4], R236 ;  /* 0x0013e4ec01007387 */ /* 0x000fe20000100800 */
        /* <DEDUP_REMOVED lines=123> */
[----:B------:R-:W-:-:S10]  /*25f70*/  ULDC UR5, c[0x0][0x228] ;  /* 0x00008a0000057ab9 */ /* 0x000fd40000000800 */
[----:B------:R-:W-:-:S04]  /*25f80*/  @P1 LOP3.LUT R234, R234, 0x100000, RZ, 0xfc, !PT ;  /* 0x00100000eaea1812 */ /* 0x000fc800078efcff */
[----:B------:R-:W-:-:S04]  /*25f90*/  LOP3.LUT R234, R234, 0xfff7ffff, RZ, 0xc0, !PT ;  /* 0xfff7ffffeaea7812 */ /* 0x000fc800078ec0ff */
[----:B------:R-:W-:Y:S02]  /*25fa0*/  @P0 LOP3.LUT R234, R234, 0x80000, RZ, 0xfc, !PT ;  /* 0x00080000eaea0812 */ /* 0x000fe400078efcff */
[----:B------:R-:W-:Y:S01]  /*25fb0*/  ISETP.GE.AND P0, PT, R8, UR61, PT ;  /* 0x0000003d08007c0c */ /* 0x000fe2000bf06270 */
[----:B------:R-:W-:Y:S01]  /*25fc0*/  VIADD R8, R0, 0x13b ;  /* 0x0000013b00087836 */ /* 0x000fe20000000000 */
[----:B------:R-:W-:Y:S02]  /*25fd0*/  LOP3.LUT R234, R234, 0xfffeffff, RZ, 0xc0, !PT ;  /* 0xfffeffffeaea7812 */ /* 0x000fe400078ec0ff */
[----:B------:R-:W-:Y:S01]  /*25fe0*/  ISETP.LT.AND P1, PT, R3, UR56, !P0 ;  /* 0x0000003803007c0c */ /* 0x000fe2000c721270 */
[----:B------:R-:W-:Y:S01]  /*25ff0*/  ULDC.64 UR56, c[0x0][0x228] ;  /* 0x00008a0000387ab9 */ /* 0x000fe20000000a00 */
[----:B------:R-:W-:Y:S01]  /*26000*/  ISETP.LT.AND P0, PT, R2, UR5, !P0 ;  /* 0x0000000502007c0c */ /* 0x000fe2000c701270 */
[----:B------:R-:W-:-:S10]  /*26010*/  ULDC UR5, c[0x0][0x228] ;  /* 0x00008a0000057ab9 */ /* 0x000fd40000000800 */
[----:B------:R-:W-:-:S04]  /*26020*/  @P1 LOP3.LUT R234, R234, 0x10000, RZ, 0xfc, !PT ;  /* 0x00010000eaea1812 */ /* 0x000fc800078efcff */
[----:B------:R-:W-:-:S04]  /*26030*/  LOP3.LUT R234, R234, 0xffff7fff, RZ, 0xc0, !PT ;  /* 0xffff7fffeaea7812 */ /* 0x000fc800078ec0ff */
        /* <DEDUP_REMOVED lines=8> */
[----:B------:R-:W-:Y:S01]  /*260c0*/  UMOV UR20, UR28 ;  /* 0x0000001c00147c82 */ /* 0x000fe20008000000 */
[----:B------:R-:W-:Y:S01]  /*260d0*/  UMOV UR28, UR50 ;  /* 0x00000032001c7c82 */ /* 0x000fe20008000000 */
[----:B------:R-:W-:Y:S01]  /*260e0*/  UMOV UR50, UR6 ;  /* 0x0000000600327c82 */ /* 0x000fe20008000000 */
[----:B------:R-:W-:Y:S01]  /*260f0*/  ULDC UR6, c[0x0][0x228] ;  /* 0x00008a0000067ab9 */ /* 0x000fe20000000800 */
[----:B------:R-:W-:Y:S01]  /*26100*/  ULDC UR5, c[0x0][0x248] ;  /* 0x0000920000057ab9 */ /* 0x000fe20000000800 */
[----:B------:R-:W-:Y:S01]  /*26110*/  IMAD.MOV.U32 R223, RZ, RZ, R221 ;  /* 0x000000ffffdf7224 */ /* 0x000fe200078e00dd */
[----:B------:R-:W-:Y:S01]  /*26120*/  F2FP.SATFINITE.E4M3.F32.PACK_AB_MERGE_C R24, R25, R24, RZ ;  /* 0x000000181918723e */ /* 0x000fe200048070ff */
[----:B0-----:R-:W-:Y:S01]  /*26130*/  VIADD R4, R5, UR5 ;  /* 0x0000000505047c36 */ /* 0x001fe20008000000 */
[----:B------:R-:W-:Y:S01]  /*26140*/  ULDC UR5, c[0x0][0x228] ;  /* 0x00008a0000057ab9 */ /* 0x000fe20000000800 */
[----:B------:R-:W-:Y:S01]  /*26150*/  IMAD.MOV.U32 R222, RZ, RZ, R220 ;  /* 0x000000ffffde7224 */ /* 0x000fe200078e00dc */
[----:B------:R-:W-:Y:S01]  /*26160*/  @P1 LOP3.LUT R234, R234, 0x1000, RZ, 0xfc, !PT ;  /* 0x00001000eaea1812 */ /* 0x000fe200078efcff */
[----:B------:R-:W-:Y:S01]  /*26170*/  ULDC UR56, c[0x0][0x228] ;  /* 0x00008a0000387ab9 */ /* 0x000fe20000000800 */
[----:B------:R0:W-:Y:S02]  /*26180*/  STL [R1+0xe24], R4 ;  /* 0x000e240401007387 */ /* 0x0001e40000100800 */
[----:B------:R-:W-:-:S04]  /*26190*/  LOP3.LUT R234, R234, 0xfffff7ff, RZ, 0xc0, !PT ;  /* 0xfffff7ffeaea7812 */ /* 0x000fc800078ec0ff */
[----:B------:R-:W-:Y:S02]  /*261a0*/  @P0 LOP3.LUT R234, R234, 0x800, RZ, 0xfc, !PT ;  /* 0x00000800eaea0812 */ /* 0x000fe400078efcff */
[----:B------:R-:W-:Y:S01]  /*261b0*/  ISETP.GE.AND P0, PT, R8, UR10, PT ;  /* 0x0000000a08007c0c */ /* 0x000fe2000bf06270 */
[----:B------:R-:W-:Y:S01]  /*261c0*/  VIADD R8, R0, 0x137 ;  /* 0x0000013700087836 */ /* 0x000fe20000000000 */
[----:B------:R-:W-:Y:S01]  /*261d0*/  LOP3.LUT R234, R234, 0xfffffeff, RZ, 0xc0, !PT ;  /* 0xfffffeffeaea7812 */ /* 0x000fe200078ec0ff */
[----:B------:R-:W-:Y:S01]  /*261e0*/  IMAD.MOV.U32 R221, RZ, RZ, R219 ;  /* 0x000000ffffdd7224 */ /* 0x000fe200078e00db */
[----:B------:R-:W-:Y:S01]  /*261f0*/  ISETP.LT.AND P1, PT, R3, UR6, !P0 ;  /* 0x0000000603007c0c */ /* 0x000fe2000c721270 */
[----:B------:R-:W-:Y:S01]  /*26200*/  ULDC UR6, c[0x0][0x228] ;  /* 0x00008a0000067ab9 */ /* 0x000fe20000000800 */
[----:B------:R-:W-:Y:S01]  /*26210*/  ISETP.LT.AND P0, PT, R2, UR5, !P0 ;  /* 0x0000000502007c0c */ /* 0x000fe2000c701270 */
[----:B------:R-:W-:Y:S01]  /*26220*/  ULDC UR5, c[0x0][0x248] ;  /* 0x0000920000057ab9 */ /* 0x000fe20000000800 */
[----:B------:R-:W-:Y:S01]  /*26230*/  IMAD.MOV.U32 R220, RZ, RZ, R218 ;  /* 0x000000ffffdc7224 */ /* 0x000fe200078e00da */
[----:B------:R-:W-:Y:S01]  /*26240*/  F2FP.SATFINITE.E4M3.F32.PACK_AB_MERGE_C R26, R27, R26, RZ ;  /* 0x0000001a1b1a723e */ /* 0x000fe200048070ff */
[----:B0-----:R-:W-:Y:S01]  /*26250*/  VIADD R4, R4, UR5 ;  /* 0x0000000504047c36 */ /* 0x001fe20008000000 */
[----:B------:R-:W-:Y:S01]  /*26260*/  ULDC UR5, c[0x0][0x228] ;  /* 0x00008a0000057ab9 */ /* 0x000fe20000000800 */
[----:B------:R-:W-:Y:S01]  /*26270*/  F2FP.SATFINITE.E4M3.F32.PACK_AB_MERGE_C R28, R29, R28, RZ ;  /* 0x0000001c1d1c723e */ /* 0x000fe200048070ff */
[----:B------:R-:W-:-:S02]  /*26280*/  ULDC UR10, c[0x0][0x228] ;  /* 0x00008a00000a7ab9 */ /* 0x000fc40000000800 */
[----:B------:R0:W-:Y:S02]  /*26290*/  STL [R1+0xe00], R4 ;  /* 0x000e000401007387 */ /* 0x0001e40000100800 */
[----:B------:R-:W-:-:S04]  /*262a0*/  @P1 LOP3.LUT R234, R234, 0x100, RZ, 0xfc, !PT ;  /* 0x00000100eaea1812 */ /* 0x000fc800078efcff */
        /* <DEDUP_REMOVED lines=10> */
[----:B------:R-:W-:-:S02]  /*26350*/  IMAD.MOV.U32 R218, RZ, RZ, R216 ;  /* 0x000000ffffda7224 */ /* 0x000fc400078e00d8 */
[----:B------:R-:W-:Y:S02]  /*26360*/  IMAD.MOV.U32 R252, RZ, RZ, R221 ;  /* 0x000000fffffc7224 */ /* 0x000fe400078e00dd */
[----:B------:R-:W-:Y:S01]  /*26370*/  IMAD.MOV.U32 R239, RZ, RZ, R220 ;  /* 0x000000ffffef7224 */ /* 0x000fe200078e00dc */
[----:B------:R-:W-:Y:S01]  /*26380*/  F2FP.SATFINITE.E4M3.F32.PACK_AB_MERGE_C R30, R31, R30, RZ ;  /* 0x0000001e1f1e723e */ /* 0x000fe200048070ff */
[----:B0-----:R-:W-:Y:S01]  /*26390*/  VIADD R4, R4, UR5 ;  /* 0x0000000504047c36 */ /* 0x001fe20008000000 */
[----:B------:R-:W-:Y:S01]  /*263a0*/  ULDC UR5, c[0x0][0x228] ;  /* 0x00008a0000057ab9 */ /* 0x000fe20000000800 */
[----:B------:R-:W-:Y:S01]  /*263b0*/  F2FP.SATFINITE.E4M3.F32.PACK_AB_MERGE_C R36, R37, R36, RZ ;  /* 0x000000242524723e */ /* 0x000fe200048070ff */
[----:B------:R-:W-:Y:S01]  /*263c0*/  ULDC UR14, c[0x0][0x228] ;  /* 0x00008a00000e7ab9 */ /* 0x000fe20000000800 */
[----:B------:R-:W-:Y:S01]  /*263d0*/  @P1 LOP3.LUT R234, R234, 0x10, RZ, 0xfc, !PT ;  /* 0x00000010eaea1812 */ /* 0x000fe200078efcff */
[----:B------:R0:W-:Y:S03]  /*263e0*/  STL [R1+0xe04], R4 ;  /* 0x000e040401007387 */ /* 0x0001e60000100800 */
        /* <DEDUP_REMOVED lines=18> */
[----:B------:R-:W-:Y:S02]  /*26510*/  @P1 LOP3.LUT R234, R234, 0x1, RZ, 0xfc, !PT ;  /* 0x00000001eaea1812 */ /* 0x000fe400078efcff */
[----:B------:R-:W-:-:S02]  /*26520*/  @P0 LOP3.LUT R233, R233, 0x80000000, RZ, 0xfc, !PT ;  /* 0x80000000e9e90812 */ /* 0x000fc400078efcff */
[----:B------:R-:W-:Y:S01]  /*26530*/  ISETP.GE.AND P0, PT, R8, UR20, PT ;  /* 0x0000001408007c0c */ /* 0x000fe2000bf06270 */
[----:B------:R-:W-:Y:S01]  /*26540*/  VIADD R8, R0, 0x131 ;  /* 0x0000013100087836 */ /* 0x000fe20000000000 */
[----:B------:R-:W-:Y:S01]  /*26550*/  LOP3.LUT R233, R233, 0xefffffff, RZ, 0xc0, !PT ;  /* 0xefffffffe9e97812 */ /* 0x000fe200078ec0ff */
[----:B------:R-:W-:Y:S01]  /*26560*/  STL [R1+0x13ec], R234 ;  /* 0x0013ecea01007387 */ /* 0x000fe20000100800 */
[----:B------:R-:W-:Y:S01]  /*26570*/  ISETP.LT.AND P1, PT, R3, UR6, !P0 ;  /* 0x0000000603007c0c */ /* 0x000fe2000c721270 */
[----:B------:R-:W-:Y:S01]  /*26580*/  ULDC UR6, c[0x0][0x228] ;  /* 0x00008a0000067ab9 */ /* 0x000fe20000000800 */
[----:B------:R-:W-:Y:S01]  /*26590*/  ISETP.LT.AND P0, PT, R2, UR5, !P0 ;  /* 0x0000000502007c0c */ /* 0x000fe2000c701270 */
[----:B------:R-:W-:Y:S01]  /*265a0*/  ULDC UR5, c[0x0][0x248] ;  /* 0x0000920000057ab9 */ /* 0x000fe20000000800 */
[----:B------:R0:W-:Y:S01]  /*265b0*/  STL [R1+0xe08], R4 ;  /* 0x000e080401007387 */ /* 0x0001e20000100800 */
[----:B------:R-:W-:Y:S02]  /*265c0*/  IMAD.MOV.U32 R215, RZ, RZ, R213 ;  /* 0x000000ffffd77224 */ /* 0x000fe400078e00d5 */
[----:B------:R-:W-:-:S02]  /*265d0*/  IMAD.MOV.U32 R214, RZ, RZ, R212 ;  /* 0x000000ffffd67224 */ /* 0x000fc400078e00d4 */
[----:B------:R-:W-:Y:S02]  /*265e0*/  IMAD.MOV.U32 R245, RZ, RZ, R217 ;  /* 0x000000fffff57224 */ /* 0x000fe400078e00d9 */
[----:B------:R-:W-:Y:S01]  /*265f0*/  IMAD.MOV.U32 R247, RZ, RZ, R216 ;  /* 0x000000fffff77224 */ /* 0x000fe200078e00d8 */
[----:B------:R-:W-:Y:S01]  /*26600*/  F2FP.SATFINITE.E4M3.F32.PACK_AB_MERGE_C R32, R33, R32, RZ ;  /* 0x000000202120723e */ /* 0x000fe200048070ff */
[----:B------:R-:W-:Y:S01]  /*26610*/  ULDC UR20, c[0x0][0x228] ;  /* 0x00008a0000147ab9 */ /* 0x000fe20000000800 */
[----:B------:R-:W-:Y:S01]  /*26620*/  @P1 LOP3.LUT R233, R233, 0x10000000, RZ, 0xfc, !PT ;  /* 0x10000000e9e91812 */ /* 0x000fe200078efcff */
[----:B0-----:R-:W-:Y:S01]  /*26630*/  VIADD R4, R4, UR5 ;  /* 0x0000000504047c36 */ /* 0x001fe20008000000 */
[----:B------:R-:W-:Y:S02]  /*26640*/  ULDC UR5, c[0x0][0x228] ;  /* 0x00008a0000057ab9 */ /* 0x000fe40000000800 */
[----:B------:R-:W-:Y:S02]  /*26650*/  LOP3.LUT R233, R233, 0xf7ffffff, RZ, 0xc0, !PT ;  /* 0xf7ffffffe9e97812 */ /* 0x000fe400078ec0ff */
[----:B------:R0:W-:Y:S02]  /*26660*/  STL [R1+0xe0c], R4 ;  /* 0x000e0c0401007387 */ /* 0x0001e40000100800 */
[----:B------:R-:W-:-:S02]  /*26670*/  @P0 LOP3.LUT R233, R233, 0x8000000, RZ, 0xfc, !PT ;  /* 0x08000000e9e90812 */ /* 0x000fc400078efcff */
        /* <DEDUP_REMOVED lines=8> */
[----:B------:R-:W-:Y:S02]  /*26700*/  IMAD.MOV.U32 R212, RZ, RZ, R210 ;  /* 0x000000ffffd47224 */ /* 0x000fe400078e00d2 */
[----:B------:R-:W-:-:S02]  /*26710*/  IMAD.MOV.U32 R249, RZ, RZ, R215 ;  /* 0x000000fffff97224 */ /* 0x000fc400078e00d7 */
        /* <DEDUP_REMOVED lines=21> */
[----:B------:R-:W-:Y:S01]  /*26870*/  LOP3.LUT R124, R124, 0xffff, RZ, 0xc0, !PT ;  /* 0x0000ffff7c7c7812 */ /* 0x000fe200078ec0ff */
        /* <DEDUP_REMOVED lines=28> */
[----:B------:R-:W-:Y:S02]  /*26a40*/  ISETP.GE.AND P0, PT, R8, UR38, PT ;  /* 0x0000002608007c0c */ /* 0x000fe4000bf06270 */
[----:B------:R-:W-:Y:S01]  /*26a50*/  LOP3.LUT R233, R233, 0xffffefff, RZ, 0xc0, !PT ;  /* 0xffffefffe9e97812 */ /* 0x000fe200078ec0ff */
[----:B------:R-:W-:Y:S01]  /*26a60*/  VIADD R8, R0, 0x129 ;  /* 0x0000012900087836 */ /* 0x000fe20000000000 */
[----:B------:R-:W-:Y:S01]  /*26a70*/  ISETP.LT.AND P1, PT, R3, UR6, !P0 ;  /* 0x0000000603007c0c */ /* 0x000fe2000c721270 */
[----:B------:R-:W-:Y:S01]  /*26a80*/  ULDC UR6, c[0x0][0x228] ;  /* 0x00008a0000067ab9 */ /* 0x000fe20000000800 */
[----:B------:R-:W-:Y:S01]  /*26a90*/  ISETP.LT.AND P0, PT, R2, UR5, !P0 ;  /* 0x0000000502007c0c */ /* 0x000fe2000c701270 */
[----:B------:R-:W-:Y:S01]  /*26aa0*/  ULDC UR5, c[0x0][0x248] ;  /* 0x0000920000057ab9 */ /* 0x000fe20000000800 */
[----:B------:R-:W-:-:S02]  /*26ab0*/  IMAD.MOV.U32 R207, RZ, RZ, R205 ;  /* 0x000000ffffcf7224 */ /* 0x000fc400078e00cd */
[----:B------:R-:W-:Y:S01]  /*26ac0*/  IMAD.MOV.U32 R206, RZ, RZ, R204 ;  /* 0x000000ffffce7224 */ /* 0x000fe200078e00cc */
[----:B------:R-:W-:Y:S01]  /*26ad0*/  LOP3.LUT R122, R122, 0xffff, RZ, 0xc0, !PT ;  /* 0x0000ffff7a7a7812 */ /* 0x000fe200078ec0ff */
[----:B0-----:R-:W-:Y:S01]  /*26ae0*/  VIADD R4, R4, UR5 ;  /* 0x0000000504047c36 */ /* 0x001fe20008000000 */
[----:B------:R-:W-:Y:S01]  /*26af0*/  ULDC UR5, c[0x0][0x228] ;  /* 0x00008a0000057ab9 */ /* 0x000fe20000000800 */
[----:B------:R-:W-:Y:S01]  /*26b00*/  F2FP.SATFINITE.E4M3.F32.PACK_AB_MERGE_C R116, R117, R116, RZ ;  /* 0x000000747574723e */ /* 0x000fe200048070ff */
[----:B------:R-:W-:Y:S02]  /*26b10*/  ULDC UR38, c[0x0][0x228] ;  /* 0x00008a0000267ab9 */ /* 0x000fe40000000800 */
[----:B------:R0:W-:Y:S01]  /*26b20*/  STL [R1+0xe1c], R4 ;  /* 0x000e1c0401007387 */ /* 0x0001e20000100800 */
[----:B------:R-:W-:-:S03]  /*26b30*/  @P1 LOP3.LUT R233, R233, 0x1000, RZ, 0xfc, !PT ;  /* 0x00001000e9e91812 */ /* 0x000fc600078efcff */
[----:B------:R-:W2:Y:S01]  /*26b40*/  LDL.LU R192, [R1+0xc9c] ;  /* 0x000c9c0001c07983 */ /* 0x000ea20000300800 */
[----:B------:R-:W-:Y:S01]  /*26b50*/  LOP3.LUT R233, R233, 0xfffff7ff, RZ, 0xc0, !PT ;  /* 0xfffff7ffe9e97812 */ /* 0x000fe200078ec0ff */
[----:B------:R-:W-:Y:S02]  /*26b60*/  IMAD.MOV.U32 R205, RZ, RZ, R203 ;  /* 0x000000ffffcd7224 */ /* 0x000fe400078e00cb */
[----:B------:R-:W-:Y:S01]  /*26b70*/  IMAD.MOV.U32 R204, RZ, RZ, R202 ;  /* 0x000000ffffcc7224 */ /* 0x000fe200078e00ca */
[----:B------:R-:W-:Y:S01]  /*26b80*/  @P0 LOP3.LUT R233, R233, 0x800, RZ, 0xfc, !PT ;  /* 0x00000800e9e90812 */ /* 0x000fe200078efcff */
[----:B------:R-:W-:Y:S01]  /*26b90*/  IMAD.MOV.U32 R203, RZ, RZ, R201 ;  /* 0x000000ffffcb7224 */ /* 0x000fe200078e00c9 */
[----:B------:R-:W-:Y:S01]  /*26ba0*/  ISETP.GE.AND P0, PT, R8, UR42, PT ;  /* 0x0000002a08007c0c */ /* 0x000fe2000bf06270 */
[----:B------:R-:W-:Y:S01]  /*26bb0*/  IMAD.MOV.U32 R202, RZ, RZ, R200 ;  /* 0x000000ffffca7224 */ /* 0x000fe200078e00c8 */
[----:B------:R-:W-:Y:S01]  /*26bc0*/  LOP3.LUT R233, R233, 0xfffffeff, RZ, 0xc0, !PT ;  /* 0xfffffeffe9e97812 */ /* 0x000fe200078ec0ff */
[----:B------:R-:W-:Y:S01]  /*26bd0*/  IMAD.MOV.U32 R201, RZ, RZ, R199 ;  /* 0x000000ffffc97224 */ /* 0x000fe200078e00c7 */
[----:B------:R-:W-:Y:S01]  /*26be0*/  ISETP.LT.AND P1, PT, R3, UR6, !P0 ;  /* 0x0000000603007c0c */ /* 0x000fe2000c721270 */
[----:B------:R-:W-:Y:S01]  /*26bf0*/  IMAD.MOV.U32 R200, RZ, RZ, R198 ;  /* 0x000000ffffc87224 */ /* 0x000fe200078e00c6 */
[----:B------:R-:W-:Y:S01]  /*26c00*/  ISETP.LT.AND P0, PT, R2, UR5, !P0 ;  /* 0x0000000502007c0c */ /* 0x000fe2000c701270 */
[----:B------:R-:W-:Y:S01]  /*26c10*/  ULDC UR5, c[0x0][0x248] ;  /* 0x0000920000057ab9 */ /* 0x000fe20000000800 */
[----:B------:R-:W-:Y:S01]  /*26c20*/  IMAD.MOV.U32 R199, RZ, RZ, R197 ;  /* 0x000000ffffc77224 */ /* 0x000fe200078e00c5 */
[----:B------:R-:W-:Y:S01]  /*26c30*/  ULDC UR6, c[0x0][0x228] ;  /* 0x00008a0000067ab9 */ /* 0x000fe20000000800 */
[----:B------:R-:W-:Y:S01]  /*26c40*/  VIADD R5, R4, UR5 ;  /* 0x0000000504057c36 */ /* 0x000fe20008000000 */
[----:B0-----:R-:W-:Y:S01]  /*26c50*/  F2FP.SATFINITE.E4M3.F32.PACK_AB_MERGE_C R4, R222, R223, RZ ;  /* 0x000000dfde04723e */ /* 0x001fe200048070ff */
[----:B------:R-:W-:Y:S01]  /*26c60*/  IMAD.MOV.U32 R198, RZ, RZ, R196 ;  /* 0x000000ffffc67224 */ /* 0x000fe200078e00c4 */
[----:B------:R-:W-:Y:S01]  /*26c70*/  ULDC UR5, c[0x0][0x228] ;  /* 0x00008a0000057ab9 */ /* 0x000fe20000000800 */
[----:B------:R-:W-:-:S02]  /*26c80*/  IMAD.MOV.U32 R197, RZ, RZ, R195 ;  /* 0x000000ffffc57224 */ /* 0x000fc400078e00c3 */
[----:B------:R-:W-:Y:S01]  /*26c90*/  IMAD.MOV.U32 R221, RZ, RZ, R207 ;  /* 0x000000ffffdd7224 */ /* 0x000fe200078e00cf */
[----:B------:R-:W-:Y:S01]  /*26ca0*/  @P1 LOP3.LUT R233, R233, 0x100, RZ, 0xfc, !PT ;  /* 0x00000100e9e91812 */ /* 0x000fe200078efcff */
[----:B------:R-:W-:Y:S02]  /*26cb0*/  IMAD.MOV.U32 R196, RZ, RZ, R194 ;  /* 0x000000ffffc47224 */ /* 0x000fe400078e00c2 */
[----:B------:R-:W-:Y:S01]  /*26cc0*/  IMAD.MOV.U32 R220, RZ, RZ, R206 ;  /* 0x000000ffffdc7224 */ /* 0x000fe200078e00ce */
[----:B------:R-:W-:Y:S01]  /*26cd0*/  LOP3.LUT R116, R116, 0xffff, RZ, 0xc0, !PT ;  /* 0x0000ffff74747812 */ /* 0x000fe200078ec0ff */
[----:B------:R-:W-:Y:S01]  /*26ce0*/  IMAD.MOV.U32 R195, RZ, RZ, R193 ;  /* 0x000000ffffc37224 */ /* 0x000fe200078e00c1 */
[----:B------:R-:W-:Y:S01]  /*26cf0*/  F2FP.SATFINITE.E4M3.F32.PACK_AB_MERGE_C R112, R113, R112, RZ ;  /* 0x000000707170723e */ /* 0x000fe200048070ff */
[----:B------:R-:W3:Y:S01]  /*26d00*/  LDL.LU R193, [R1+0xca8] ;  /* 0x000ca80001c17983 */ /* 0x000ee20000300800 */
[----:B------:R-:W-:Y:S01]  /*26d10*/  IMAD.MOV.U32 R219, RZ, RZ, R205 ;  /* 0x000000ffffdb7224 */ /* 0x000fe200078e00cd */
[----:B------:R-:W-:Y:S01]  /*26d20*/  F2FP.SATFINITE.E4M3.F32.PACK_AB_MERGE_C R114, R115, R114, RZ ;  /* 0x000000727372723e */ /* 0x000fe200048070ff */
[----:B------:R-:W-:Y:S01]  /*26d30*/  IMAD.MOV.U32 R218, RZ, RZ, R204 ;  /* 0x000000ffffda7224 */ /* 0x000fe200078e00cc */
[----:B------:R-:W-:Y:S01]  /*26d40*/  F2FP.SATFINITE.E4M3.F32.PACK_AB_MERGE_C R108, R109, R108, RZ ;  /* 0x0000006c6d6c723e */ /* 0x000fe200048070ff */
[----:B------:R-:W-:Y:S01]  /*26d50*/  IMAD.MOV.U32 R217, RZ, RZ, R203 ;  /* 0x000000ffffd97224 */ /* 0x000fe200078e00cb */
[----:B------:R-:W-:Y:S01]  /*26d60*/  F2FP.SATFINITE.E4M3.F32.PACK_AB_MERGE_C R104, R105, R104, RZ ;  /* 0x000000686968723e */ /* 0x000fe200048070ff */
[----:B------:R-:W-:Y:S01]  /*26d70*/  ULDC UR42, c[0x0][0x228] ;  /* 0x00008a00002a7ab9 */ /* 0x000fe20000000800 */
[----:B------:R-:W-:-:S02]  /*26d80*/  F2FP.SATFINITE.E4M3.F32.PACK_AB_MERGE_C R106, R107, R106, RZ ;  /* 0x0000006a6b6a723e */ /* 0x000fc400048070ff */
[----:B------:R-:W-:Y:S02]  /*26d90*/  F2FP.SATFINITE.E4M3.F32.PACK_AB_MERGE_C R100, R101, R100, RZ ;  /* 0x000000646564723e */ /* 0x000fe400048070ff */
[----:B------:R-:W-:Y:S02]  /*26da0*/  F2FP.SATFINITE.E4M3.F32.PACK_AB_MERGE_C R96, R97, R96, RZ ;  /* 0x000000606160723e */ /* 0x000fe400048070ff */
[----:B------:R-:W-:Y:S02]  /*26db0*/  F2FP.SATFINITE.E4M3.F32.PACK_AB_MERGE_C R98, R99, R98, RZ ;  /* 0x000000626362723e */ /* 0x000fe400048070ff */
[----:B------:R-:W-:Y:S02]  /*26dc0*/  F2FP.SATFINITE.E4M3.F32.PACK_AB_MERGE_C R92, R93, R92, RZ ;  /* 0x0000005c5d5c723e */ /* 0x000fe400048070ff */
[----:B------:R-:W-:Y:S02]  /*26dd0*/  F2FP.SATFINITE.E4M3.F32.PACK_AB_MERGE_C R88, R89, R88, RZ ;  /* 0x000000585958723e */ /* 0x000fe400048070ff */
        /* <DEDUP_REMOVED lines=24> */
[----:B------:R-:W-:Y:S01]  /*26f60*/  F2FP.SATFINITE.E4M3.F32.PACK_AB_MERGE_C R86, R87, R86, RZ ;  /* 0x000000565756723e */ /* 0x000fe200048070ff */
[----:B--2---:R-:W-:-:S02]  /*26f70*/  IMAD.MOV.U32 R194, RZ, RZ, R192 ;  /* 0x000000ffffc27224 */ /* 0x004fc400078e00c0 */
[----:B------:R-:W2:Y:S04]  /*26f80*/  LDL.LU R192, [R1+0xcac] ;  /* 0x000cac0001c07983 */ /* 0x000ea80000300800 */
[----:B------:R0:W-:Y:S04]  /*26f90*/  STL [R1+0xeb8], R4 ;  /* 0x000eb80401007387 */ /* 0x0001e80000100800 */
[----:B------:R-:W0:Y:S04]  /*26fa0*/  LDL.LU R223, [R1+0xc08] ;  /* 0x000c080001df7983 */ /* 0x000e280000300800 */
[----:B------:R-:W0:Y:S04]  /*26fb0*/  LDL.LU R222, [R1+0xc0c] ;  /* 0x000c0c0001de7983 */ /* 0x000e280000300800 */
[----:B------:R-:W-:Y:S01]  /*26fc0*/  STL [R1+0xe20], R5 ;  /* 0x000e200501007387 */ /* 0x000fe20000100800 */
[----:B------:R-:W-:-:S02]  /*26fd0*/  F2FP.SATFINITE.E4M3.F32.PACK_AB_MERGE_C R94, R95, R94, RZ ;  /* 0x0000005e5f5e723e */ /* 0x000fc400048070ff */
[----:B------:R-:W-:Y:S02]  /*26fe0*/  F2FP.SATFINITE.E4M3.F32.PACK_AB_MERGE_C R102, R103, R102, RZ ;  /* 0x000000666766723e */ /* 0x000fe400048070ff */
[----:B------:R-:W-:Y:S01]  /*26ff0*/  F2FP.SATFINITE.E4M3.F32.PACK_AB_MERGE_C R110, R111, R110, RZ ;  /* 0x0000006e6f6e723e */ /* 0x000fe200048070ff */
[----:B------:R-:W-:Y:S01]  /*27000*/  BAR.SYNC.DEFER_BLOCKING 0x0 ;  /* 0x0000000000007b1d */ /* 0x000fe20000010000 */
[----:B0-----:R-:W-:-:S05]  /*27010*/  F2FP.SATFINITE.E4M3.F32.PACK_AB_MERGE_C R4, R222, R223, RZ ;  /* 0x000000dfde04723e */ /* 0x001fca00048070ff */
[----:B------:R0:W-:Y:S04]  /*27020*/  STL [R1+0xeb4], R4 ;  /* 0x000eb40401007387 */ /* 0x0001e80000100800 */
[----:B------:R-:W0:Y:S04]  /*27030*/  LDL.LU R223, [R1+0xc10] ;  /* 0x000c100001df7983 */ /* 0x000e280000300800 */
[----:B------:R-:W0:Y:S02]  /*27040*/  LDL.LU R222, [R1+0xc14] ;  /* 0x000c140001de7983 */ /* 0x000e240000300800 */
[----:B0-----:R-:W-:-:S05]  /*27050*/  F2FP.SATFINITE.E4M3.F32.PACK_AB_MERGE_C R4, R222, R223, RZ ;  /* 0x000000dfde04723e */ /* 0x001fca00048070ff */
[----:B------:R0:W-:Y:S04]  /*27060*/  STL [R1+0xeb0], R4 ;  /* 0x000eb00401007387 */ /* 0x0001e80000100800 */
[----:B------:R-:W0:Y:S04]  /*27070*/  LDL.LU R223, [R1+0xc18] ;  /* 0x000c180001df7983 */ /* 0x000e280000300800 */
[----:B------:R-:W0:Y:S02]  /*27080*/  LDL.LU R222, [R1+0xc1c] ;  /* 0x000c1c0001de7983 */ /* 0x000e240000300800 */
[----:B0-----:R-:W-:-:S05]  /*27090*/  F2FP.SATFINITE.E4M3.F32.PACK_AB_MERGE_C R4, R222, R223, RZ ;  /* 0x000000dfde04723e */ /* 0x001fca00048070ff */
[----:B------:R0:W-:Y:S04]  /*270a0*/  STL [R1+0xeac], R4 ;  /* 0x000eac0401007387 */ /* 0x0001e80000100800 */
[----:B------:R-:W0:Y:S04]  /*270b0*/  LDL.LU R223, [R1+0xc20] ;  /* 0x000c200001df7983 */ /* 0x000e280000300800 */
[----:B------:R-:W0:Y:S01]  /*270c0*/  LDL.LU R222, [R1+0xc24] ;  /* 0x000c240001de7983 */ /* 0x000e220000300800 */
[----:B------:R-:W-:Y:S02]  /*270d0*/  IMAD.MOV.U32 R216, RZ, RZ, R202 ;  /* 0x000000ffffd87224 */ /* 0x000fe400078e00ca */
[----:B------:R-:W-:-:S02]  /*270e0*/  IMAD.MOV.U32 R215, RZ, RZ, R201 ;  /* 0x000000ffffd77224 */ /* 0x000fc400078e00c9 */
[----:B------:R-:W-:Y:S02]  /*270f0*/  IMAD.MOV.U32 R214, RZ, RZ, R200 ;  /* 0x000000ffffd67224 */ /* 0x000fe400078e00c8 */
[----:B------:R-:W-:Y:S02]  /*27100*/  IMAD.MOV.U32 R213, RZ, RZ, R199 ;  /* 0x000000ffffd57224 */ /* 0x000fe400078e00c7 */
[----:B------:R-:W-:Y:S02]  /*27110*/  IMAD.MOV.U32 R212, RZ, RZ, R198 ;  /* 0x000000ffffd47224 */ /* 0x000fe400078e00c6 */
[----:B------:R-:W-:Y:S02]  /*27120*/  IMAD.MOV.U32 R211, RZ, RZ, R197 ;  /* 0x000000ffffd37224 */ /* 0x000fe400078e00c5 */
[----:B------:R-:W-:Y:S02]  /*27130*/  IMAD.MOV.U32 R210, RZ, RZ, R196 ;  /* 0x000000ffffd27224 */ /* 0x000fe400078e00c4 */
[----:B---3--:R-:W-:-:S02]  /*27140*/  IMAD.MOV.U32 R207, RZ, RZ, R193 ;  /* 0x000000ffffcf7224 */ /* 0x008fc400078e00c1 */
[----:B--2---:R-:W-:Y:S01]  /*27150*/  IMAD.MOV.U32 R206, RZ, RZ, R192 ;  /* 0x000000ffffce7224 */ /* 0x004fe200078e00c0 */
[----:B0-----:R-:W-:-:S05]  /*27160*/  F2FP.SATFINITE.E4M3.F32.PACK_AB_MERGE_C R4, R222, R223, RZ ;  /* 0x000000dfde04723e */ /* 0x001fca00048070ff */
[----:B------:R0:W-:Y:S04]  /*27170*/  STL [R1+0xea4], R4 ;  /* 0x000ea40401007387 */ /* 0x0001e80000100800 */
[----:B------:R-:W2:Y:S04]  /*27180*/  LDL.LU R205, [R1+0xcb0] ;  /* 0x000cb00001cd7983 */ /* 0x000ea80000300800 */
[----:B------:R-:W3:Y:S04]  /*27190*/  LDL.LU R204, [R1+0xcb4] ;  /* 0x000cb40001cc7983 */ /* 0x000ee80000300800 */
[----:B------:R-:W4:Y:S04]  /*271a0*/  LDL.LU R203, [R1+0xcb8] ;  /* 0x000cb80001cb7983 */ /* 0x000f280000300800 */
[----:B------:R-:W4:Y:S04]  /*271b0*/  LDL.LU R202, [R1+0xcbc] ;  /* 0x000cbc0001ca7983 */ /* 0x000f280000300800 */
[----:B------:R-:W4:Y:S01]  /*271c0*/  LDL.LU R201, [R1+0xcc0] ;  /* 0x000cc00001c97983 */ /* 0x000f220000300800 */
[----:B------:R-:W-:-:S03]  /*271d0*/  IMAD.MOV.U32 R223, RZ, RZ, R209 ;  /* 0x000000ffffdf7224 */ /* 0x000fc600078e00d1 */
[----:B------:R-:W4:Y:S01]  /*271e0*/  LDL.LU R200, [R1+0xcc4] ;  /* 0x000cc40001c87983 */ /* 0x000f220000300800 */
[----:B------:R-:W-:-:S03]  /*271f0*/  IMAD.MOV.U32 R222, RZ, RZ, R208 ;  /* 0x000000ffffde7224 */ /* 0x000fc600078e00d0 */
[----:B------:R-:W4:Y:S01]  /*27200*/  LDL.LU R199, [R1+0xcc8] ;  /* 0x000cc80001c77983 */ /* 0x000f220000300800 */
[----:B------:R-:W-:-:S03]  /*27210*/  IMAD.MOV.U32 R209, RZ, RZ, R195 ;  /* 0x000000ffffd17224 */ /* 0x000fc600078e00c3 */
[----:B------:R-:W4:Y:S01]  /*27220*/  LDL.LU R198, [R1+0xccc] ;  /* 0x000ccc0001c67983 */ /* 0x000f220000300800 */
[----:B------:R-:W-:-:S03]  /*27230*/  IMAD.MOV.U32 R208, RZ, RZ, R194 ;  /* 0x000000ffffd07224 */ /* 0x000fc600078e00c2 */
[----:B------:R-:W4:Y:S04]  /*27240*/  LDL.LU R197, [R1+0xcd0] ;  /* 0x000cd00001c57983 */ /* 0x000f280000300800 */
[----:B------:R-:W4:Y:S04]  /*27250*/  LDL.LU R196, [R1+0xcd4] ;  /* 0x000cd40001c47983 */ /* 0x000f280000300800 */
[----:B------:R-:W4:Y:S04]  /*27260*/  LDL.LU R195, [R1+0xcd8] ;  /* 0x000cd80001c37983 */ /* 0x000f280000300800 */
[----:B------:R-:W4:Y:S04]  /*27270*/  LDL.LU R194, [R1+0xcdc] ;  /* 0x000cdc0001c27983 */ /* 0x000f280000300800 */
[----:B------:R-:W4:Y:S04]  /*27280*/  LDL.LU R193, [R1+0xca4] ;  /* 0x000ca40001c17983 */ /* 0x000f280000300800 */
[----:B------:R-:W4:Y:S04]  /*27290*/  LDL.LU R192, [R1+0xca0] ;  /* 0x000ca00001c07983 */ /* 0x000f280000300800 */
[----:B------:R-:W2:Y:S04]  /*272a0*/  LDL.LU R248, [R1+0xc28] ;  /* 0x000c280001f87983 */ /* 0x000ea80000300800 */
[----:B------:R-:W2:Y:S01]  /*272b0*/  LDL.LU R237, [R1+0xc2c] ;  /* 0x000c2c0001ed7983 */ /* 0x000ea20000300800 */
[----:B0-----:R-:W-:Y:S01]  /*272c0*/  F2FP.SATFINITE.E4M3.F32.PACK_AB_MERGE_C R4, R243, R241, RZ ;  /* 0x000000f1f304723e */ /* 0x001fe200048070ff */
[----:B------:R-:W-:-:S02]  /*272d0*/  IMAD.MOV.U32 R134, RZ, RZ, R207 ;  /* 0x000000ffff867224 */ /* 0x000fc400078e00cf */
[----:B------:R-:W-:Y:S01]  /*272e0*/  IMAD.MOV.U32 R135, RZ, RZ, R206 ;  /* 0x000000ffff877224 */ /* 0x000fe200078e00ce */
[----:B--2---:R-:W-:-:S05]  /*272f0*/  F2FP.SATFINITE.E4M3.F32.PACK_AB_MERGE_C R7, R237, R248, RZ ;  /* 0x000000f8ed07723e */ /* 0x004fca00048070ff */
[----:B------:R0:W-:Y:S04]  /*27300*/  STL [R1+0xea0], R7 ;  /* 0x000ea00701007387 */ /* 0x0001e80000100800 */
[----:B------:R1:W-:Y:S04]  /*27310*/  STL [R1+0xe98], R6 ;  /* 0x000e980601007387 */ /* 0x0003e80000100800 */
[----:B------:R2:W-:Y:S01]  /*27320*/  STL [R1+0xe9c], R4 ;  /* 0x000e9c0401007387 */ /* 0x0005e20000100800 */
[----:B0-----:R-:W-:Y:S02]  /*27330*/  F2FP.SATFINITE.E4M3.F32.PACK_AB_MERGE_C R7, R247, R245, RZ ;  /* 0x000000f5f707723e */ /* 0x001fe400048070ff */
[----:B-1----:R-:W-:-:S03]  /*27340*/  F2FP.SATFINITE.E4M3.F32.PACK_AB_MERGE_C R6, R251, R249, RZ ;  /* 0x000000f9fb06723e */ /* 0x002fc600048070ff */
[----:B------:R0:W-:Y:S01]  /*27350*/  STL [R1+0xe90], R7 ;  /* 0x000e900701007387 */ /* 0x0001e20000100800 */
[----:B--2---:R-:W-:-:S03]  /*27360*/  F2FP.SATFINITE.E4M3.F32.PACK_AB_MERGE_C R4, R226, R227, RZ ;  /* 0x000000e3e204723e */ /* 0x004fc600048070ff */
        /* <DEDUP_REMOVED lines=16> */
[----:B------:R-:W-:Y:S01]  /*27470*/  STL [R1+0xe74], R7 ;  /* 0x000e740701007387 */ /* 0x000fe20000100800 */
[----:B--2---:R-:W-:-:S03]  /*27480*/  F2FP.SATFINITE.E4M3.F32.PACK_AB_MERGE_C R4, R208, R209, RZ ;  /* 0x000000d1d004723e */ /* 0x004fc600048070ff */
[----:B------:R-:W-:Y:S04]  /*27490*/  STL [R1+0xe6c], R6 ;  /* 0x000e6c0601007387 */ /* 0x000fe80000100800 */
[----:B------:R0:W-:Y:S04]  /*274a0*/  STL [R1+0xe68], R4 ;  /* 0x000e680401007387 */ /* 0x0001e80000100800 */
[----:B------:R-:W2:Y:S04]  /*274b0*/  LDL.LU R248, [R1+0xce0] ;  /* 0x000ce00001f87983 */ /* 0x000ea80000300800 */
        /* <DEDUP_REMOVED lines=26> */
[----:B------:R-:W2:Y:S01]  /*27660*/  LDL.LU R210, [R1+0xd4c] ;  /* 0x000d4c0001d27983 */ /* 0x000ea20000300800 */
[----:B------:R-:W-:-:S03]  /*27670*/  IMAD.MOV.U32 R133, RZ, RZ, R205 ;  /* 0x000000ffff857224 */ /* 0x000fc600078e00cd */
[----:B------:R-:W2:Y:S01]  /*27680*/  LDL.LU R209, [R1+0xd50] ;  /* 0x000d500001d17983 */ /* 0x000ea20000300800 */
[----:B---3--:R-:W-:-:S03]  /*27690*/  IMAD.MOV.U32 R132, RZ, RZ, R204 ;  /* 0x000000ffff847224 */ /* 0x008fc600078e00cc */
[----:B------:R-:W3:Y:S01]  /*276a0*/  LDL.LU R208, [R1+0xd54] ;  /* 0x000d540001d07983 */ /* 0x000ee20000300800 */
[----:B----4-:R-:W-:-:S03]  /*276b0*/  IMAD.MOV.U32 R131, RZ, RZ, R203 ;  /* 0x000000ffff837224 */ /* 0x010fc600078e00cb */
        /* <DEDUP_REMOVED lines=26> */
[----:B------:R-:W4:Y:S01]  /*27860*/  LDL.LU R192, [R1+0xd94] ;  /* 0x000d940001c07983 */ /* 0x000f220000300800 */
[----:B0-----:R-:W-:-:S02]  /*27870*/  F2FP.SATFINITE.E4M3.F32.PACK_AB_MERGE_C R4, R136, R137, RZ ;  /* 0x000000898804723e */ /* 0x001fc400048070ff */
[----:B------:R-:W-:Y:S02]  /*27880*/  F2FP.SATFINITE.E4M3.F32.PACK_AB_MERGE_C R7, R135, R134, RZ ;  /* 0x000000868707723e */ /* 0x000fe400048070ff */
[----:B------:R-:W-:Y:S01]  /*27890*/  F2FP.SATFINITE.E4M3.F32.PACK_AB_MERGE_C R6, R132, R133, RZ ;  /* 0x000000858406723e */ /* 0x000fe200048070ff */
[----:B------:R0:W-:Y:S04]  /*278a0*/  STL [R1+0xe64], R4 ;  /* 0x000e640401007387 */ /* 0x0001e80000100800 */
[----:B------:R1:W-:Y:S01]  /*278b0*/  STL [R1+0xe60], R7 ;  /* 0x000e600701007387 */ /* 0x0003e20000100800 */
[----:B0-----:R-:W-:-:S03]  /*278c0*/  F2FP.SATFINITE.E4M3.F32.PACK_AB_MERGE_C R4, R130, R131, RZ ;  /* 0x000000838204723e */ /* 0x001fc600048070ff */
[----:B------:R0:W-:Y:S01]  /*278d0*/  STL [R1+0xe58], R6 ;  /* 0x000e580601007387 */ /* 0x0001e20000100800 */
[----:B-1----:R-:W-:-:S03]  /*278e0*/  F2FP.SATFINITE.E4M3.F32.PACK_AB_MERGE_C R7, R128, R129, RZ ;  /* 0x000000818007723e */ /* 0x002fc600048070ff */
[----:B------:R1:W-:Y:S01]  /*278f0*/  STL [R1+0xe5c], R4 ;  /* 0x000e5c0401007387 */ /* 0x0003e20000100800 */
[----:B0-----:R-:W-:-:S03]  /*27900*/  F2FP.SATFINITE.E4M3.F32.PACK_AB_MERGE_C R6, R238, R126, RZ ;  /* 0x0000007eee06723e */ /* 0x001fc600048070ff */
[----:B------:R0:W-:Y:S01]  /*27910*/  STL [R1+0xe50], R7 ;  /* 0x000e500701007387 */ /* 0x0001e20000100800 */
[----:B-1----:R-:W-:-:S03]  /*27920*/  F2FP.SATFINITE.E4M3.F32.PACK_AB_MERGE_C R4, R242, R240, RZ ;  /* 0x000000f0f204723e */ /* 0x002fc600048070ff */
[----:B------:R2:W-:Y:S01]  /*27930*/  STL [R1+0xe54], R6 ;  /* 0x000e540601007387 */ /* 0x0005e20000100800 */
[----:B0-----:R-:W-:-:S03]  /*27940*/  F2FP.SATFINITE.E4M3.F32.PACK_AB_MERGE_C R7, R246, R244, RZ ;  /* 0x000000f4f607723e */ /* 0x001fc600048070ff */
[----:B------:R0:W-:Y:S04]  /*27950*/  STL [R1+0xe4c], R4 ;  /* 0x000e4c0401007387 */ /* 0x0001e80000100800 */
[----:B------:R1:W-:Y:S01]  /*27960*/  STL [R1+0xe48], R7 ;  /* 0x000e480701007387 */ /* 0x0003e20000100800 */
[----:B--2---:R-:W-:-:S05]  /*27970*/  F2FP.SATFINITE.E4M3.F32.PACK_AB_MERGE_C R6, R237, R248, RZ ;  /* 0x000000f8ed06723e */ /* 0x004fca00048070ff */
[----:B------:R2:W-:Y:S01]  /*27980*/  STL [R1+0xce0], R6 ;  /* 0x000ce00601007387 */ /* 0x0005e20000100800 */
[----:B0-----:R-:W-:-:S05]  /*27990*/  F2FP.SATFINITE.E4M3.F32.PACK_AB_MERGE_C R4, R239, R252, RZ ;  /* 0x000000fcef04723e */ /* 0x001fca00048070ff */
[----:B------:R0:W-:Y:S01]  /*279a0*/  STL [R1+0xcdc], R4 ;  /* 0x000cdc0401007387 */ /* 0x0001e20000100800 */
[----:B-1----:R-:W-:-:S05]  /*279b0*/  F2FP.SATFINITE.E4M3.F32.PACK_AB_MERGE_C R7, R243, R241, RZ ;  /* 0x000000f1f307723e */ /* 0x002fca00048070ff */
        /* <DEDUP_REMOVED lines=23> */
[----:B---3--:R-:W-:-:S05]  /*27b30*/  F2FP.SATFINITE.E4M3.F32.PACK_AB_MERGE_C R7, R208, R209, RZ ;  /* 0x000000d1d007723e */ /* 0x008fca00048070ff */
[----:B------:R1:W-:Y:S01]  /*27b40*/  STL [R1+0xca0], R7 ;  /* 0x000ca00701007387 */ /* 0x0003e20000100800 */
[----:B----4-:R-:W-:-:S05]  /*27b50*/  F2FP.SATFINITE.E4M3.F32.PACK_AB_MERGE_C R6, R206, R207, RZ ;  /* 0x000000cfce06723e */ /* 0x010fca00048070ff */
        /* <DEDUP_REMOVED lines=10> */
[----:B------:R-:W-:Y:S01]  /*27c00*/  STL [R1+0xc8c], R7 ;  /* 0x000c8c0701007387 */ /* 0x000fe20000100800 */
[----:B--2---:R-:W-:-:S03]  /*27c10*/  F2FP.SATFINITE.E4M3.F32.PACK_AB_MERGE_C R6, R194, R195, RZ ;  /* 0x000000c3c206723e */ /* 0x004fc600048070ff */
[----:B------:R-:W2:Y:S04]  /*27c20*/  LDL.LU R137, [R1+0xd98] ;  /* 0x000d980001897983 */ /* 0x000ea80000300800 */
[----:B------:R-:W-:Y:S01]  /*27c30*/  STL [R1+0xc88], R6 ;  /* 0x000c880601007387 */ /* 0x000fe20000100800 */
[----:B0-----:R-:W-:-:S03]  /*27c40*/  F2FP.SATFINITE.E4M3.F32.PACK_AB_MERGE_C R4, R192, R193, RZ ;  /* 0x000000c1c004723e */ /* 0x001fc600048070ff */
[----:B------:R-:W2:Y:S04]  /*27c50*/  LDL.LU R136, [R1+0xd9c] ;  /* 0x000d9c0001887983 */ /* 0x000ea80000300800 */
[----:B------:R2:W-:Y:S04]  /*27c60*/  STL [R1+0xc80], R4 ;  /* 0x000c800401007387 */ /* 0x0005e80000100800 */
[----:B------:R-:W3:Y:S04]  /*27c70*/  LDL.LU R134, [R1+0xda0] ;  /* 0x000da00001867983 */ /* 0x000ee80000300800 */
[----:B------:R-:W3:Y:S04]  /*27c80*/  LDL.LU R135, [R1+0xda4] ;  /* 0x000da40001877983 */ /* 0x000ee80000300800 */
        /* <DEDUP_REMOVED lines=57> */
[----:B------:R-:W4:Y:S01]  /*28020*/  LDL.LU R192, [R1+0xa8c] ;  /* 0x000a8c0001c07983 */ /* 0x000f220000300800 */
[----:B--2---:R-:W-:-:S05]  /*28030*/  F2FP.SATFINITE.E4M3.F32.PACK_AB_MERGE_C R4, R136, R137, RZ ;  /* 0x000000898804723e */ /* 0x004fca00048070ff */
        /* <DEDUP_REMOVED lines=607> */
[----:B--2---:R-:W-:-:S02]  /*2a630*/  F2FP.SATFINITE.E4M3.F32.PACK_AB_MERGE_C R4, R242, R240, RZ ;  /* 0x000000f0f204723e */ /* 0x004fc400048070ff */
[----:B---3--:R-:W-:-:S05]  /*2a640*/  F2FP.SATFINITE.E4M3.F32.PACK_AB_MERGE_C R234, R246, R244, RZ ;  /* 0x000000f4f6ea723e */ /* 0x008fca00048070ff */
[----:B------:R-:W-:Y:S01]  /*2a650*/  STL [R1+0x13f0], R234 ;  /* 0x0013f0ea01007387 */ /* 0x000fe20000100800 */
[----:B----4-:R-:W-:-:S03]  /*2a660*/  F2FP.SATFINITE.E4M3.F32.PACK_AB_MERGE_C R7, R237, R248, RZ ;  /* 0x000000f8ed07723e */ /* 0x010fc600048070ff */
[----:B------:R0:W-:Y:S04]  /*2a670*/  STL [R1+0x804], R4 ;  /* 0x0008040401007387 */ /* 0x0001e80000100800 */
[----:B------:R1:W-:Y:S01]  /*2a680*/  STL [R1+0x800], R7 ;  /* 0x0008000701007387 */ /* 0x0003e20000100800 */
[----:B------:R-:W-:-:S05]  /*2a690*/  F2FP.SATFINITE.E4M3.F32.PACK_AB_MERGE_C R6, R239, R252, RZ ;  /* 0x000000fcef06723e */ /* 0x000fca00048070ff */
[----:B------:R2:W-:Y:S01]  /*2a6a0*/  STL [R1+0x684], R6 ;  /* 0x0006840601007387 */ /* 0x0005e20000100800 */
[----:B0-----:R-:W-:Y:S02]  /*2a6b0*/  F2FP.SATFINITE.E4M3.F32.PACK_AB_MERGE_C R4, R243, R241, RZ ;  /* 0x000000f1f304723e */ /* 0x001fe400048070ff */
[----:B------:R-:W-:-:S05]  /*2a6c0*/  F2FP.SATFINITE.E4M3.F32.PACK_AB_MERGE_C R235, R247, R245, RZ ;  /* 0x000000f5f7eb723e */ /* 0x000fca00048070ff */
[----:B------:R-:W-:Y:S01]  /*2a6d0*/  STL [R1+0x13f4], R235 ;  /* 0x0013f4eb01007387 */ /* 0x000fe20000100800 */
[----:B-1----:R-:W-:-:S03]  /*2a6e0*/  F2FP.SATFINITE.E4M3.F32.PACK_AB_MERGE_C R7, R251, R249, RZ ;  /* 0x000000f9fb07723e */ /* 0x002fc600048070ff */
[----:B------:R0:W-:Y:S04]  /*2a6f0*/  STL [R1+0x680], R4 ;  /* 0x0006800401007387 */ /* 0x0001e80000100800 */
[----:B------:R1:W-:Y:S01]  /*2a700*/  STL [R1+0x67c], R7 ;  /* 0x00067c0701007387 */ /* 0x0003e20000100800 */
[----:B--2---:R-:W-:-:S05]  /*2a710*/  F2FP.SATFINITE.E4M3.F32.PACK_AB_MERGE_C R6, R226, R227, RZ ;  /* 0x000000e3e206723e */ /* 0x004fca00048070ff */
        /* <DEDUP_REMOVED lines=31> */
[----:B--2---:R-:W-:-:S03]  /*2a910*/  F2FP.SATFINITE.E4M3.F32.PACK_AB_MERGE_C R6, R194, R195, RZ ;  /* 0x000000c3c206723e */ /* 0x004fc600048070ff */
[----:B------:R-:W2:Y:S04]  /*2a920*/  LDL.LU R129, [R1+0x738] ;  /* 0x0007380001817983 */ /* 0x000ea80000300800 */
[----:B------:R3:W-:Y:S01]  /*2a930*/  STL [R1+0x648], R6 ;  /* 0x0006480601007387 */ /* 0x0007e20000100800 */
[----:B0-----:R-:W-:-:S03]  /*2a940*/  F2FP.SATFINITE.E4M3.F32.PACK_AB_MERGE_C R4, R192, R193, RZ ;  /* 0x000000c1c004723e */ /* 0x001fc600048070ff */
[----:B------:R-:W2:Y:S04]  /*2a950*/  LDL.LU R128, [R1+0x73c] ;  /* 0x00073c0001807983 */ /* 0x000ea80000300800 */
[----:B------:R0:W-:Y:S04]  /*2a960*/  STL [R1+0x644], R4 ;  /* 0x0006440401007387 */ /* 0x0001e80000100800 */
[----:B------:R-:W1:Y:S04]  /*2a970*/  LDL.LU R126, [R1+0x740] ;  /* 0x00074000017e7983 */ /* 0x000e680000300800 */
[----:B------:R-:W1:Y:S04]  /*2a980*/  LDL.LU R238, [R1+0x744] ;  /* 0x0007440001ee7983 */ /* 0x000e680000300800 */
[----:B------:R-:W3:Y:S04]  /*2a990*/  LDL.LU R240, [R1+0x748] ;  /* 0x0007480001f07983 */ /* 0x000ee80000300800 */
[----:B------:R-:W3:Y:S04]  /*2a9a0*/  LDL.LU R242, [R1+0x74c] ;  /* 0x00074c0001f27983 */ /* 0x000ee80000300800 */
[----:B------:R-:W0:Y:S04]  /*2a9b0*/  LDL.LU R244, [R1+0x750] ;  /* 0x0007500001f47983 */ /* 0x000e280000300800 */
[----:B------:R-:W0:Y:S04]  /*2a9c0*/  LDL.LU R246, [R1+0x754] ;  /* 0x0007540001f67983 */ /* 0x000e280000300800 */
        /* <DEDUP_REMOVED lines=47> */
[----:B------:R-:W-:Y:S01]  /*2acc0*/  STL [R1+0x1408], R232 ;  /* 0x001408e801007387 */ /* 0x000fe20000100800 */
[----:B-1----:R-:W-:-:S05]  /*2acd0*/  F2FP.SATFINITE.E4M3.F32.PACK_AB_MERGE_C R7, R238, R126, RZ ;  /* 0x0000007eee07723e */ /* 0x002fca00048070ff */
[----:B------:R1:W-:Y:S01]  /*2ace0*/  STL [R1+0x640], R7 ;  /* 0x0006400701007387 */ /* 0x0003e20000100800 */
[----:B---3--:R-:W-:-:S05]  /*2acf0*/  F2FP.SATFINITE.E4M3.F32.PACK_AB_MERGE_C R6, R242, R240, RZ ;  /* 0x000000f0f206723e */ /* 0x008fca00048070ff */
[----:B------:R2:W-:Y:S01]  /*2ad00*/  STL [R1+0x63c], R6 ;  /* 0x00063c0601007387 */ /* 0x0005e20000100800 */
[----:B0-----:R-:W-:Y:S02]  /*2ad10*/  F2FP.SATFINITE.E4M3.F32.PACK_AB_MERGE_C R4, R246, R244, RZ ;  /* 0x000000f4f604723e */ /* 0x001fe400048070ff */
[----:B----4-:R-:W-:-:S05]  /*2ad20*/  F2FP.SATFINITE.E4M3.F32.PACK_AB_MERGE_C R231, R237, R248, RZ ;  /* 0x000000f8ede7723e */ /* 0x010fca00048070ff */
        /* <DEDUP_REMOVED lines=13> */
[----:B------:R-:W-:Y:S01]  /*2ae00*/  STL [R1+0x624], R6 ;  /* 0x0006240601007387 */ /* 0x000fe20000100800 */
[----:B0-----:R-:W-:Y:S02]  /*2ae10*/  F2FP.SATFINITE.E4M3.F32.PACK_AB_MERGE_C R4, R222, R223, RZ ;  /* 0x000000dfde04723e */ /* 0x001fe400048070ff */
[----:B-1----:R-:W-:-:S05]  /*2ae20*/  F2FP.SATFINITE.E4M3.F32.PACK_AB_MERGE_C R7, R220, R221, RZ ;  /* 0x000000dddc07723e */ /* 0x002fca00048070ff */
[----:B------:R-:W-:Y:S04]  /*2ae30*/  STL [R1+0x1414], R7 ;  /* 0x0014140701007387 */ /* 0x000fe80000100800 */
[----:B------:R0:W-:Y:S02]  /*2ae40*/  STL [R1+0x620], R4 ;  /* 0x0006200401007387 */ /* 0x0001e40000100800 */
[----:B0-----:R-:W-:Y:S02]  /*2ae50*/  F2FP.SATFINITE.E4M3.F32.PACK_AB_MERGE_C R4, R218, R219, RZ ;  /* 0x000000dbda04723e */ /* 0x001fe400048070ff */
[----:B------:R-:W-:-:S03]  /*2ae60*/  F2FP.SATFINITE.E4M3.F32.PACK_AB_MERGE_C R7, R216, R217, RZ ;  /* 0x000000d9d807723e */ /* 0x000fc600048070ff */
[----:B------:R0:W-:Y:S01]  /*2ae70*/  STL [R1+0x61c], R4 ;  /* 0x00061c0401007387 */ /* 0x0001e20000100800 */
[----:B------:R-:W-:-:S03]  /*2ae80*/  F2FP.SATFINITE.E4M3.F32.PACK_AB_MERGE_C R6, R214, R215, RZ ;  /* 0x000000d7d606723e */ /* 0x000fc600048070ff */
[----:B------:R-:W-:Y:S01]  /*2ae90*/  STL [R1+0x618], R7 ;  /* 0x0006180701007387 */ /* 0x000fe20000100800 */
[----:B0-----:R-:W-:-:S05]  /*2aea0*/  F2FP.SATFINITE.E4M3.F32.PACK_AB_MERGE_C R4, R212, R213, RZ ;  /* 0x000000d5d404723e */ /* 0x001fca00048070ff */
[----:B------:R0:W-:Y:S04]  /*2aeb0*/  STL [R1+0x1418], R4 ;  /* 0x0014180401007387 */ /* 0x0001e80000100800 */
[----:B------:R1:W-:Y:S01]  /*2aec0*/  STL [R1+0x614], R6 ;  /* 0x0006140601007387 */ /* 0x0003e20000100800 */
[----:B0-----:R-:W-:Y:S02]  /*2aed0*/  F2FP.SATFINITE.E4M3.F32.PACK_AB_MERGE_C R4, R210, R211, RZ ;  /* 0x000000d3d204723e */ /* 0x001fe400048070ff */
[----:B------:R-:W-:-:S03]  /*2aee0*/  F2FP.SATFINITE.E4M3.F32.PACK_AB_MERGE_C R7, R208, R209, RZ ;  /* 0x000000d1d007723e */ /* 0x000fc600048070ff */
[----:B------:R0:W-:Y:S01]  /*2aef0*/  STL [R1+0x610], R4 ;  /* 0x0006100401007387 */ /* 0x0001e20000100800 */
[----:B-1----:R-:W-:-:S03]  /*2af00*/  F2FP.SATFINITE.E4M3.F32.PACK_AB_MERGE_C R6, R206, R207, RZ ;  /* 0x000000cfce06723e */ /* 0x002fc600048070ff */
[----:B------:R1:W-:Y:S01]  /*2af10*/  STL [R1+0x60c], R7 ;  /* 0x00060c0701007387 */ /* 0x0003e20000100800 */
[----:B0-----:R-:W-:-:S03]  /*2af20*/  F2FP.SATFINITE.E4M3.F32.PACK_AB_MERGE_C R4, R204, R205, RZ ;  /* 0x000000cdcc04723e */ /* 0x001fc600048070ff */
[----:B------:R0:W-:Y:S04]  /*2af30*/  STL [R1+0x608], R6 ;  /* 0x0006080601007387 */ /* 0x0001e80000100800 */
[----:B------:R2:W-:Y:S01]  /*2af40*/  STL [R1+0xdc0], R4 ;  /* 0x000dc00401007387 */ /* 0x0005e20000100800 */
[----:B-1----:R-:W-:-:S05]  /*2af50*/  F2FP.SATFINITE.E4M3.F32.PACK_AB_MERGE_C R7, R202, R203, RZ ;  /* 0x000000cbca07723e */ /* 0x002fca00048070ff */
[----:B------:R1:W-:Y:S01]  /*2af60*/  STL [R1+0x604], R7 ;  /* 0x0006040701007387 */ /* 0x0003e20000100800 */
[----:B0-----:R-:W-:-:S05]  /*2af70*/  F2FP.SATFINITE.E4M3.F32.PACK_AB_MERGE_C R6, R200, R201, RZ ;  /* 0x000000c9c806723e */ /* 0x001fca00048070ff */
[----:B------:R0:W-:Y:S01]  /*2af80*/  STL [R1+0xdbc], R6 ;  /* 0x000dbc0601007387 */ /* 0x0001e20000100800 */
[----:B--2---:R-:W-:-:S05]  /*2af90*/  F2FP.SATFINITE.E4M3.F32.PACK_AB_MERGE_C R4, R198, R199, RZ ;  /* 0x000000c7c604723e */ /* 0x004fca00048070ff */
[----:B------:R2:W-:Y:S01]  /*2afa0*/  STL [R1+0x600], R4 ;  /* 0x0006000401007387 */ /* 0x0005e20000100800 */
[----:B-1----:R-:W-:-:S05]  /*2afb0*/  F2FP.SATFINITE.E4M3.F32.PACK_AB_MERGE_C R7, R196, R197, RZ ;  /* 0x000000c5c407723e */ /* 0x002fca00048070ff */
[----:B------:R-:W-:Y:S01]  /*2afc0*/  STL [R1+0xdb8], R7 ;  /* 0x000db80701007387 */ /* 0x000fe20000100800 */
[----:B0-----:R-:W-:-:S03]  /*2afd0*/  F2FP.SATFINITE.E4M3.F32.PACK_AB_MERGE_C R6, R194, R195, RZ ;  /* 0x000000c3c206723e */ /* 0x001fc600048070ff */
[----:B------:R-:W3:Y:S04]  /*2afe0*/  LDL.LU R137, [R1+0x410] ;  /* 0x0004100001897983 */ /* 0x000ee80000300800 */
[----:B------:R-:W-:Y:S01]  /*2aff0*/  STL [R1+0x728], R6 ;  /* 0x0007280601007387 */ /* 0x000fe20000100800 */
[----:B--2---:R-:W-:-:S03]  /*2b000*/  F2FP.SATFINITE.E4M3.F32.PACK_AB_MERGE_C R4, R192, R193, RZ ;  /* 0x000000c1c004723e */ /* 0x004fc600048070ff */
[----:B------:R-:W3:Y:S04]  /*2b010*/  LDL.LU R136, [R1+0x414] ;  /* 0x0004140001887983 */ /* 0x000ee80000300800 */
[----:B------:R3:W-:Y:S04]  /*2b020*/  STL [R1+0x714], R4 ;  /* 0x0007140401007387 */ /* 0x0007e80000100800 */
[----:B------:R-:W2:Y:S04]  /*2b030*/  LDL.LU R134, [R1+0x418] ;  /* 0x0004180001867983 */ /* 0x000ea80000300800 */
[----:B------:R-:W2:Y:S04]  /*2b040*/  LDL.LU R135, [R1+0x41c] ;  /* 0x00041c0001877983 */ /* 0x000ea80000300800 */
        /* <DEDUP_REMOVED lines=58> */
[----:B---3--:R-:W-:-:S05]  /*2b3f0*/  F2FP.SATFINITE.E4M3.F32.PACK_AB_MERGE_C R4, R136, R137, RZ ;  /* 0x000000898804723e */ /* 0x008fca00048070ff */
[----:B------:R0:W-:Y:S01]  /*2b400*/  STL [R1+0x704], R4 ;  /* 0x0007040401007387 */ /* 0x0001e20000100800 */
[----:B--2---:R-:W-:-:S05]  /*2b410*/  F2FP.SATFINITE.E4M3.F32.PACK_AB_MERGE_C R7, R135, R134, RZ ;  /* 0x000000868707723e */ /* 0x004fca00048070ff */
        /* <DEDUP_REMOVED lines=123> */
[----:B---3--:R-:W-:Y:S02]  /*2bbd0*/  F2FP.SATFINITE.E4M3.F32.PACK_AB_MERGE_C R7, R135, R134, RZ ;  /* 0x000000868707723e */ /* 0x008fe400048070ff */
[----:B----4-:R-:W-:-:S03]  /*2bbe0*/  F2FP.SATFINITE.E4M3.F32.PACK_AB_MERGE_C R6, R132, R133, RZ ;  /* 0x000000858406723e */ /* 0x010fc600048070ff */
[----:B------:R1:W-:Y:S01]  /*2bbf0*/  STL [R1+0x490], R7 ;  /* 0x0004900701007387 */ /* 0x0003e20000100800 */
[----:B0-----:R-:W-:-:S03]  /*2bc00*/  F2FP.SATFINITE.E4M3.F32.PACK_AB_MERGE_C R4, R130, R131, RZ ;  /* 0x000000838204723e */ /* 0x001fc600048070ff */
[----:B------:R0:W-:Y:S04]  /*2bc10*/  STL [R1+0x498], R6 ;  /* 0x0004980601007387 */ /* 0x0001e80000100800 */
[----:B------:R2:W-:Y:S01]  /*2bc20*/  STL [R1+0x474], R4 ;  /* 0x0004740401007387 */ /* 0x0005e20000100800 */
[----:B-1----:R-:W-:Y:S02]  /*2bc30*/  F2FP.SATFINITE.E4M3.F32.PACK_AB_MERGE_C R7, R128, R129, RZ ;  /* 0x000000818007723e */ /* 0x002fe400048070ff */
[----:B0-----:R-:W-:-:S03]  /*2bc40*/  F2FP.SATFINITE.E4M3.F32.PACK_AB_MERGE_C R6, R238, R126, RZ ;  /* 0x0000007eee06723e */ /* 0x001fc600048070ff */
        /* <DEDUP_REMOVED lines=21> */
[----:B------:R0:W-:Y:S01]  /*2bda0*/  STL [R1+0x400], R4 ;  /* 0x0004000401007387 */ /* 0x0001e20000100800 */
[----:B------:R-:W-:Y:S02]  /*2bdb0*/  F2FP.SATFINITE.E4M3.F32.PACK_AB_MERGE_C R251, R218, R219, RZ ;  /* 0x000000dbdafb723e */ /* 0x000fe400048070ff */
[----:B------:R-:W-:Y:S02]  /*2bdc0*/  F2FP.SATFINITE.E4M3.F32.PACK_AB_MERGE_C R249, R216, R217, RZ ;  /* 0x000000d9d8f9723e */ /* 0x000fe400048070ff */
[----:B0-----:R-:W-:-:S05]  /*2bdd0*/  F2FP.SATFINITE.E4M3.F32.PACK_AB_MERGE_C R4, R210, R211, RZ ;  /* 0x000000d3d204723e */ /* 0x001fca00048070ff */
[----:B------:R0:W-:Y:S04]  /*2bde0*/  STL [R1+0x484], R4 ;  /* 0x0004840401007387 */ /* 0x0001e80000100800 */
[----:B------:R-:W2:Y:S04]  /*2bdf0*/  LDL.LU R126, [R1+0x200] ;  /* 0x00020000017e7983 */ /* 0x000ea80000300800 */
[----:B------:R-:W2:Y:S04]  /*2be00*/  LDL.LU R237, [R1+0x204] ;  /* 0x0002040001ed7983 */ /* 0x000ea80000300800 */
[----:B------:R-:W3:Y:S04]  /*2be10*/  LDL.LU R128, [R1+0x208] ;  /* 0x0002080001807983 */ /* 0x000ee80000300800 */
[----:B------:R-:W3:Y:S04]  /*2be20*/  LDL.LU R226, [R1+0x20c] ;  /* 0x00020c0001e27983 */ /* 0x000ee80000300800 */
[----:B------:R-:W4:Y:S04]  /*2be30*/  LDL.LU R129, [R1+0x210] ;  /* 0x0002100001817983 */ /* 0x000f280000300800 */
[----:B------:R-:W4:Y:S04]  /*2be40*/  LDL.LU R223, [R1+0x214] ;  /* 0x0002140001df7983 */ /* 0x000f280000300800 */
[----:B------:R-:W4:Y:S04]  /*2be50*/  LDL.LU R130, [R1+0x218] ;  /* 0x0002180001827983 */ /* 0x000f280000300800 */
[----:B------:R-:W4:Y:S04]  /*2be60*/  LDL.LU R222, [R1+0x21c] ;  /* 0x00021c0001de7983 */ /* 0x000f280000300800 */
[----:B------:R-:W4:Y:S01]  /*2be70*/  LDL.LU R131, [R1+0x220] ;  /* 0x0002200001837983 */ /* 0x000f220000300800 */
[----:B------:R-:W-:-:S03]  /*2be80*/  F2FP.SATFINITE.E4M3.F32.PACK_AB_MERGE_C R248, R214, R215, RZ ;  /* 0x000000d7d6f8723e */ /* 0x000fc600048070ff */
[----:B------:R-:W4:Y:S04]  /*2be90*/  LDL.LU R218, [R1+0x224] ;  /* 0x0002240001da7983 */ /* 0x000f280000300800 */
[----:B------:R-:W4:Y:S01]  /*2bea0*/  LDL.LU R132, [R1+0x228] ;  /* 0x0002280001847983 */ /* 0x000f220000300800 */
[----:B------:R-:W-:-:S03]  /*2beb0*/  F2FP.SATFINITE.E4M3.F32.PACK_AB_MERGE_C R247, R212, R213, RZ ;  /* 0x000000d5d4f7723e */ /* 0x000fc600048070ff */
[----:B------:R-:W4:Y:S04]  /*2bec0*/  LDL.LU R217, [R1+0x22c] ;  /* 0x00022c0001d97983 */ /* 0x000f280000300800 */
[----:B------:R-:W4:Y:S04]  /*2bed0*/  LDL.LU R133, [R1+0x230] ;  /* 0x0002300001857983 */ /* 0x000f280000300800 */
        /* <DEDUP_REMOVED lines=12> */
[----:B0-----:R-:W4:Y:S01]  /*2bfa0*/  LDL.LU R4, [R1+0x258] ;  /* 0x0002580001047983 */ /* 0x001f220000300800 */
[----:B------:R-:W-:-:S03]  /*2bfb0*/  F2FP.SATFINITE.E4M3.F32.PACK_AB_MERGE_C R241, R198, R199, RZ ;  /* 0x000000c7c6f1723e */ /* 0x000fc600048070ff */
        /* <DEDUP_REMOVED lines=111> */
[----:B------:R-:W4:Y:S04]  /*2c6b0*/  LDL R196, [R1] ;  /* 0x0000000001c47983 */ /* 0x000f280000100800 */
[----:B------:R-:W4:Y:S01]  /*2c6c0*/  LDL R192, [R1+0x4] ;  /* 0x0000040001c07983 */ /* 0x000f220000100800 */
[----:B--2---:R-:W-:-:S02]  /*2c6d0*/  F2FP.SATFINITE.E4M3.F32.PACK_AB_MERGE_C R237, R237, R126, RZ ;  /* 0x0000007eeded723e */ /* 0x004fc400048070ff */
[----:B---3--:R-:W-:Y:S01]  /*2c6e0*/  F2FP.SATFINITE.E4M3.F32.PACK_AB_MERGE_C R226, R226, R128, RZ ;  /* 0x00000080e2e2723e */ /* 0x008fe200048070ff */
[----:B------:R-:W2:Y:S01]  /*2c6f0*/  LDL.LU R126, [R1+0x14c0] ;  /* 0x0014c000017e7983 */ /* 0x000ea20000300800 */
[----:B----4-:R-:W-:Y:S02]  /*2c700*/  F2FP.SATFINITE.E4M3.F32.PACK_AB_MERGE_C R223, R223, R129, RZ ;  /* 0x00000081dfdf723e */ /* 0x010fe400048070ff */
[----:B------:R-:W-:Y:S01]  /*2c710*/  F2FP.SATFINITE.E4M3.F32.PACK_AB_MERGE_C R222, R222, R130, RZ ;  /* 0x00000082dede723e */ /* 0x000fe200048070ff */
[----:B------:R-:W3:Y:S01]  /*2c720*/  LDL.LU R128, [R1+0x14bc] ;  /* 0x0014bc0001807983 */ /* 0x000ee20000300800 */
[----:B------:R-:W-:-:S03]  /*2c730*/  F2FP.SATFINITE.E4M3.F32.PACK_AB_MERGE_C R218, R218, R131, RZ ;  /* 0x00000083dada723e */ /* 0x000fc600048070ff */
[----:B------:R-:W3:Y:S01]  /*2c740*/  LDL.LU R129, [R1+0x14b8] ;  /* 0x0014b80001817983 */ /* 0x000ee20000300800 */
[----:B------:R-:W-:-:S03]  /*2c750*/  F2FP.SATFINITE.E4M3.F32.PACK_AB_MERGE_C R217, R217, R132, RZ ;  /* 0x00000084d9d9723e */ /* 0x000fc600048070ff */
[----:B------:R-:W4:Y:S01]  /*2c760*/  LDL.LU R130, [R1+0x14b4] ;  /* 0x0014b40001827983 */ /* 0x000f220000300800 */
[----:B------:R-:W-:-:S03]  /*2c770*/  F2FP.SATFINITE.E4M3.F32.PACK_AB_MERGE_C R214, R214, R133, RZ ;  /* 0x00000085d6d6723e */ /* 0x000fc600048070ff */
[----:B------:R-:W4:Y:S01]  /*2c780*/  LDL.LU R131, [R1+0x14b0] ;  /* 0x0014b00001837983 */ /* 0x000f220000300800 */
[----:B------:R-:W-:-:S03]  /*2c790*/  F2FP.SATFINITE.E4M3.F32.PACK_AB_MERGE_C R212, R212, R135, RZ ;  /* 0x00000087d4d4723e */ /* 0x000fc600048070ff */
[----:B------:R-:W2:Y:S01]  /*2c7a0*/  LDL.LU R132, [R1+0x14ac] ;  /* 0x0014ac0001847983 */ /* 0x000ea20000300800 */
[----:B------:R-:W-:-:S03]  /*2c7b0*/  F2FP.SATFINITE.E4M3.F32.PACK_AB_MERGE_C R210, R210, R134, RZ ;  /* 0x00000086d2d2723e */ /* 0x000fc600048070ff */
[----:B------:R-:W2:Y:S01]  /*2c7c0*/  LDL.LU R133, [R1+0x14a8] ;  /* 0x0014a80001857983 */ /* 0x000ea20000300800 */
[----:B------:R-:W-:-:S03]  /*2c7d0*/  F2FP.SATFINITE.E4M3.F32.PACK_AB_MERGE_C R207, R207, R136, RZ ;  /* 0x00000088cfcf723e */ /* 0x000fc600048070ff */
[----:B------:R-:W4:Y:S01]  /*2c7e0*/  LDL.LU R135, [R1+0x14a4] ;  /* 0x0014a40001877983 */ /* 0x000f220000300800 */
[----:B------:R-:W-:Y:S02]  /*2c7f0*/  F2FP.SATFINITE.E4M3.F32.PACK_AB_MERGE_C R206, R206, R137, RZ ;  /* 0x00000089cece723e */ /* 0x000fe400048070ff */
[----:B------:R-:W-:Y:S01]  /*2c800*/  F2FP.SATFINITE.E4M3.F32.PACK_AB_MERGE_C R181, R181, R10, RZ ;  /* 0x0000000ab5b5723e */ /* 0x000fe200048070ff */
[----:B------:R-:W4:Y:S04]  /*2c810*/  LDL.LU R134, [R1+0x14a0] ;  /* 0x0014a00001867983 */ /* 0x000f280000300800 */
[----:B------:R-:W3:Y:S04]  /*2c820*/  LDL.LU R136, [R1+0x149c] ;  /* 0x00149c0001887983 */ /* 0x000ee80000300800 */
[----:B------:R-:W3:Y:S01]  /*2c830*/  LDL.LU R137, [R1+0x1498] ;  /* 0x0014980001897983 */ /* 0x000ee20000300800 */
[----:B------:R-:W-:-:S02]  /*2c840*/  F2FP.SATFINITE.E4M3.F32.PACK_AB_MERGE_C R185, R185, R8, RZ ;  /* 0x00000008b9b9723e */ /* 0x000fc400048070ff */
[----:B------:R-:W-:Y:S01]  /*2c850*/  F2FP.SATFINITE.E4M3.F32.PACK_AB_MERGE_C R183, R183, R9, RZ ;  /* 0x00000009b7b7723e */ /* 0x000fe200048070ff */
[----:B------:R-:W-:Y:S01]  /*2c860*/  VIADD R9, R0, 0x127 ;  /* 0x0000012700097836 */ /* 0x000fe20000000000 */
[----:B------:R-:W-:Y:S02]  /*2c870*/  F2FP.SATFINITE.E4M3.F32.PACK_AB_MERGE_C R10, R203, R204, RZ ;  /* 0x000000cccb0a723e */ /* 0x000fe400048070ff */
[----:B------:R-:W2:Y:S04]  /*2c880*/  LDL R204, [R1+0x8] ;  /* 0x0000080001cc7983 */ /* 0x000ea80000100800 */
[----:B------:R-:W2:Y:S01]  /*2c890*/  LDL R203, [R1+0xc] ;  /* 0x00000c0001cb7983 */ /* 0x000ea20000100800 */
[----:B------:R-:W-:-:S03]  /*2c8a0*/  F2FP.SATFINITE.E4M3.F32.PACK_AB_MERGE_C R8, R198, R200, RZ ;  /* 0x000000c8c608723e */ /* 0x000fc600048070ff */
[----:B------:R0:W-:Y:S04]  /*2c8b0*/  STL [R1+0x141c], R0 ;  /* 0x00141c0001007387 */ /* 0x0001e80000100800 */
[----:B------:R-:W4:Y:S04]  /*2c8c0*/  LDL R200, [R1+0x10] ;  /* 0x0000100001c87983 */ /* 0x000f280000100800 */
[----:B------:R-:W4:Y:S01]  /*2c8d0*/  LDL R198, [R1+0x14] ;  /* 0x0000140001c67983 */ /* 0x000f220000100800 */
[----:B0-----:R-:W-:-:S05]  /*2c8e0*/  F2FP.SATFINITE.E4M3.F32.PACK_AB_MERGE_C R0, R192, R196, RZ ;  /* 0x000000c4c000723e */ /* 0x001fca00048070ff */
[----:B------:R2:W-:Y:S04]  /*2c8f0*/  STL [R1+0x2c8], R0 ;  /* 0x0002c80001007387 */ /* 0x0005e80000100800 */
[----:B------:R-:W3:Y:S04]  /*2c900*/  LDL R196, [R1+0x18] ;  /* 0x0000180001c47983 */ /* 0x000ee80000100800 */
[----:B------:R-:W3:Y:S01]  /*2c910*/  LDL R192, [R1+0x1c] ;  /* 0x00001c0001c07983 */ /* 0x000ee20000100800 */
[----:B------:R-:W-:-:S04]  /*2c920*/  LOP3.LUT R233, R233, 0xffffff7f, RZ, 0xc0, !PT ;  /* 0xffffff7fe9e97812 */ /* 0x000fc800078ec0ff */
[----:B------:R-:W-:Y:S02]  /*2c930*/  @P0 LOP3.LUT R233, R233, 0x80, RZ, 0xfc, !PT ;  /* 0x00000080e9e90812 */ /* 0x000fe400078efcff */
[----:B------:R-:W-:-:S04]  /*2c940*/  ISETP.GE.AND P0, PT, R9, UR48, PT ;  /* 0x0000003009007c0c */ /* 0x000fc8000bf06270 */
[----:B------:R-:W-:Y:S01]  /*2c950*/  ISETP.LT.AND P1, PT, R3, UR6, !P0 ;  /* 0x0000000603007c0c */ /* 0x000fe2000c721270 */
[----:B------:R-:W-:Y:S01]  /*2c960*/  STL [R1+0x1420], R3 ;  /* 0x0014200301007387 */ /* 0x000fe20000100800 */
[----:B------:R-:W-:Y:S01]  /*2c970*/  F2FP.SATFINITE.E4M3.F32.PACK_AB_MERGE_C R168, R168, R20, RZ ;  /* 0x00000014a8a8723e */ /* 0x000fe200048070ff */
[----:B------:R-:W-:Y:S01]  /*2c980*/  ULDC UR6, c[0x0][0x228] ;  /* 0x00008a0000067ab9 */ /* 0x000fe20000000800 */
[----:B------:R-:W-:Y:S01]  /*2c990*/  F2FP.SATFINITE.E4M3.F32.PACK_AB_MERGE_C R20, R141, R143, RZ ;  /* 0x0000008f8d14723e */ /* 0x000fe200048070ff */
[----:B------:R-:W-:Y:S01]  /*2c9a0*/  STL [R1+0x1424], R2 ;  /* 0x0014240201007387 */ /* 0x000fe20000100800 */
[----:B------:R-:W-:-:S03]  /*2c9b0*/  F2FP.SATFINITE.E4M3.F32.PACK_AB_MERGE_C R169, R169, R19, RZ ;  /* 0x00000013a9a9723e */ /* 0x000fc600048070ff */
[----:B------:R-:W3:Y:S01]  /*2c9c0*/  LDL R143, [R1+0x20] ;  /* 0x00002000018f7983 */ /* 0x000ee20000100800 */
[----:B------:R-:W-:Y:S01]  /*2c9d0*/  ISETP.LT.AND P0, PT, R2, UR5, !P0 ;  /* 0x0000000502007c0c */ /* 0x000fe2000c701270 */
[----:B------:R-:W-:Y:S02]  /*2c9e0*/  ULDC UR5, c[0x0][0x248] ;  /* 0x0000920000057ab9 */ /* 0x000fe40000000800 */
[----:B------:R-:W3:Y:S01]  /*2c9f0*/  LDL R141, [R1+0x24] ;  /* 0x00002400018d7983 */ /* 0x000ee20000100800 */
[----:B------:R-:W-:Y:S02]  /*2ca00*/  F2FP.SATFINITE.E4M3.F32.PACK_AB_MERGE_C R170, R170, R18, RZ ;  /* 0x00000012aaaa723e */ /* 0x000fe400048070ff */
[----:B------:R-:W-:Y:S02]  /*2ca10*/  F2FP.SATFINITE.E4M3.F32.PACK_AB_MERGE_C R19, R139, R140, RZ ;  /* 0x0000008c8b13723e */ /* 0x000fe400048070ff */
[----:B------:R-:W-:Y:S02]  /*2ca20*/  LOP3.LUT R233, R233, 0xffffffef, RZ, 0xc0, !PT ;  /* 0xffffffefe9e97812 */ /* 0x000fe400078ec0ff */
[----:B------:R-:W-:-:S02]  /*2ca30*/  F2FP.SATFINITE.E4M3.F32.PACK_AB_MERGE_C R18, R227, R138, RZ ;  /* 0x0000008ae312723e */ /* 0x000fc400048070ff */
[----:B------:R-:W-:Y:S02]  /*2ca40*/  F2FP.SATFINITE.E4M3.F32.PACK_AB_MERGE_C R171, R171, R17, RZ ;  /* 0x00000011abab723e */ /* 0x000fe400048070ff */
[----:B------:R-:W-:Y:S02]  /*2ca50*/  F2FP.SATFINITE.E4M3.F32.PACK_AB_MERGE_C R17, R224, R225, RZ ;  /* 0x000000e1e011723e */ /* 0x000fe400048070ff */
[----:B------:R-:W-:Y:S02]  /*2ca60*/  @P1 LOP3.LUT R233, R233, 0x10, RZ, 0xfc, !PT ;  /* 0x00000010e9e91812 */ /* 0x000fe400078efcff */
[----:B------:R-:W-:Y:S02]  /*2ca70*/  F2FP.SATFINITE.E4M3.F32.PACK_AB_MERGE_C R173, R173, R16, RZ ;  /* 0x00000010adad723e */ /* 0x000fe400048070ff */
[----:B------:R-:W-:Y:S02]  /*2ca80*/  F2FP.SATFINITE.E4M3.F32.PACK_AB_MERGE_C R16, R220, R221, RZ ;  /* 0x000000dddc10723e */ /* 0x000fe400048070ff */
[----:B------:R-:W-:-:S02]  /*2ca90*/  F2FP.SATFINITE.E4M3.F32.PACK_AB_MERGE_C R175, R175, R15, RZ ;  /* 0x0000000fafaf723e */ /* 0x000fc400048070ff */
[----:B------:R-:W-:Y:S02]  /*2caa0*/  LOP3.LUT R233, R233, 0xfffffff7, RZ, 0xc0, !PT ;  /* 0xfffffff7e9e97812 */ /* 0x000fe400078ec0ff */
[----:B------:R-:W-:Y:S02]  /*2cab0*/  F2FP.SATFINITE.E4M3.F32.PACK_AB_MERGE_C R15, R216, R219, RZ ;  /* 0x000000dbd80f723e */ /* 0x000fe400048070ff */
[----:B------:R-:W-:Y:S02]  /*2cac0*/  @P0 LOP3.LUT R233, R233, 0x8, RZ, 0xfc, !PT ;  /* 0x00000008e9e90812 */ /* 0x000fe400078efcff */
[----:B------:R-:W-:Y:S02]  /*2cad0*/  F2FP.SATFINITE.E4M3.F32.PACK_AB_MERGE_C R177, R177, R13, RZ ;  /* 0x0000000db1b1723e */ /* 0x000fe400048070ff */
[----:B------:R-:W-:Y:S02]  /*2cae0*/  F2FP.SATFINITE.E4M3.F32.PACK_AB_MERGE_C R13, R213, R215, RZ ;  /* 0x000000d7d50d723e */ /* 0x000fe400048070ff */
[----:B------:R-:W-:-:S02]  /*2caf0*/  F2FP.SATFINITE.E4M3.F32.PACK_AB_MERGE_C R178, R178, R12, RZ ;  /* 0x0000000cb2b2723e */ /* 0x000fc400048070ff */
[----:B------:R-:W-:Y:S02]  /*2cb00*/  F2FP.SATFINITE.E4M3.F32.PACK_AB_MERGE_C R12, R209, R211, RZ ;  /* 0x000000d3d10c723e */ /* 0x000fe400048070ff */
[----:B------:R-:W-:Y:S02]  /*2cb10*/  F2FP.SATFINITE.E4M3.F32.PACK_AB_MERGE_C R179, R179, R11, RZ ;  /* 0x0000000bb3b3723e */ /* 0x000fe400048070ff */
[----:B------:R-:W-:Y:S02]  /*2cb20*/  F2FP.SATFINITE.E4M3.F32.PACK_AB_MERGE_C R11, R205, R208, RZ ;  /* 0x000000d0cd0b723e */ /* 0x000fe400048070ff */
[----:B--2---:R-:W-:-:S05]  /*2cb30*/  F2FP.SATFINITE.E4M3.F32.PACK_AB_MERGE_C R0, R203, R204, RZ ;  /* 0x000000cccb00723e */ /* 0x004fca00048070ff */
[----:B------:R0:W-:Y:S04]  /*2cb40*/  STL [R1+0x2b0], R0 ;  /* 0x0002b00001007387 */ /* 0x0001e80000100800 */
[----:B------:R-:W2:Y:S04]  /*2cb50*/  LDL R140, [R1+0x28] ;  /* 0x00002800018c7983 */ /* 0x000ea80000100800 */
[----:B------:R-:W2:Y:S04]  /*2cb60*/  LDL R139, [R1+0x2c] ;  /* 0x00002c00018b7983 */ /* 0x000ea80000100800 */
        /* <DEDUP_REMOVED lines=8> */
[----:B0-----:R-:W-:Y:S01]  /*2cbf0*/  VIADD R0, R5, UR5 ;  /* 0x0000000505007c36 */ /* 0x001fe20008000000 */
[----:B----4-:R-:W-:Y:S01]  /*2cc00*/  F2FP.SATFINITE.E4M3.F32.PACK_AB_MERGE_C R2, R198, R200, RZ ;  /* 0x000000c8c602723e */ /* 0x010fe200048070ff */
[----:B------:R-:W-:Y:S01]  /*2cc10*/  ULDC UR5, c[0x0][0x248] ;  /* 0x0000920000057ab9 */ /* 0x000fe20000000800 */
[----:B------:R-:W4:Y:S04]  /*2cc20*/  LDL.LU R215, [R1+0x50] ;  /* 0x0000500001d77983 */ /* 0x000f280000300800 */
[----:B------:R-:W4:Y:S04]  /*2cc30*/  LDL.LU R213, [R1+0x54] ;  /* 0x0000540001d57983 */ /* 0x000f280000300800 */
[----:B------:R-:W-:Y:S04]  /*2cc40*/  STL [R1+0x1428], R233 ;  /* 0x001428e901007387 */ /* 0x000fe80000100800 */
[----:B------:R-:W4:Y:S04]  /*2cc50*/  LDL.LU R211, [R1+0x58] ;  /* 0x0000580001d37983 */ /* 0x000f280000300800 */
[----:B------:R-:W4:Y:S04]  /*2cc60*/  LDL.LU R209, [R1+0x5c] ;  /* 0x00005c0001d17983 */ /* 0x000f280000300800 */
[----:B------:R-:W4:Y:S04]  /*2cc70*/  LDL.LU R208, [R1+0x60] ;  /* 0x0000600001d07983 */ /* 0x000f280000300800 */
[----:B------:R-:W-:Y:S04]  /*2cc80*/  STL [R1+0x200], R0 ;  /* 0x0002000001007387 */ /* 0x000fe80000100800 */
[----:B------:R-:W4:Y:S04]  /*2cc90*/  LDL.LU R205, [R1+0x64] ;  /* 0x0000640001cd7983 */ /* 0x000f280000300800 */
[----:B------:R-:W4:Y:S04]  /*2cca0*/  LDL.LU R204, [R1+0x68] ;  /* 0x0000680001cc7983 */ /* 0x000f280000300800 */
[----:B------:R-:W4:Y:S04]  /*2ccb0*/  LDL.LU R203, [R1+0x6c] ;  /* 0x00006c0001cb7983 */ /* 0x000f280000300800 */
[----:B------:R3:W-:Y:S04]  /*2ccc0*/  STL [R1+0x278], R2 ;  /* 0x0002780201007387 */ /* 0x0007e80000100800 */
[----:B------:R-:W4:Y:S04]  /*2ccd0*/  LDL.LU R200, [R1+0x70] ;  /* 0x0000700001c87983 */ /* 0x000f280000300800 */
[----:B------:R-:W4:Y:S01]  /*2cce0*/  LDL.LU R198, [R1+0x74] ;  /* 0x0000740001c67983 */ /* 0x000f220000300800 */
[----:B---3--:R-:W-:-:S03]  /*2ccf0*/  F2FP.SATFINITE.E4M3.F32.PACK_AB_MERGE_C R2, R192, R196, RZ ;  /* 0x000000c4c002723e */ /* 0x008fc600048070ff */
[----:B------:R-:W3:Y:S04]  /*2cd00*/  LDL.LU R196, [R1+0x78] ;  /* 0x0000780001c47983 */ /* 0x000ee80000300800 */
[----:B------:R0:W-:Y:S04]  /*2cd10*/  STL [R1+0x260], R2 ;  /* 0x0002600201007387 */ /* 0x0001e80000100800 */
[----:B------:R-:W3:Y:S01]  /*2cd20*/  LDL.LU R192, [R1+0x7c] ;  /* 0x00007c0001c07983 */ /* 0x000ee20000300800 */
[----:B------:R-:W-:Y:S01]  /*2cd30*/  VIADD R0, R0, UR5 ;  /* 0x0000000500007c36 */ /* 0x000fe20008000000 */
[----:B------:R-:W-:Y:S01]  /*2cd40*/  ULDC UR5, c[0x0][0x248] ;  /* 0x0000920000057ab9 */ /* 0x000fe20000000800 */
[----:B0-----:R-:W-:-:S03]  /*2cd50*/  F2FP.SATFINITE.E4M3.F32.PACK_AB_MERGE_C R2, R141, R143, RZ ;  /* 0x0000008f8d02723e */ /* 0x001fc600048070ff */
[----:B------:R0:W-:Y:S04]  /*2cd60*/  STL [R1+0x204], R0 ;  /* 0x0002040001007387 */ /* 0x0001e80000100800 */
[----:B------:R1:W-:Y:S01]  /*2cd70*/  STL [R1+0x254], R2 ;  /* 0x0002540201007387 */ /* 0x0003e20000100800 */
[----:B0-----:R-:W-:Y:S01]  /*2cd80*/  VIADD R0, R0, UR5 ;  /* 0x0000000500007c36 */ /* 0x001fe20008000000 */
[----:B------:R-:W-:Y:S01]  /*2cd90*/  ULDC UR5, c[0x0][0x248] ;  /* 0x0000920000057ab9 */ /* 0x000fe20000000800 */
        /* <DEDUP_REMOVED lines=8> */
[----:B--2---:R-:W-:-:S02]  /*2ce20*/  F2FP.SATFINITE.E4M3.F32.PACK_AB_MERGE_C R3, R139, R140, RZ ;  /* 0x0000008c8b03723e */ /* 0x004fc400048070ff */
[----:B-1----:R-:W-:-:S03]  /*2ce30*/  F2FP.SATFINITE.E4M3.F32.PACK_AB_MERGE_C R2, R227, R138, RZ ;  /* 0x0000008ae302723e */ /* 0x002fc600048070ff */
[----:B------:R-:W-:Y:S04]  /*2ce40*/  STL [R1+0x240], R3 ;  /* 0x0002400301007387 */ /* 0x000fe80000100800 */
[----:B------:R0:W-:Y:S01]  /*2ce50*/  STL [R1+0x228], R2 ;  /* 0x0002280201007387 */ /* 0x0001e20000100800 */
[----:B------:R-:W-:-:S03]  /*2ce60*/  F2FP.SATFINITE.E4M3.F32.PACK_AB_MERGE_C R233, R224, R225, RZ ;  /* 0x000000e1e0e9723e */ /* 0x000fc600048070ff */
[----:B------:R1:W-:Y:S04]  /*2ce70*/  STL [R1+0x208], R0 ;  /* 0x0002080001007387 */ /* 0x0003e80000100800 */
[----:B------:R2:W-:Y:S01]  /*2ce80*/  STL [R1+0x142c], R233 ;  /* 0x00142ce901007387 */ /* 0x0005e20000100800 */
[----:B0-----:R-:W-:Y:S01]  /*2ce90*/  F2FP.SATFINITE.E4M3.F32.PACK_AB_MERGE_C R2, R220, R221, RZ ;  /* 0x000000dddc02723e */ /* 0x001fe200048070ff */
[----:B-1----:R-:W-:Y:S01]  /*2cea0*/  VIADD R0, R0, UR5 ;  /* 0x0000000500007c36 */ /* 0x002fe20008000000 */
[----:B------:R-:W-:-:S03]  /*2ceb0*/  ULDC UR5, c[0x0][0x248] ;  /* 0x0000920000057ab9 */ /* 0x000fc60000000800 */
[----:B------:R-:W-:Y:S01]  /*2cec0*/  STL [R1+0x30], R2 ;  /* 0x0000300201007387 */ /* 0x000fe20000100800 */
[----:B--2---:R-:W-:-:S03]  /*2ced0*/  F2FP.SATFINITE.E4M3.F32.PACK_AB_MERGE_C R233, R216, R219, RZ ;  /* 0x000000dbd8e9723e */ /* 0x004fc600048070ff */
[----:B------:R0:W-:Y:S04]  /*2cee0*/  STL [R1+0x20c], R0 ;  /* 0x00020c0001007387 */ /* 0x0001e80000100800 */
[----:B------:R4:W-:Y:S01]  /*2cef0*/  STL [R1+0x1430], R233 ;  /* 0x001430e901007387 */ /* 0x0009e20000100800 */
[----:B0-----:R-:W-:Y:S01]  /*2cf00*/  VIADD R0, R0, UR5 ;  /* 0x0000000500007c36 */ /* 0x001fe20008000000 */
[----:B------:R-:W-:Y:S01]  /*2cf10*/  ULDC UR5, c[0x0][0x248] ;  /* 0x0000920000057ab9 */ /* 0x000fe20000000800 */
[----:B----4-:R-:W-:Y:S02]  /*2cf20*/  F2FP.SATFINITE.E4M3.F32.PACK_AB_MERGE_C R233, R213, R215, RZ ;  /* 0x000000d7d5e9723e */ /* 0x010fe400048070ff */
[----:B------:R-:W-:-:S03]  /*2cf30*/  F2FP.SATFINITE.E4M3.F32.PACK_AB_MERGE_C R2, R209, R211, RZ ;  /* 0x000000d3d102723e */ /* 0x000fc600048070ff */
[----:B------:R-:W-:Y:S04]  /*2cf40*/  STL [R1+0x1434], R233 ;  /* 0x001434e901007387 */ /* 0x000fe80000100800 */
[----:B------:R0:W-:Y:S04]  /*2cf50*/  STL [R1+0x210], R0 ;  /* 0x0002100001007387 */ /* 0x0001e80000100800 */
[----:B------:R1:W-:Y:S01]  /*2cf60*/  STL [R1+0x1438], R2 ;  /* 0x0014380201007387 */ /* 0x0003e20000100800 */
[----:B0-----:R-:W-:Y:S01]  /*2cf70*/  VIADD R0, R0, UR5 ;  /* 0x0000000500007c36 */ /* 0x001fe20008000000 */
[----:B------:R-:W-:Y:S01]  /*2cf80*/  ULDC UR5, c[0x0][0x248] ;  /* 0x0000920000057ab9 */ /* 0x000fe20000000800 */
[----:B-1----:R-:W-:-:S02]  /*2cf90*/  F2FP.SATFINITE.E4M3.F32.PACK_AB_MERGE_C R2, R205, R208, RZ ;  /* 0x000000d0cd02723e */ /* 0x002fc400048070ff */
[----:B------:R-:W-:-:S03]  /*2cfa0*/  F2FP.SATFINITE.E4M3.F32.PACK_AB_MERGE_C R233, R203, R204, RZ ;  /* 0x000000cccbe9723e */ /* 0x000fc600048070ff */
[----:B------:R0:W-:Y:S04]  /*2cfb0*/  STL [R1+0x143c], R2 ;  /* 0x00143c0201007387 */ /* 0x0001e80000100800 */
[----:B------:R1:W-:Y:S01]  /*2cfc0*/  STL [R1+0x214], R0 ;  /* 0x0002140001007387 */ /* 0x0003e20000100800 */
[----:B0-----:R-:W-:-:S03]  /*2cfd0*/  F2FP.SATFINITE.E4M3.F32.PACK_AB_MERGE_C R2, R198, R200, RZ ;  /* 0x000000c8c602723e */ /* 0x001fc600048070ff */
[----:B------:R-:W-:Y:S01]  /*2cfe0*/  STL [R1+0x1440], R233 ;  /* 0x001440e901007387 */ /* 0x000fe20000100800 */
[----:B-1----:R-:W-:-:S03]  /*2cff0*/  VIADD R0, R0, UR5 ;  /* 0x0000000500007c36 */ /* 0x002fc60008000000 */
[----:B------:R-:W-:Y:S01]  /*2d000*/  STL [R1+0x1444], R2 ;  /* 0x0014440201007387 */ /* 0x000fe20000100800 */
[----:B------:R-:W-:Y:S01]  /*2d010*/  ULDC UR5, c[0x0][0x248] ;  /* 0x0000920000057ab9 */ /* 0x000fe20000000800 */
[----:B---3--:R-:W-:Y:S02]  /*2d020*/  F2FP.SATFINITE.E4M3.F32.PACK_AB_MERGE_C R3, R192, R196, RZ ;  /* 0x000000c4c003723e */ /* 0x008fe400048070ff */
[----:B------:R0:W-:Y:S04]  /*2d030*/  STL [R1+0x218], R0 ;  /* 0x0002180001007387 */ /* 0x0001e80000100800 */
[----:B------:R1:W-:Y:S04]  /*2d040*/  STL [R1+0x1448], R3 ;  /* 0x0014480301007387 */ /* 0x0003e80000100800 */
[----:B------:R-:W2:Y:S04]  /*2d050*/  LDL.LU R151, [R1+0x80] ;  /* 0x0000800001977983 */ /* 0x000ea80000300800 */
[----:B------:R-:W2:Y:S01]  /*2d060*/  LDL.LU R149, [R1+0x84] ;  /* 0x0000840001957983 */ /* 0x000ea20000300800 */
[----:B0-----:R-:W-:Y:S01]  /*2d070*/  VIADD R0, R0, UR5 ;  /* 0x0000000500007c36 */ /* 0x001fe20008000000 */
[----:B------:R-:W-:-:S02]  /*2d080*/  ULDC UR5, c[0x0][0x248] ;  /* 0x0000920000057ab9 */ /* 0x000fc40000000800 */
[----:B------:R-:W3:Y:S04]  /*2d090*/  LDL.LU R148, [R1+0x88] ;  /* 0x0000880001947983 */ /* 0x000ee80000300800 */
[----:B------:R-:W3:Y:S04]  /*2d0a0*/  LDL.LU R146, [R1+0x8c] ;  /* 0x00008c0001927983 */ /* 0x000ee80000300800 */
[----:B------:R-:W1:Y:S04]  /*2d0b0*/  LDL.LU R147, [R1+0x90] ;  /* 0x0000900001937983 */ /* 0x000e680000300800 */
[----:B------:R-:W1:Y:S04]  /*2d0c0*/  LDL.LU R145, [R1+0x94] ;  /* 0x0000940001917983 */ /* 0x000e680000300800 */
[----:B------:R-:W4:Y:S04]  /*2d0d0*/  LDL.LU R144, [R1+0x98] ;  /* 0x0000980001907983 */ /* 0x000f280000300800 */
[----:B------:R4:W-:Y:S04]  /*2d0e0*/  STL [R1+0x21c], R0 ;  /* 0x00021c0001007387 */ /* 0x0009e80000100800 */
        /* <DEDUP_REMOVED lines=25> */
[----:B------:R-:W-:Y:S01]  /*2d280*/  F2FP.SATFINITE.E4M3.F32.PACK_AB_MERGE_C R202, R202, R4, RZ ;  /* 0x00000004caca723e */ /* 0x000fe200048070ff */
[----:B------:R-:W-:Y:S01]  /*2d290*/  VIADD R4, R0, UR5 ;  /* 0x0000000500047c36 */ /* 0x000fe20008000000 */
        /* <DEDUP_REMOVED lines=8> */
[----:B--2---:R-:W-:Y:S02]  /*2d320*/  F2FP.SATFINITE.E4M3.F32.PACK_AB_MERGE_C R2, R149, R151, RZ ;  /* 0x000000979502723e */ /* 0x004fe400048070ff */
[----:B---3--:R-:W-:-:S03]  /*2d330*/  F2FP.SATFINITE.E4M3.F32.PACK_AB_MERGE_C R233, R146, R148, RZ ;  /* 0x0000009492e9723e */ /* 0x008fc600048070ff */
[----:B------:R-:W-:Y:S01]  /*2d340*/  STL [R1+0x144c], R2 ;  /* 0x00144c0201007387 */ /* 0x000fe20000100800 */
[----:B-1----:R-:W-:-:S03]  /*2d350*/  F2FP.SATFINITE.E4M3.F32.PACK_AB_MERGE_C R3, R145, R147, RZ ;  /* 0x000000939103723e */ /* 0x002fc600048070ff */
[----:B------:R-:W-:Y:S04]  /*2d360*/  STL [R1+0x1450], R233 ;  /* 0x001450e901007387 */ /* 0x000fe80000100800 */
[----:B------:R-:W-:Y:S04]  /*2d370*/  STL [R1+0x1454], R3 ;  /* 0x0014540301007387 */ /* 0x000fe80000100800 */
[----:B------:R0:W-:Y:S01]  /*2d380*/  STL [R1+0x220], R4 ;  /* 0x0002200401007387 */ /* 0x0001e20000100800 */
[----:B----4-:R-:W-:Y:S01]  /*2d390*/  F2FP.SATFINITE.E4M3.F32.PACK_AB_MERGE_C R0, R142, R144, RZ ;  /* 0x000000908e00723e */ /* 0x010fe200048070ff */
[----:B0-----:R-:W-:Y:S01]  /*2d3a0*/  VIADD R4, R4, UR5 ;  /* 0x0000000504047c36 */ /* 0x001fe20008000000 */
[----:B------:R-:W-:-:S03]  /*2d3b0*/  ULDC UR5, c[0x0][0x248] ;  /* 0x0000920000057ab9 */ /* 0x000fc60000000800 */
[----:B------:R0:W-:Y:S01]  /*2d3c0*/  STL [R1+0x1458], R0 ;  /* 0x0014580001007387 */ /* 0x0001e20000100800 */
[----:B------:R-:W-:Y:S01]  /*2d3d0*/  F2FP.SATFINITE.E4M3.F32.PACK_AB_MERGE_C R233, R141, R143, RZ ;  /* 0x0000008f8de9723e */ /* 0x000fe200048070ff */
[----:B0-----:R-:W-:Y:S01]  /*2d3e0*/  VIADD R0, R4, UR5 ;  /* 0x0000000504007c36 */ /* 0x001fe20008000000 */
[----:B------:R-:W-:-:S03]  /*2d3f0*/  ULDC UR5, c[0x0][0x248] ;  /* 0x0000920000057ab9 */ /* 0x000fc60000000800 */
[----:B------:R-:W-:Y:S01]  /*2d400*/  STL [R1+0x145c], R233 ;  /* 0x00145ce901007387 */ /* 0x000fe20000100800 */
[----:B------:R-:W-:Y:S01]  /*2d410*/  VIADD R5, R0, UR5 ;  /* 0x0000000500057c36 */ /* 0x000fe20008000000 */
[----:B------:R-:W-:Y:S02]  /*2d420*/  ULDC UR5, c[0x0][0x248] ;  /* 0x0000920000057ab9 */ /* 0x000fe40000000800 */
[----:B------:R-:W-:Y:S04]  /*2d430*/  STL [R1+0x224], R4 ;  /* 0x0002240401007387 */ /* 0x000fe80000100800 */
[----:B------:R-:W-:Y:S04]  /*2d440*/  STL [R1+0xa8], R0 ;  /* 0x0000a80001007387 */ /* 0x000fe80000100800 */
[----:B------:R0:W-:Y:S02]  /*2d450*/  STL [R1+0xac], R5 ;  /* 0x0000ac0501007387 */ /* 0x0001e40000100800 */
[----:B0-----:R-:W-:Y:S01]  /*2d460*/  VIADD R5, R5, UR5 ;  /* 0x0000000505057c36 */ /* 0x001fe20008000000 */
[----:B------:R-:W-:-:S04]  /*2d470*/  ULDC UR5, c[0x0][0x248] ;  /* 0x0000920000057ab9 */ /* 0x000fc80000000800 */
[----:B------:R0:W-:Y:S02]  /*2d480*/  STL [R1+0xb0], R5 ;  /* 0x0000b00501007387 */ /* 0x0001e40000100800 */
[----:B0-----:R-:W-:Y:S01]  /*2d490*/  VIADD R5, R5, UR5 ;  /* 0x0000000505057c36 */ /* 0x001fe20008000000 */
[----:B------:R-:W-:-:S04]  /*2d4a0*/  ULDC UR5, c[0x0][0x248] ;  /* 0x0000920000057ab9 */ /* 0x000fc80000000800 */
[----:B------:R0:W-:Y:S02]  /*2d4b0*/  STL [R1+0xb4], R5 ;  /* 0x0000b40501007387 */ /* 0x0001e40000100800 */
[----:B0-----:R-:W-:Y:S01]  /*2d4c0*/  VIADD R5, R5, UR5 ;  /* 0x0000000505057c36 */ /* 0x001fe20008000000 */
[----:B------:R-:W-:-:S04]  /*2d4d0*/  ULDC UR5, c[0x0][0x248] ;  /* 0x0000920000057ab9 */ /* 0x000fc80000000800 */
[----:B------:R0:W-:Y:S04]  /*2d4e0*/  STL [R1+0xb8], R5 ;  /* 0x0000b80501007387 */ /* 0x0001e80000100800 */
[----:B------:R-:W2:Y:S04]  /*2d4f0*/  LDL.LU R151, [R1+0x100] ;  /* 0x0001000001977983 */ /* 0x000ea80000300800 */
[----:B------:R-:W2:Y:S01]  /*2d500*/  LDL.LU R149, [R1+0x104] ;  /* 0x0001040001957983 */ /* 0x000ea20000300800 */
[----:B0-----:R-:W-:Y:S01]  /*2d510*/  VIADD R5, R5, UR5 ;  /* 0x0000000505057c36 */ /* 0x001fe20008000000 */
[----:B------:R-:W-:-:S02]  /*2d520*/  F2FP.SATFINITE.E4M3.F32.PACK_AB_MERGE_C R2, R139, R140, RZ ;  /* 0x0000008c8b02723e */ /* 0x000fc400048070ff */
[----:B------:R-:W3:Y:S01]  /*2d530*/  LDL.LU R148, [R1+0x108] ;  /* 0x0001080001947983 */ /* 0x000ee20000300800 */
[----:B------:R-:W-:Y:S01]  /*2d540*/  F2FP.SATFINITE.E4M3.F32.PACK_AB_MERGE_C R3, R227, R138, RZ ;  /* 0x0000008ae303723e */ /* 0x000fe200048070ff */
[----:B------:R-:W-:Y:S02]  /*2d550*/  ULDC UR5, c[0x0][0x248] ;  /* 0x0000920000057ab9 */ /* 0x000fe40000000800 */
[----:B------:R-:W3:Y:S04]  /*2d560*/  LDL.LU R146, [R1+0x10c] ;  /* 0x00010c0001927983 */ /* 0x000ee80000300800 */
[----:B------:R-:W4:Y:S04]  /*2d570*/  LDL.LU R147, [R1+0x110] ;  /* 0x0001100001937983 */ /* 0x000f280000300800 */
[----:B------:R-:W4:Y:S04]  /*2d580*/  LDL.LU R145, [R1+0x114] ;  /* 0x0001140001917983 */ /* 0x000f280000300800 */
[----:B------:R-:W4:Y:S04]  /*2d590*/  LDL.LU R144, [R1+0x118] ;  /* 0x0001180001907983 */ /* 0x000f280000300800 */
[----:B------:R0:W-:Y:S04]  /*2d5a0*/  STL [R1+0xbc], R5 ;  /* 0x0000bc0501007387 */ /* 0x0001e80000100800 */
        /* <DEDUP_REMOVED lines=8> */
[----:B------:R-:W4:Y:S01]  /*2d630*/  LDL.LU R192, [R1+0x134] ;  /* 0x0001340001c07983 */ /* 0x000f220000300800 */
[----:B------:R-:W-:-:S03]  /*2d640*/  F2FP.SATFINITE.E4M3.F32.PACK_AB_MERGE_C R233, R220, R221, RZ ;  /* 0x000000dddce9723e */ /* 0x000fc600048070ff */
[----:B------:R-:W4:Y:S01]  /*2d650*/  LDL.LU R227, [R1+0x138] ;  /* 0x0001380001e37983 */ /* 0x000f220000300800 */
[----:B------:R-:W-:-:S03]  /*2d660*/  F2FP.SATFINITE.E4M3.F32.PACK_AB_MERGE_C R176, R198, R200, RZ ;  /* 0x000000c8c6b0723e */ /* 0x000fc600048070ff */
[----:B------:R-:W4:Y:S04]  /*2d670*/  LDL.LU R225, [R1+0x13c] ;  /* 0x00013c0001e17983 */ /* 0x000f280000300800 */
[----:B------:R-:W4:Y:S04]  /*2d680*/  LDL.LU R224, [R1+0x140] ;  /* 0x0001400001e07983 */ /* 0x000f280000300800 */
[----:B------:R-:W4:Y:S01]  /*2d690*/  LDL.LU R196, [R1+0x144] ;  /* 0x0001440001c47983 */ /* 0x000f220000300800 */
[----:B------:R-:W-:-:S03]  /*2d6a0*/  F2FP.SATFINITE.E4M3.F32.PACK_AB_MERGE_C R0, R216, R219, RZ ;  /* 0x000000dbd800723e */ /* 0x000fc600048070ff */
        /* <DEDUP_REMOVED lines=35> */
[----:B------:R0:W-:Y:S01]  /*2d8e0*/  STL [R1+0xd4], R5 ;  /* 0x0000d40501007387 */ /* 0x0001e20000100800 */
[----:B------:R-:W-:Y:S01]  /*2d8f0*/  F2FP.SATFINITE.E4M3.F32.PACK_AB_MERGE_C R193, R193, R229, RZ ;  /* 0x000000e5c1c1723e */ /* 0x000fe200048070ff */
[----:B0-----:R-:W-:Y:S01]  /*2d900*/  VIADD R5, R5, UR5 ;  /* 0x0000000505057c36 */ /* 0x001fe20008000000 */
[----:B------:R-:W-:-:S04]  /*2d910*/  ULDC UR5, c[0x0][0x248] ;  /* 0x0000920000057ab9 */ /* 0x000fc80000000800 */
[----:B------:R0:W-:Y:S01]  /*2d920*/  STL [R1+0xd8], R5 ;  /* 0x0000d80501007387 */ /* 0x0001e20000100800 */
[----:B------:R-:W-:Y:S01]  /*2d930*/  F2FP.SATFINITE.E4M3.F32.PACK_AB_MERGE_C R191, R191, R228, RZ ;  /* 0x000000e4bfbf723e */ /* 0x000fe200048070ff */
[----:B0-----:R-:W-:Y:S01]  /*2d940*/  VIADD R5, R5, UR5 ;  /* 0x0000000505057c36 */ /* 0x001fe20008000000 */
[----:B------:R-:W-:Y:S01]  /*2d950*/  F2FP.SATFINITE.E4M3.F32.PACK_AB_MERGE_C R197, R197, R231, RZ ;  /* 0x000000e7c5c5723e */ /* 0x000fe200048070ff */
[----:B------:R-:W-:Y:S01]  /*2d960*/  ULDC UR5, c[0x0][0x248] ;  /* 0x0000920000057ab9 */ /* 0x000fe20000000800 */
        /* <DEDUP_REMOVED lines=11> */
[----:B---3--:R-:W-:Y:S02]  /*2da20*/  F2FP.SATFINITE.E4M3.F32.PACK_AB_MERGE_C R182, R146, R148, RZ ;  /* 0x0000009492b6723e */ /* 0x008fe400048070ff */
[----:B----4-:R-:W-:Y:S02]  /*2da30*/  F2FP.SATFINITE.E4M3.F32.PACK_AB_MERGE_C R184, R145, R147, RZ ;  /* 0x0000009391b8723e */ /* 0x010fe400048070ff */
[----:B------:R-:W-:Y:S02]  /*2da40*/  F2FP.SATFINITE.E4M3.F32.PACK_AB_MERGE_C R231, R142, R144, RZ ;  /* 0x000000908ee7723e */ /* 0x000fe400048070ff */
[----:B------:R-:W-:Y:S02]  /*2da50*/  F2FP.SATFINITE.E4M3.F32.PACK_AB_MERGE_C R188, R141, R143, RZ ;  /* 0x0000008f8dbc723e */ /* 0x000fe400048070ff */
[----:B------:R-:W-:-:S02]  /*2da60*/  F2FP.SATFINITE.E4M3.F32.PACK_AB_MERGE_C R190, R139, R140, RZ ;  /* 0x0000008c8bbe723e */ /* 0x000fc400048070ff */
[----:B------:R-:W-:Y:S02]  /*2da70*/  F2FP.SATFINITE.E4M3.F32.PACK_AB_MERGE_C R192, R192, R138, RZ ;  /* 0x0000008ac0c0723e */ /* 0x000fe400048070ff */
[----:B------:R-:W2:Y:S01]  /*2da80*/  LDL.LU R138, [R1+0x180] ;  /* 0x00018000018a7983 */ /* 0x000ea20000300800 */
        /* <DEDUP_REMOVED lines=9> */
[----:B------:R-:W2:Y:S04]  /*2db20*/  LDL.LU R208, [R1+0x184] ;  /* 0x0001840001d07983 */ /* 0x000ea80000300800 */
[----:B------:R-:W3:Y:S04]  /*2db30*/  LDL.LU R139, [R1+0x188] ;  /* 0x00018800018b7983 */ /* 0x000ee80000300800 */
[----:B------:R-:W3:Y:S04]  /*2db40*/  LDL.LU R209, [R1+0x18c] ;  /* 0x00018c0001d17983 */ /* 0x000ee80000300800 */
[----:B------:R-:W4:Y:S04]  /*2db50*/  LDL.LU R140, [R1+0x190] ;  /* 0x00019000018c7983 */ /* 0x000f280000300800 */
[----:B------:R-:W4:Y:S04]  /*2db60*/  LDL.LU R211, [R1+0x194] ;  /* 0x0001940001d37983 */ /* 0x000f280000300800 */
        /* <DEDUP_REMOVED lines=28> */
[----:B0-----:R-:W-:Y:S01]  /*2dd30*/  VIADD R5, R5, UR5 ;  /* 0x0000000505057c36 */ /* 0x001fe20008000000 */
[----:B------:R-:W-:Y:S01]  /*2dd40*/  ULDC UR5, c[0x0][0x248] ;  /* 0x0000920000057ab9 */ /* 0x000fe20000000800 */
[----:B--2---:R-:W-:-:S02]  /*2dd50*/  F2FP.SATFINITE.E4M3.F32.PACK_AB_MERGE_C R208, R208, R138, RZ ;  /* 0x0000008ad0d0723e */ /* 0x004fc400048070ff */
[----:B------:R-:W2:Y:S01]  /*2dd60*/  LDL.LU R138, [R1+0x1494] ;  /* 0x00149400018a7983 */ /* 0x000ea20000300800 */
[----:B---3--:R-:W-:-:S03]  /*2dd70*/  F2FP.SATFINITE.E4M3.F32.PACK_AB_MERGE_C R209, R209, R139, RZ ;  /* 0x0000008bd1d1723e */ /* 0x008fc600048070ff */
[----:B------:R-:W2:Y:S01]  /*2dd80*/  LDL.LU R139, [R1+0x1490] ;  /* 0x00149000018b7983 */ /* 0x000ea20000300800 */
[----:B----4-:R-:W-:-:S03]  /*2dd90*/  F2FP.SATFINITE.E4M3.F32.PACK_AB_MERGE_C R211, R211, R140, RZ ;  /* 0x0000008cd3d3723e */ /* 0x010fc600048070ff */
[----:B------:R-:W3:Y:S01]  /*2dda0*/  LDL.LU R140, [R1+0x148c] ;  /* 0x00148c00018c7983 */ /* 0x000ee20000300800 */
[----:B------:R-:W-:-:S03]  /*2ddb0*/  F2FP.SATFINITE.E4M3.F32.PACK_AB_MERGE_C R228, R228, R141, RZ ;  /* 0x0000008de4e4723e */ /* 0x000fc600048070ff */
[----:B------:R-:W3:Y:S04]  /*2ddc0*/  LDL.LU R141, [R1+0x1488] ;  /* 0x00148800018d7983 */ /* 0x000ee80000300800 */
[----:B------:R0:W-:Y:S01]  /*2ddd0*/  STL [R1+0xe0], R5 ;  /* 0x0000e00501007387 */ /* 0x0001e20000100800 */
[----:B------:R-:W-:-:S03]  /*2dde0*/  F2FP.SATFINITE.E4M3.F32.PACK_AB_MERGE_C R213, R213, R143, RZ ;  /* 0x0000008fd5d5723e */ /* 0x000fc600048070ff */
[----:B------:R-:W4:Y:S01]  /*2ddf0*/  LDL.LU R143, [R1+0x1484] ;  /* 0x00148400018f7983 */ /* 0x000f220000300800 */
[----:B0-----:R-:W-:Y:S01]  /*2de00*/  VIADD R5, R5, UR5 ;  /* 0x0000000505057c36 */ /* 0x001fe20008000000 */
[----:B------:R-:W-:Y:S01]  /*2de10*/  F2FP.SATFINITE.E4M3.F32.PACK_AB_MERGE_C R215, R215, R142, RZ ;  /* 0x0000008ed7d7723e */ /* 0x000fe200048070ff */
[----:B------:R-:W-:Y:S01]  /*2de20*/  ULDC UR5, c[0x0][0x248] ;  /* 0x0000920000057ab9 */ /* 0x000fe20000000800 */
[----:B------:R-:W4:Y:S04]  /*2de30*/  LDL.LU R142, [R1+0x1480] ;  /* 0x00148000018e7983 */ /* 0x000f280000300800 */
[----:B------:R0:W-:Y:S01]  /*2de40*/  STL [R1+0xe8], R5 ;  /* 0x0000e80501007387 */ /* 0x0001e20000100800 */
[----:B------:R-:W-:-:S03]  /*2de50*/  F2FP.SATFINITE.E4M3.F32.PACK_AB_MERGE_C R216, R216, R144, RZ ;  /* 0x00000090d8d8723e */ /* 0x000fc600048070ff */
[----:B------:R-:W2:Y:S01]  /*2de60*/  LDL.LU R144, [R1+0x147c] ;  /* 0x00147c0001907983 */ /* 0x000ea20000300800 */
[----:B0-----:R-:W-:Y:S01]  /*2de70*/  VIADD R5, R5, UR5 ;  /* 0x0000000505057c36 */ /* 0x001fe20008000000 */
[----:B------:R-:W-:Y:S01]  /*2de80*/  F2FP.SATFINITE.E4M3.F32.PACK_AB_MERGE_C R236, R236, R145, RZ ;  /* 0x00000091ecec723e */ /* 0x000fe200048070ff */
[----:B------:R-:W-:Y:S01]  /*2de90*/  ULDC UR5, c[0x0][0x248] ;  /* 0x0000920000057ab9 */ /* 0x000fe20000000800 */
[----:B------:R-:W2:Y:S04]  /*2dea0*/  LDL.LU R145, [R1+0x1478] ;  /* 0x0014780001917983 */ /* 0x000ea80000300800 */
[----:B------:R0:W-:Y:S01]  /*2deb0*/  STL [R1+0xec], R5 ;  /* 0x0000ec0501007387 */ /* 0x0001e20000100800 */
[----:B------:R-:W-:-:S03]  /*2dec0*/  F2FP.SATFINITE.E4M3.F32.PACK_AB_MERGE_C R219, R219, R147, RZ ;  /* 0x00000093dbdb723e */ /* 0x000fc600048070ff */
[----:B------:R-:W3:Y:S01]  /*2ded0*/  LDL.LU R147, [R1+0x1474] ;  /* 0x0014740001937983 */ /* 0x000ee20000300800 */
[----:B0-----:R-:W-:Y:S01]  /*2dee0*/  VIADD R5, R5, UR5 ;  /* 0x0000000505057c36 */ /* 0x001fe20008000000 */
[----:B------:R-:W-:Y:S01]  /*2def0*/  F2FP.SATFINITE.E4M3.F32.PACK_AB_MERGE_C R220, R220, R146, RZ ;  /* 0x00000092dcdc723e */ /* 0x000fe200048070ff */
[----:B------:R-:W-:Y:S01]  /*2df00*/  ULDC UR5, c[0x0][0x248] ;  /* 0x0000920000057ab9 */ /* 0x000fe20000000800 */
[----:B------:R-:W3:Y:S04]  /*2df10*/  LDL.LU R146, [R1+0x1470] ;  /* 0x0014700001927983 */ /* 0x000ee80000300800 */
[----:B------:R0:W-:Y:S01]  /*2df20*/  STL [R1+0xf0], R5 ;  /* 0x0000f00501007387 */ /* 0x0001e20000100800 */
[----:B------:R-:W-:-:S03]  /*2df30*/  F2FP.SATFINITE.E4M3.F32.PACK_AB_MERGE_C R221, R221, R148, RZ ;  /* 0x00000094dddd723e */ /* 0x000fc600048070ff */
[----:B------:R-:W2:Y:S01]  /*2df40*/  LDL.LU R148, [R1+0x146c] ;  /* 0x00146c0001947983 */ /* 0x000ea20000300800 */
[----:B------:R-:W-:-:S03]  /*2df50*/  F2FP.SATFINITE.E4M3.F32.PACK_AB_MERGE_C R235, R235, R149, RZ ;  /* 0x00000095ebeb723e */ /* 0x000fc600048070ff */
[----:B------:R-:W2:Y:S01]  /*2df60*/  LDL.LU R149, [R1+0x1468] ;  /* 0x0014680001957983 */ /* 0x000ea20000300800 */
[----:B0-----:R-:W-:Y:S01]  /*2df70*/  VIADD R5, R5, UR5 ;  /* 0x0000000505057c36 */ /* 0x001fe20008000000 */
[----:B------:R-:W-:-:S04]  /*2df80*/  ULDC UR5, c[0x0][0x248] ;  /* 0x0000920000057ab9 */ /* 0x000fc80000000800 */
[----:B------:R0:W-:Y:S01]  /*2df90*/  STL [R1+0xf4], R5 ;  /* 0x0000f40501007387 */ /* 0x0001e20000100800 */
[----:B------:R-:W-:-:S03]  /*2dfa0*/  F2FP.SATFINITE.E4M3.F32.PACK_AB_MERGE_C R224, R224, R151, RZ ;  /* 0x00000097e0e0723e */ /* 0x000fc600048070ff */
[----:B------:R-:W2:Y:S01]  /*2dfb0*/  LDL.LU R151, [R1+0x1464] ;  /* 0x0014640001977983 */ /* 0x000ea20000300800 */
[----:B0-----:R-:W-:Y:S01]  /*2dfc0*/  VIADD R5, R5, UR5 ;  /* 0x0000000505057c36 */ /* 0x001fe20008000000 */
[----:B------:R-:W-:Y:S01]  /*2dfd0*/  F2FP.SATFINITE.E4M3.F32.PACK_AB_MERGE_C R225, R225, R150, RZ ;  /* 0x00000096e1e1723e */ /* 0x000fe200048070ff */
[----:B------:R-:W-:Y:S01]  /*2dfe0*/  ULDC UR5, c[0x0][0x248] ;  /* 0x0000920000057ab9 */ /* 0x000fe20000000800 */
[----:B------:R-:W2:Y:S04]  /*2dff0*/  LDL.LU R150, [R1+0x1460] ;  /* 0x0014600001967983 */ /* 0x000ea80000300800 */
        /* <DEDUP_REMOVED lines=79> */
[----:B------:R-:W-:-:S03]  /*2e4f0*/  ULDC UR5, c[0x0][0x248] ;  /* 0x0000920000057ab9 */ /* 0x000fc60000000800 */
[----:B------:R-:W-:Y:S01]  /*2e500*/  VIADD R14, R5, UR5 ;  /* 0x00000005050e7c36 */ /* 0x000fe20008000000 */
[----:B------:R-:W-:Y:S01]  /*2e510*/  STL [R1+0x160], R5 ;  /* 0x0001600501007387 */ /* 0x000fe20000100800 */
[----:B------:R-:W-:-:S03]  /*2e520*/  ULDC UR5, c[0x0][0x248] ;  /* 0x0000920000057ab9 */ /* 0x000fc60000000800 */
[----:B------:R-:W2:Y:S04]  /*2e530*/  LDL.LU R25, [R1+0xa04] ;  /* 0x000a040001197983 */ /* 0x000ea80000300800 */
[----:B------:R0:W-:Y:S04]  /*2e540*/  STL [R1+0x164], R14 ;  /* 0x0001640e01007387 */ /* 0x0001e80000100800 */
[----:B------:R-:W2:Y:S01]  /*2e550*/  LDL.LU R27, [R1+0xa00] ;  /* 0x000a0000011b7983 */ /* 0x000ea20000300800 */
[----:B0-----:R-:W-:Y:S01]  /*2e560*/  VIADD R14, R14, UR5 ;  /* 0x000000050e0e7c36 */ /* 0x001fe20008000000 */
[----:B------:R-:W-:-:S03]  /*2e570*/  ULDC UR5, c[0x0][0x248] ;  /* 0x0000920000057ab9 */ /* 0x000fc60000000800 */
[----:B------:R-:W-:Y:S01]  /*2e580*/  VIADD R29, R14, UR5 ;  /* 0x000000050e1d7c36 */ /* 0x000fe20008000000 */
[----:B------:R-:W-:Y:S01]  /*2e590*/  STL [R1+0x16c], R14 ;  /* 0x00016c0e01007387 */ /* 0x000fe20000100800 */
[----:B------:R-:W-:-:S03]  /*2e5a0*/  ULDC UR5, c[0x0][0x248] ;  /* 0x0000920000057ab9 */ /* 0x000fc60000000800 */
[----:B------:R0:W-:Y:S02]  /*2e5b0*/  STL [R1+0x170], R29 ;  /* 0x0001701d01007387 */ /* 0x0001e40000100800 */
[----:B0-----:R-:W-:Y:S01]  /*2e5c0*/  VIADD R29, R29, UR5 ;  /* 0x000000051d1d7c36 */ /* 0x001fe20008000000 */
[----:B------:R-:W-:-:S04]  /*2e5d0*/  ULDC UR5, c[0x0][0x248] ;  /* 0x0000920000057ab9 */ /* 0x000fc80000000800 */
[----:B------:R0:W-:Y:S01]  /*2e5e0*/  STL [R1+0x178], R29 ;  /* 0x0001781d01007387 */ /* 0x0001e20000100800 */
[----:B----4-:R-:W-:Y:S01]  /*2e5f0*/  F2FP.SATFINITE.E4M3.F32.PACK_AB_MERGE_C R31, R143, R142, RZ ;  /* 0x0000008e8f1f723e */ /* 0x010fe200048070ff */
[----:B0-----:R-:W-:Y:S01]  /*2e600*/  VIADD R29, R29, UR5 ;  /* 0x000000051d1d7c36 */ /* 0x001fe20008000000 */
[----:B------:R-:W-:-:S04]  /*2e610*/  ULDC UR5, c[0x0][0x248] ;  /* 0x0000920000057ab9 */ /* 0x000fc80000000800 */
[----:B------:R0:W-:Y:S04]  /*2e620*/  STL [R1+0x17c], R29 ;  /* 0x00017c1d01007387 */ /* 0x0001e80000100800 */
[----:B------:R3:W-:Y:S04]  /*2e630*/  STL [R1+0xcf8], R31 ;  /* 0x000cf81f01007387 */ /* 0x0007e80000100800 */
[----:B------:R-:W4:Y:S01]  /*2e640*/  LDL.LU R37, [R1+0x600] ;  /* 0x0006000001257983 */ /* 0x000f220000300800 */
[----:B0-----:R-:W-:Y:S01]  /*2e650*/  VIADD R29, R29, UR5 ;  /* 0x000000051d1d7c36 */ /* 0x001fe20008000000 */
[----:B------:R-:W-:-:S04]  /*2e660*/  ULDC UR5, c[0x0][0x248] ;  /* 0x0000920000057ab9 */ /* 0x000fc80000000800 */
[----:B------:R0:W-:Y:S04]  /*2e670*/  STL [R1+0x180], R29 ;  /* 0x0001801d01007387 */ /* 0x0001e80000100800 */
[----:B------:R-:W4:Y:S01]  /*2e680*/  LDL.LU R35, [R1+0xa08] ;  /* 0x000a080001237983 */ /* 0x000f220000300800 */
[----:B---3--:R-:W-:Y:S02]  /*2e690*/  F2FP.SATFINITE.E4M3.F32.PACK_AB_MERGE_C R31, R147, R146, RZ ;  /* 0x00000092931f723e */ /* 0x008fe400048070ff */
[----:B--2---:R-:W-:Y:S01]  /*2e6a0*/  F2FP.SATFINITE.E4M3.F32.PACK_AB_MERGE_C R33, R151, R150, RZ ;  /* 0x000000969721723e */ /* 0x004fe200048070ff */
[----:B0-----:R-:W-:Y:S01]  /*2e6b0*/  VIADD R29, R29, UR5 ;  /* 0x000000051d1d7c36 */ /* 0x001fe20008000000 */
[----:B------:R-:W-:Y:S01]  /*2e6c0*/  LOP3.LUT R10, R10, 0xffff, RZ, 0xc0, !PT ;  /* 0x0000ffff0a0a7812 */ /* 0x000fe200078ec0ff */
[----:B------:R0:W-:Y:S01]  /*2e6d0*/  STL [R1+0xcf4], R31 ;  /* 0x000cf41f01007387 */ /* 0x0001e20000100800 */
[----:B------:R-:W-:Y:S01]  /*2e6e0*/  ULDC UR5, c[0x0][0x248] ;  /* 0x0000920000057ab9 */ /* 0x000fe20000000800 */
[----:B------:R-:W-:-:S02]  /*2e6f0*/  LOP3.LUT R8, R8, 0xffff, RZ, 0xc0, !PT ;  /* 0x0000ffff08087812 */ /* 0x000fc400078ec0ff */
[----:B------:R1:W-:Y:S04]  /*2e700*/  STL [R1+0x174], R29 ;  /* 0x0001741d01007387 */ /* 0x0003e80000100800 */
[----:B------:R2:W-:Y:S01]  /*2e710*/  STL [R1+0xcf0], R33 ;  /* 0x000cf02101007387 */ /* 0x0005e20000100800 */
[----:B0-----:R-:W-:Y:S01]  /*2e720*/  VIADD R31, R29, UR5 ;  /* 0x000000051d1f7c36 */ /* 0x001fe20008000000 */
[----:B------:R-:W-:-:S04]  /*2e730*/  ULDC UR5, c[0x0][0x248] ;  /* 0x0000920000057ab9 */ /* 0x000fc80000000800 */
[----:B------:R-:W-:Y:S01]  /*2e740*/  STL [R1+0x168], R31 ;  /* 0x0001681f01007387 */ /* 0x000fe20000100800 */
[----:B------:R-:W-:Y:S01]  /*2e750*/  VIADD R39, R31, UR5 ;  /* 0x000000051f277c36 */ /* 0x000fe20008000000 */
[----:B------:R-:W-:Y:S01]  /*2e760*/  F2FP.SATFINITE.E4M3.F32.PACK_AB_MERGE_C R148, R149, R148, RZ ;  /* 0x000000949594723e */ /* 0x000fe200048070ff */
[----:B------:R-:W-:Y:S01]  /*2e770*/  ULDC UR5, c[0x0][0x248] ;  /* 0x0000920000057ab9 */ /* 0x000fe20000000800 */
[----:B------:R-:W-:-:S04]  /*2e780*/  LOP3.LUT R25, R25, 0xffff, RZ, 0xc0, !PT ;  /* 0x0000ffff19197812 */ /* 0x000fc800078ec0ff */
[----:B-1----:R-:W-:Y:S02]  /*2e790*/  SHF.R.U32.HI R29, RZ, 0x8, R25 ;  /* 0x00000008ff1d7819 */ /* 0x002fe40000011619 */
[--C-:B--2---:R-:W-:Y:S02]  /*2e7a0*/  PRMT R33, R25, 0x3340, R10.reuse ;  /* 0x0000334019217816 */ /* 0x104fe4000000000a */
[----:B------:R-:W-:Y:S02]  /*2e7b0*/  LOP3.LUT R27, R27, 0xffff, RZ, 0xc0, !PT ;  /* 0x0000ffff1b1b7812 */ /* 0x000fe400078ec0ff */
[----:B------:R-:W-:Y:S02]  /*2e7c0*/  SHF.R.U32.HI R25, RZ, 0x8, R10 ;  /* 0x00000008ff197819 */ /* 0x000fe4000001160a */
[----:B------:R-:W-:Y:S02]  /*2e7d0*/  SHF.R.U32.HI R10, RZ, 0x8, R27 ;  /* 0x00000008ff0a7819 */ /* 0x000fe4000001161b */
[--C-:B------:R-:W-:Y:S01]  /*2e7e0*/  PRMT R27, R27, 0x3340, R8.reuse ;  /* 0x000033401b1b7816 */ /* 0x100fe20000000008 */
[----:B------:R0:W-:Y:S04]  /*2e7f0*/  STL [R1+0x11c0], R33 ;  /* 0x0011c02101007387 */ /* 0x0001e80000100800 */
[----:B0-----:R-:W2:Y:S04]  /*2e800*/  LDL.LU R33, [R1+0xa0c] ;  /* 0x000a0c0001217983 */ /* 0x001ea80000300800 */
[----:B------:R0:W-:Y:S04]  /*2e810*/  STL [R1+0x11bc], R27 ;  /* 0x0011bc1b01007387 */ /* 0x0001e80000100800 */
[----:B------:R-:W3:Y:S01]  /*2e820*/  LDL.LU R31, [R1+0x604] ;  /* 0x00060400011f7983 */ /* 0x000ee20000300800 */
[----:B------:R-:W-:-:S02]  /*2e830*/  SHF.R.U32.HI R8, RZ, 0x8, R8 ;  /* 0x00000008ff087819 */ /* 0x000fc40000011608 */
[----:B------:R-:W-:Y:S02]  /*2e840*/  LOP3.LUT R29, R29, 0xffff, RZ, 0xc0, !PT ;  /* 0x0000ffff1d1d7812 */ /* 0x000fe400078ec0ff */
[----:B------:R-:W-:Y:S02]  /*2e850*/  LOP3.LUT R25, R25, 0xffff, RZ, 0xc0, !PT ;  /* 0x0000ffff19197812 */ /* 0x000fe400078ec0ff */
[----:B------:R-:W-:Y:S02]  /*2e860*/  LOP3.LUT R10, R10, 0xffff, RZ, 0xc0, !PT ;  /* 0x0000ffff0a0a7812 */ /* 0x000fe400078ec0ff */
[----:B------:R-:W-:Y:S02]  /*2e870*/  LOP3.LUT R8, R8, 0xffff, RZ, 0xc0, !PT ;  /* 0x0000ffff08087812 */ /* 0x000fe400078ec0ff */
[----:B------:R-:W-:Y:S02]  /*2e880*/  PRMT R25, R29, 0x3340, R25 ;  /* 0x000033401d197816 */ /* 0x000fe40000000019 */
[----:B------:R-:W-:Y:S01]  /*2e890*/  PRMT R8, R10, 0x3340, R8 ;  /* 0x000033400a087816 */ /* 0x000fe20000000008 */
[----:B------:R-:W-:Y:S01]  /*2e8a0*/  STL [R1+0x188], R39 ;  /* 0x0001882701007387 */ /* 0x000fe20000100800 */
[----:B------:R-:W-:-:S03]  /*2e8b0*/  LOP3.LUT R148, R148, 0xffff, RZ, 0xc0, !PT ;  /* 0x0000ffff94947812 */ /* 0x000fc600078ec0ff */
[----:B------:R-:W-:Y:S01]  /*2e8c0*/  STL [R1+0x10bc], R25 ;  /* 0x0010bc1901007387 */ /* 0x000fe20000100800 */
[----:B------:R-:W-:-:S03]  /*2e8d0*/  LOP3.LUT R12, R12, 0xffff, RZ, 0xc0, !PT ;  /* 0x0000ffff0c0c7812 */ /* 0x000fc600078ec0ff */
[----:B------:R4:W-:Y:S01]  /*2e8e0*/  STL [R1+0x10b8], R8 ;  /* 0x0010b80801007387 */ /* 0x0009e20000100800 */
[----:B0-----:R-:W-:Y:S01]  /*2e8f0*/  VIADD R27, R39, UR5 ;  /* 0x00000005271b7c36 */ /* 0x001fe20008000000 */
[----:B------:R-:W-:Y:S01]  /*2e900*/  ULDC UR5, c[0x0][0x248] ;  /* 0x0000920000057ab9 */ /* 0x000fe20000000800 */
[----:B----4-:R-:W-:-:S04]  /*2e910*/  LOP3.LUT R8, R37, 0xffff, RZ, 0xc0, !PT ;  /* 0x0000ffff25087812 */ /* 0x010fc800078ec0ff */
[----:B------:R-:W-:Y:S02]  /*2e920*/  SHF.R.U32.HI R25, RZ, 0x8, R8 ;  /* 0x00000008ff197819 */ /* 0x000fe40000011608 */
[----:B------:R-:W-:Y:S02]  /*2e930*/  LOP3.LUT R10, R35, 0xffff, RZ, 0xc0, !PT ;  /* 0x0000ffff230a7812 */ /* 0x000fe400078ec0ff */
[----:B------:R-:W-:Y:S02]  /*2e940*/  PRMT R29, R8, 0x3340, R148 ;  /* 0x00003340081d7816 */ /* 0x000fe40000000094 */
[----:B------:R-:W-:Y:S02]  /*2e950*/  SHF.R.U32.HI R8, RZ, 0x8, R10 ;  /* 0x00000008ff087819 */ /* 0x000fe4000001160a */
[----:B------:R-:W-:Y:S01]  /*2e960*/  PRMT R10, R10, 0x3340, R12 ;  /* 0x000033400a0a7816 */ /* 0x000fe2000000000c */
[----:B------:R0:W-:Y:S01]  /*2e970*/  STL [R1+0x18c], R27 ;  /* 0x00018c1b01007387 */ /* 0x0001e20000100800 */
[----:B------:R-:W-:-:S03]  /*2e980*/  SHF.R.U32.HI R148, RZ, 0x8, R148 ;  /* 0x00000008ff947819 */ /* 0x000fc60000011694 */
[----:B------:R-:W-:Y:S01]  /*2e990*/  STL [R1+0x11b8], R29 ;  /* 0x0011b81d01007387 */ /* 0x000fe20000100800 */
[----:B------:R-:W-:-:S03]  /*2e9a0*/  SHF.R.U32.HI R12, RZ, 0x8, R12 ;  /* 0x00000008ff0c7819 */ /* 0x000fc6000001160c */
[----:B------:R-:W4:Y:S01]  /*2e9b0*/  LDL.LU R37, [R1+0xa14] ;  /* 0x000a140001257983 */ /* 0x000f220000300800 */
[----:B------:R-:W-:-:S03]  /*2e9c0*/  LOP3.LUT R25, R25, 0xffff, RZ, 0xc0, !PT ;  /* 0x0000ffff19197812 */ /* 0x000fc600078ec0ff */
[----:B------:R1:W-:Y:S01]  /*2e9d0*/  STL [R1+0x11b4], R10 ;  /* 0x0011b40a01007387 */ /* 0x0003e20000100800 */
[----:B------:R-:W-:-:S03]  /*2e9e0*/  LOP3.LUT R148, R148, 0xffff, RZ, 0xc0, !PT ;  /* 0x0000ffff94947812 */ /* 0x000fc600078ec0ff */
[----:B------:R-:W4:Y:S01]  /*2e9f0*/  LDL.LU R35, [R1+0xa10] ;  /* 0x000a100001237983 */ /* 0x000f220000300800 */
[----:B------:R-:W-:Y:S02]  /*2ea00*/  LOP3.LUT R8, R8, 0xffff, RZ, 0xc0, !PT ;  /* 0x0000ffff08087812 */ /* 0x000fe400078ec0ff */
[----:B------:R-:W-:Y:S01]  /*2ea10*/  LOP3.LUT R12, R12, 0xffff, RZ, 0xc0, !PT ;  /* 0x0000ffff0c0c7812 */ /* 0x000fe200078ec0ff */
[----:B0-----:R-:W-:Y:S01]  /*2ea20*/  VIADD R27, R27, UR5 ;  /* 0x000000051b1b7c36 */ /* 0x001fe20008000000 */
[----:B------:R-:W-:Y:S01]  /*2ea30*/  F2FP.SATFINITE.E4M3.F32.PACK_AB_MERGE_C R144, R145, R144, RZ ;  /* 0x000000909190723e */ /* 0x000fe200048070ff */
[----:B------:R-:W-:Y:S01]  /*2ea40*/  ULDC UR5, c[0x0][0x248] ;  /* 0x0000920000057ab9 */ /* 0x000fe20000000800 */
[----:B-1----:R-:W-:Y:S02]  /*2ea50*/  PRMT R10, R25, 0x3340, R148 ;  /* 0x00003340190a7816 */ /* 0x002fe40000000094 */
[----:B------:R-:W-:Y:S01]  /*2ea60*/  PRMT R8, R8, 0x3340, R12 ;  /* 0x0000334008087816 */ /* 0x000fe2000000000c */
[----:B------:R-:W-:Y:S01]  /*2ea70*/  STL [R1+0x198], R27 ;  /* 0x0001981b01007387 */ /* 0x000fe20000100800 */
[----:B------:R-:W-:-:S03]  /*2ea80*/  LOP3.LUT R11, R11, 0xffff, RZ, 0xc0, !PT ;  /* 0x0000ffff0b0b7812 */ /* 0x000fc600078ec0ff */
[----:B------:R-:W-:Y:S01]  /*2ea90*/  STL [R1+0x10b0], R10 ;  /* 0x0010b00a01007387 */ /* 0x000fe20000100800 */
[----:B------:R-:W-:-:S03]  /*2eaa0*/  LOP3.LUT R144, R144, 0xffff, RZ, 0xc0, !PT ;  /* 0x0000ffff90907812 */ /* 0x000fc600078ec0ff */
[----:B------:R2:W-:Y:S01]  /*2eab0*/  STL [R1+0x10ac], R8 ;  /* 0x0010ac0801007387 */ /* 0x0005e20000100800 */
[----:B------:R-:W-:Y:S01]  /*2eac0*/  VIADD R25, R27, UR5 ;  /* 0x000000051b197c36 */ /* 0x000fe20008000000 */
[----:B------:R-:W-:-:S04]  /*2ead0*/  ULDC UR5, c[0x0][0x248] ;  /* 0x0000920000057ab9 */ /* 0x000fc80000000800 */
[----:B------:R0:W-:Y:S01]  /*2eae0*/  STL [R1+0x19c], R25 ;  /* 0x00019c1901007387 */ /* 0x0001e20000100800 */
[----:B--2---:R-:W-:-:S04]  /*2eaf0*/  LOP3.LUT R8, R33, 0xffff, RZ, 0xc0, !PT ;  /* 0x0000ffff21087812 */ /* 0x004fc800078ec0ff */
[----:B------:R-:W-:Y:S02]  /*2eb00*/  SHF.R.U32.HI R12, RZ, 0x8, R8 ;  /* 0x00000008ff0c7819 */ /* 0x000fe40000011608 */
[----:B---3--:R-:W-:Y:S02]  /*2eb10*/  LOP3.LUT R10, R31, 0xffff, RZ, 0xc0, !PT ;  /* 0x0000ffff1f0a7812 */ /* 0x008fe400078ec0ff */
[--C-:B------:R-:W-:Y:S02]  /*2eb20*/  PRMT R27, R8, 0x3340, R11.reuse ;  /* 0x00003340081b7816 */ /* 0x100fe4000000000b */
[----:B------:R-:W-:Y:S02]  /*2eb30*/  SHF.R.U32.HI R8, RZ, 0x8, R10 ;  /* 0x00000008ff087819 */ /* 0x000fe4000001160a */
[----:B------:R-:W-:Y:S01]  /*2eb40*/  PRMT R10, R10, 0x3340, R144 ;  /* 0x000033400a0a7816 */ /* 0x000fe20000000090 */
[----:B------:R-:W-:Y:S04]  /*2eb50*/  STL [R1+0x11b0], R27 ;  /* 0x0011b01b01007387 */ /* 0x000fe80000100800 */
[----:B------:R-:W2:Y:S04]  /*2eb60*/  LDL.LU R33, [R1+0x608] ;  /* 0x0006080001217983 */ /* 0x000ea80000300800 */
[----:B------:R1:W-:Y:S04]  /*2eb70*/  STL [R1+0x11ac], R10 ;  /* 0x0011ac0a01007387 */ /* 0x0003e80000100800 */
[----:B------:R-:W3:Y:S01]  /*2eb80*/  LDL.LU R31, [R1+0xa18] ;  /* 0x000a1800011f7983 */ /* 0x000ee20000300800 */
[----:B------:R-:W-:-:S02]  /*2eb90*/  SHF.R.U32.HI R11, RZ, 0x8, R11 ;  /* 0x00000008ff0b7819 */ /* 0x000fc4000001160b */
[----:B------:R-:W-:Y:S02]  /*2eba0*/  SHF.R.U32.HI R144, RZ, 0x8, R144 ;  /* 0x00000008ff907819 */ /* 0x000fe40000011690 */
[----:B------:R-:W-:Y:S02]  /*2ebb0*/  LOP3.LUT R12, R12, 0xffff, RZ, 0xc0, !PT ;  /* 0x0000ffff0c0c7812 */ /* 0x000fe400078ec0ff */
[----:B------:R-:W-:Y:S02]  /*2ebc0*/  LOP3.LUT R11, R11, 0xffff, RZ, 0xc0, !PT ;  /* 0x0000ffff0b0b7812 */ /* 0x000fe400078ec0ff */
[----:B------:R-:W-:Y:S02]  /*2ebd0*/  LOP3.LUT R8, R8, 0xffff, RZ, 0xc0, !PT ;  /* 0x0000ffff08087812 */ /* 0x000fe400078ec0ff */
[----:B------:R-:W-:Y:S01]  /*2ebe0*/  LOP3.LUT R144, R144, 0xffff, RZ, 0xc0, !PT ;  /* 0x0000ffff90907812 */ /* 0x000fe200078ec0ff */
[----:B0-----:R-:W-:Y:S01]  /*2ebf0*/  VIADD R25, R25, UR5 ;  /* 0x0000000519197c36 */ /* 0x001fe20008000000 */
[----:B-1----:R-:W-:Y:S01]  /*2ec00*/  PRMT R10, R12, 0x3340, R11 ;  /* 0x000033400c0a7816 */ /* 0x002fe2000000000b */
[----:B------:R-:W-:Y:S01]  /*2ec10*/  ULDC UR5, c[0x0][0x248] ;  /* 0x0000920000057ab9 */ /* 0x000fe20000000800 */
[----:B------:R-:W-:-:S02]  /*2ec20*/  PRMT R8, R8, 0x3340, R144 ;  /* 0x0000334008087816 */ /* 0x000fc40000000090 */
[----:B------:R-:W-:Y:S01]  /*2ec30*/  STL [R1+0x1a0], R25 ;  /* 0x0001a01901007387 */ /* 0x000fe20000100800 */
[----:B------:R-:W-:-:S03]  /*2ec40*/  LOP3.LUT R15, R15, 0xffff, RZ, 0xc0, !PT ;  /* 0x0000ffff0f0f7812 */ /* 0x000fc600078ec0ff */
[----:B------:R-:W-:Y:S01]  /*2ec50*/  STL [R1+0x10a4], R10 ;  /* 0x0010a40a01007387 */ /* 0x000fe20000100800 */
[----:B------:R-:W-:-:S03]  /*2ec60*/  LOP3.LUT R13, R13, 0xffff, RZ, 0xc0, !PT ;  /* 0x0000ffff0d0d7812 */ /* 0x000fc600078ec0ff */
[----:B------:R4:W-:Y:S01]  /*2ec70*/  STL [R1+0x10a0], R8 ;  /* 0x0010a00801007387 */ /* 0x0009e20000100800 */
[----:B------:R-:W-:Y:S01]  /*2ec80*/  VIADD R12, R25, UR5 ;  /* 0x00000005190c7c36 */ /* 0x000fe20008000000 */
        /* <DEDUP_REMOVED lines=23> */
[----:B------:R0:W-:Y:S01]  /*2ee00*/  STL [R1+0x1ac], R12 ;  /* 0x0001ac0c01007387 */ /* 0x0001e20000100800 */
[----:B------:R-:W-:-:S03]  /*2ee10*/  LOP3.LUT R140, R140, 0xffff, RZ, 0xc0, !PT ;  /* 0x0000ffff8c8c7812 */ /* 0x000fc600078ec0ff */
[----:B------:R-:W-:Y:S01]  /*2ee20*/  STL [R1+0x1094], R10 ;  /* 0x0010940a01007387 */ /* 0x000fe20000100800 */
[----:B------:R-:W-:-:S03]  /*2ee30*/  LOP3.LUT R17, R17, 0xffff, RZ, 0xc0, !PT ;  /* 0x0000ffff11117812 */ /* 0x000fc600078ec0ff */
[----:B------:R2:W-:Y:S01]  /*2ee40*/  STL [R1+0x1090], R8 ;  /* 0x0010900801007387 */ /* 0x0005e20000100800 */
[----:B0-----:R-:W-:Y:S01]  /*2ee50*/  VIADD R12, R12, UR5 ;  /* 0x000000050c0c7c36 */ /* 0x001fe20008000000 */
[----:B------:R-:W-:-:S04]  /*2ee60*/  ULDC UR5, c[0x0][0x248] ;  /* 0x0000920000057ab9 */ /* 0x000fc80000000800 */
[----:B------:R0:W-:Y:S01]  /*2ee70*/  STL [R1+0x1b0], R12 ;  /* 0x0001b00c01007387 */ /* 0x0001e20000100800 */
[----:B--2---:R-:W-:-:S04]  /*2ee80*/  LOP3.LUT R8, R33, 0xffff, RZ, 0xc0, !PT ;  /* 0x0000ffff21087812 */ /* 0x004fc800078ec0ff */
[----:B------:R-:W-:Y:S02]  /*2ee90*/  SHF.R.U32.HI R11, RZ, 0x8, R8 ;  /* 0x00000008ff0b7819 */ /* 0x000fe40000011608 */
[----:B---3--:R-:W-:Y:S02]  /*2eea0*/  LOP3.LUT R10, R31, 0xffff, RZ, 0xc0, !PT ;  /* 0x0000ffff1f0a7812 */ /* 0x008fe400078ec0ff */
[----:B------:R-:W-:Y:S02]  /*2eeb0*/  PRMT R13, R8, 0x3340, R140 ;  /* 0x00003340080d7816 */ /* 0x000fe4000000008c */
        /* <DEDUP_REMOVED lines=16> */
[----:B------:R0:W-:Y:S01]  /*2efc0*/  STL [R1+0x1b4], R12 ;  /* 0x0001b40c01007387 */ /* 0x0001e20000100800 */
[----:B------:R-:W-:-:S03]  /*2efd0*/  F2FP.SATFINITE.E4M3.F32.PACK_AB_MERGE_C R136, R137, R136, RZ ;  /* 0x000000888988723e */ /* 0x000fc600048070ff */
[----:B------:R-:W-:Y:S01]  /*2efe0*/  STL [R1+0x1088], R10 ;  /* 0x0010880a01007387 */ /* 0x000fe20000100800 */
[----:B------:R-:W-:-:S03]  /*2eff0*/  LOP3.LUT R16, R16, 0xffff, RZ, 0xc0, !PT ;  /* 0x0000ffff10107812 */ /* 0x000fc600078ec0ff */
[----:B------:R4:W-:Y:S01]  /*2f000*/  STL [R1+0x1078], R8 ;  /* 0x0010780801007387 */ /* 0x0009e20000100800 */
[----:B------:R-:W-:Y:S01]  /*2f010*/  LOP3.LUT R136, R136, 0xffff, RZ, 0xc0, !PT ;  /* 0x0000ffff88887812 */ /* 0x000fe200078ec0ff */
        /* <DEDUP_REMOVED lines=59> */
[----:B------:R-:W-:-:S04]  /*2f3d0*/  ULDC UR5, c[0x0][0x248] ;  /* 0x0000920000057ab9 */ /* 0x000fc80000000800 */
[----:B------:R0:W-:Y:S01]  /*2f3e0*/  STL [R1+0x1d4], R12 ;  /* 0x0001d40c01007387 */ /* 0x0001e20000100800 */
[----:B----4-:R-:W-:-:S04]  /*2f3f0*/  LOP3.LUT R8, R37, 0xffff, RZ, 0xc0, !PT ;  /* 0x0000ffff25087812 */ /* 0x010fc800078ec0ff */
[----:B------:R-:W-:Y:S02]  /*2f400*/  SHF.R.U32.HI R11, RZ, 0x8, R8 ;  /* 0x00000008ff0b7819 */ /* 0x000fe40000011608 */
[----:B------:R-:W-:Y:S02]  /*2f410*/  LOP3.LUT R10, R35, 0xffff, RZ, 0xc0, !PT ;  /* 0x0000ffff230a7812 */ /* 0x000fe400078ec0ff */
[----:B------:R-:W-:Y:S02]  /*2f420*/  PRMT R13, R8, 0x3340, R18 ;  /* 0x00003340080d7816 */ /* 0x000fe40000000012 */
[----:B------:R-:W-:Y:S02]  /*2f430*/  SHF.R.U32.HI R8, RZ, 0x8, R10 ;  /* 0x00000008ff087819 */ /* 0x000fe4000001160a */
[----:B------:R-:W-:Y:S01]  /*2f440*/  PRMT R10, R10, 0x3340, R132 ;  /* 0x000033400a0a7816 */ /* 0x000fe20000000084 */
[----:B------:R-:W-:Y:S01]  /*2f450*/  STL [R1+0x1188], R13 ;  /* 0x0011880d01007387 */ /* 0x000fe20000100800 */
[----:B------:R-:W-:-:S02]  /*2f460*/  SHF.R.U32.HI R18, RZ, 0x8, R18 ;  /* 0x00000008ff127819 */ /* 0x000fc40000011612 */
[----:B------:R-:W-:Y:S01]  /*2f470*/  SHF.R.U32.HI R132, RZ, 0x8, R132 ;  /* 0x00000008ff847819 */ /* 0x000fe20000011684 */
        /* <DEDUP_REMOVED lines=8> */
[----:B------:R-:W-:Y:S01]  /*2f500*/  LOP3.LUT R21, R21, 0xffff, RZ, 0xc0, !PT ;  /* 0x0000ffff15157812 */ /* 0x000fe200078ec0ff */
[----:B------:R-:W-:Y:S01]  /*2f510*/  ULDC UR5, c[0x0][0x248] ;  /* 0x0000920000057ab9 */ /* 0x000fe20000000800 */
[----:B-1----:R-:W-:Y:S02]  /*2f520*/  PRMT R10, R11, 0x3340, R18 ;  /* 0x000033400b0a7816 */ /* 0x002fe40000000012 */
[----:B------:R-:W-:Y:S01]  /*2f530*/  PRMT R8, R8, 0x3340, R132 ;  /* 0x0000334008087816 */ /* 0x000fe20000000084 */
[----:B------:R0:W-:Y:S04]  /*2f540*/  STL [R1+0x1d8], R12 ;  /* 0x0001d80c01007387 */ /* 0x0001e80000100800 */
        /* <DEDUP_REMOVED lines=26> */
[----:B------:R-:W-:Y:S01]  /*2f6f0*/  F2FP.SATFINITE.E4M3.F32.PACK_AB_MERGE_C R128, R129, R128, RZ ;  /* 0x000000808180723e */ /* 0x000fe200048070ff */
        /* <DEDUP_REMOVED lines=57> */
[----:B------:R0:W-:Y:S04]  /*2fa90*/  STL [R1+0x1f8], R12 ;  /* 0x0001f80c01007387 */ /* 0x0001e80000100800 */
[----:B------:R-:W-:Y:S01]  /*2faa0*/  STL [R1+0x1030], R10 ;  /* 0x0010300a01007387 */ /* 0x000fe20000100800 */
[----:B------:R-:W-:-:S03]  /*2fab0*/  LOP3.LUT R153, R153, 0xffff, RZ, 0xc0, !PT ;  /* 0x0000ffff99997812 */ /* 0x000fc600078ec0ff */
[----:B------:R4:W-:Y:S01]  /*2fac0*/  STL [R1+0x102c], R8 ;  /* 0x00102c0801007387 */ /* 0x0009e20000100800 */
        /* <DEDUP_REMOVED lines=25> */
[----:B------:R-:W-:Y:S04]  /*2fc60*/  STL [R1+0x1028], R10 ;  /* 0x0010280a01007387 */ /* 0x000fe80000100800 */
        /* <DEDUP_REMOVED lines=89> */
[--C-:B------:R-:W-:Y:S02]  /*30200*/  PRMT R13, R8, 0x3340, R157.reuse ;  /* 0x00003340080d7816 */ /* 0x100fe4000000009d */
        /* <DEDUP_REMOVED lines=1222> */
[----:B------:R-:W-:Y:S04]  /*34e70*/  STL [R1+0xbb8], R10 ;  /* 0x000bb80a01007387 */ /* 0x000fe80000100800 */
[----:B------:R4:W-:Y:S01]  /*34e80*/  STL [R1+0xbbc], R8 ;  /* 0x000bbc0801007387 */ /* 0x0009e20000100800 */
[----:B------:R-:W-:Y:S01]  /*34e90*/  LOP3.LUT R242, R242, 0xffff, RZ, 0xc0, !PT ;  /* 0x0000fffff2f27812 */ /* 0x000fe200078ec0ff */
[----:B0-----:R-:W-:Y:S01]  /*34ea0*/  VIADD R12, R12, UR5 ;  /* 0x000000050c0c7c36 */ /* 0x001fe20008000000 */
[----:B------:R-:W-:-:S04]  /*34eb0*/  ULDC UR5, c[0x0][0x248] ;  /* 0x0000920000057ab9 */ /* 0x000fc80000000800 */
[----:B------:R0:W-:Y:S01]  /*34ec0*/  STL [R1+0x3fc], R12 ;  /* 0x0003fc0c01007387 */ /* 0x0001e20000100800 */
[----:B----4-:R-:W-:-:S04]  /*34ed0*/  LOP3.LUT R8, R37, 0xffff, RZ, 0xc0, !PT ;  /* 0x0000ffff25087812 */ /* 0x010fc800078ec0ff */
[--C-:B------:R-:W-:Y:S02]  /*34ee0*/  PRMT R13, R8, 0x3340, R243.reuse ;  /* 0x00003340080d7816 */ /* 0x100fe400000000f3 */
[----:B------:R-:W-:Y:S02]  /*34ef0*/  LOP3.LUT R10, R35, 0xffff, RZ, 0xc0, !PT ;  /* 0x0000ffff230a7812 */ /* 0x000fe400078ec0ff */
[----:B------:R-:W-:Y:S02]  /*34f00*/  SHF.R.U32.HI R11, RZ, 0x8, R8 ;  /* 0x00000008ff0b7819 */ /* 0x000fe40000011608 */
[----:B------:R-:W-:Y:S02]  /*34f10*/  SHF.R.U32.HI R8, RZ, 0x8, R10 ;  /* 0x00000008ff087819 */ /* 0x000fe4000001160a */
[----:B------:R-:W-:Y:S01]  /*34f20*/  PRMT R10, R10, 0x3340, R242 ;  /* 0x000033400a0a7816 */ /* 0x000fe200000000f2 */
[----:B------:R-:W-:Y:S01]  /*34f30*/  STL [R1+0xdd0], R13 ;  /* 0x000dd00d01007387 */ /* 0x000fe20000100800 */
[----:B------:R-:W-:-:S03]  /*34f40*/  SHF.R.U32.HI R243, RZ, 0x8, R243 ;  /* 0x00000008fff37819 */ /* 0x000fc600000116f3 */
[----:B------:R-:W4:Y:S01]  /*34f50*/  LDL.LU R37, [R1+0xc70] ;  /* 0x000c700001257983 */ /* 0x000f220000300800 */
[----:B------:R-:W-:-:S03]  /*34f60*/  SHF.R.U32.HI R242, RZ, 0x8, R242 ;  /* 0x00000008fff27819 */ /* 0x000fc600000116f2 */
[----:B------:R1:W-:Y:S01]  /*34f70*/  STL [R1+0xdcc], R10 ;  /* 0x000dcc0a01007387 */ /* 0x0003e20000100800 */
[----:B------:R-:W-:-:S03]  /*34f80*/  LOP3.LUT R11, R11, 0xffff, RZ, 0xc0, !PT ;  /* 0x0000ffff0b0b7812 */ /* 0x000fc600078ec0ff */
[----:B------:R-:W4:Y:S01]  /*34f90*/  LDL.LU R35, [R1+0x844] ;  /* 0x0008440001237983 */ /* 0x000f220000300800 */
[----:B------:R-:W-:Y:S02]  /*34fa0*/  LOP3.LUT R243, R243, 0xffff, RZ, 0xc0, !PT ;  /* 0x0000fffff3f37812 */ /* 0x000fe400078ec0ff */
[----:B------:R-:W-:Y:S02]  /*34fb0*/  LOP3.LUT R8, R8, 0xffff, RZ, 0xc0, !PT ;  /* 0x0000ffff08087812 */ /* 0x000fe400078ec0ff */
[----:B------:R-:W-:Y:S01]  /*34fc0*/  LOP3.LUT R242, R242, 0xffff, RZ, 0xc0, !PT ;  /* 0x0000fffff2f27812 */ /* 0x000fe200078ec0ff */
[----:B0-----:R-:W-:Y:S01]  /*34fd0*/  VIADD R12, R12, UR5 ;  /* 0x000000050c0c7c36 */ /* 0x001fe20008000000 */
[----:B-1----:R-:W-:Y:S01]  /*34fe0*/  PRMT R10, R11, 0x3340, R243 ;  /* 0x000033400b0a7816 */ /* 0x002fe200000000f3 */
[----:B------:R-:W-:Y:S01]  /*34ff0*/  ULDC UR5, c[0x0][0x248] ;  /* 0x0000920000057ab9 */ /* 0x000fe20000000800 */
[----:B------:R-:W-:Y:S02]  /*35000*/  PRMT R8, R8, 0x3340, R242 ;  /* 0x0000334008087816 */ /* 0x000fe400000000f2 */
        /* <DEDUP_REMOVED lines=37> */
[----:B------:R-:W-:Y:S02]  /*35260*/  PRMT R13, R8, 0x3340, R244 ;  /* 0x00003340080d7816 */ /* 0x000fe400000000f4 */
[----:B------:R-:W-:Y:S02]  /*35270*/  LOP3.LUT R10, R35, 0xffff, RZ, 0xc0, !PT ;  /* 0x0000ffff230a7812 */ /* 0x000fe400078ec0ff */
[----:B------:R-:W-:Y:S02]  /*35280*/  SHF.R.U32.HI R11, RZ, 0x8, R8 ;  /* 0x00000008ff0b7819 */ /* 0x000fe40000011608 */
[----:B------:R-:W-:Y:S01]  /*35290*/  SHF.R.U32.HI R8, RZ, 0x8, R10 ;  /* 0x00000008ff087819 */ /* 0x000fe2000001160a */
[----:B------:R-:W-:Y:S01]  /*352a0*/  STL [R1+0xd90], R13 ;  /* 0x000d900d01007387 */ /* 0x000fe20000100800 */
[----:B------:R-:W-:-:S03]  /*352b0*/  PRMT R10, R10, 0x3340, R219 ;  /* 0x000033400a0a7816 */ /* 0x000fc600000000db */
[----:B------:R-:W4:Y:S01]  /*352c0*/  LDL.LU R37, [R1+0x84c] ;  /* 0x00084c0001257983 */ /* 0x000f220000300800 */
[----:B------:R-:W-:Y:S02]  /*352d0*/  SHF.R.U32.HI R244, RZ, 0x8, R244 ;  /* 0x00000008fff47819 */ /* 0x000fe400000116f4 */
[----:B------:R-:W-:Y:S01]  /*352e0*/  SHF.R.U32.HI R219, RZ, 0x8, R219 ;  /* 0x00000008ffdb7819 */ /* 0x000fe200000116db */
        /* <DEDUP_REMOVED lines=42> */
[----:B0-----:R-:W-:Y:S01]  /*35590*/  VIADD R12, R12, UR5 ;  /* 0x000000050c0c7c36 */ /* 0x001fe20008000000 */
[----:B------:R-:W-:Y:S01]  /*355a0*/  LOP3.LUT R248, R248, 0xffff, RZ, 0xc0, !PT ;  /* 0x0000fffff8f87812 */ /* 0x000fe200078ec0ff */
[----:B------:R-:W-:-:S03]  /*355b0*/  ULDC UR5, c[0x0][0x248] ;  /* 0x0000920000057ab9 */ /* 0x000fc60000000800 */
[----:B------:R0:W-:Y:S01]  /*355c0*/  STL [R1+0x430], R12 ;  /* 0x0004300c01007387 */ /* 0x0001e20000100800 */
[----:B----4-:R-:W-:-:S04]  /*355d0*/  LOP3.LUT R8, R37, 0xffff, RZ, 0xc0, !PT ;  /* 0x0000ffff25087812 */ /* 0x010fc800078ec0ff */
[----:B------:R-:W-:Y:S02]  /*355e0*/  PRMT R13, R8, 0x3340, R216 ;  /* 0x00003340080d7816 */ /* 0x000fe400000000d8 */
[----:B------:R-:W-:Y:S02]  /*355f0*/  LOP3.LUT R10, R35, 0xffff, RZ, 0xc0, !PT ;  /* 0x0000ffff230a7812 */ /* 0x000fe400078ec0ff */
[----:B------:R-:W-:Y:S01]  /*35600*/  SHF.R.U32.HI R11, RZ, 0x8, R8 ;  /* 0x00000008ff0b7819 */ /* 0x000fe20000011608 */
[----:B------:R-:W-:Y:S01]  /*35610*/  STL [R1+0xd74], R13 ;  /* 0x000d740d01007387 */ /* 0x000fe20000100800 */
[----:B------:R-:W-:Y:S02]  /*35620*/  SHF.R.U32.HI R8, RZ, 0x8, R10 ;  /* 0x00000008ff087819 */ /* 0x000fe4000001160a */
[----:B------:R-:W-:Y:S01]  /*35630*/  PRMT R10, R10, 0x3340, R248 ;  /* 0x000033400a0a7816 */ /* 0x000fe200000000f8 */
[----:B------:R-:W4:Y:S01]  /*35640*/  LDL.LU R37, [R1+0x854] ;  /* 0x0008540001257983 */ /* 0x000f220000300800 */
[----:B------:R-:W-:-:S02]  /*35650*/  SHF.R.U32.HI R216, RZ, 0x8, R216 ;  /* 0x00000008ffd87819 */ /* 0x000fc400000116d8 */
        /* <DEDUP_REMOVED lines=38> */
[----:B------:R-:W-:-:S03]  /*358c0*/  PRMT R8, R8, 0x3340, R213 ;  /* 0x0000334008087816 */ /* 0x000fc600000000d5 */
[----:B------:R-:W-:Y:S01]  /*358d0*/  STL [R1+0xb44], R10 ;  /* 0x000b440a01007387 */ /* 0x000fe20000100800 */
[----:B------:R-:W-:-:S03]  /*358e0*/  LOP3.LUT R215, R215, 0xffff, RZ, 0xc0, !PT ;  /* 0x0000ffffd7d77812 */ /* 0x000fc600078ec0ff */
[----:B------:R0:W-:Y:S04]  /*358f0*/  STL [R1+0x43c], R12 ;  /* 0x00043c0c01007387 */ /* 0x0001e80000100800 */
[----:B------:R4:W-:Y:S01]  /*35900*/  STL [R1+0xb40], R8 ;  /* 0x000b400801007387 */ /* 0x0009e20000100800 */
[----:B------:R-:W-:Y:S01]  /*35910*/  LOP3.LUT R251, R251, 0xffff, RZ, 0xc0, !PT ;  /* 0x0000fffffbfb7812 */ /* 0x000fe200078ec0ff */
[----:B0-----:R-:W-:Y:S01]  /*35920*/  VIADD R12, R12, UR5 ;  /* 0x000000050c0c7c36 */ /* 0x001fe20008000000 */
[----:B------:R-:W-:Y:S01]  /*35930*/  ULDC UR5, c[0x0][0x248] ;  /* 0x0000920000057ab9 */ /* 0x000fe20000000800 */
[----:B----4-:R-:W-:-:S04]  /*35940*/  LOP3.LUT R8, R37, 0xffff, RZ, 0xc0, !PT ;  /* 0x0000ffff25087812 */ /* 0x010fc800078ec0ff */
[----:B------:R-:W-:Y:S01]  /*35950*/  PRMT R13, R8, 0x3340, R215 ;  /* 0x00003340080d7816 */ /* 0x000fe200000000d7 */
[----:B------:R0:W-:Y:S01]  /*35960*/  STL [R1+0x440], R12 ;  /* 0x0004400c01007387 */ /* 0x0001e20000100800 */
[----:B------:R-:W-:-:S03]  /*35970*/  LOP3.LUT R10, R35, 0xffff, RZ, 0xc0, !PT ;  /* 0x0000ffff230a7812 */ /* 0x000fc600078ec0ff */
[----:B------:R-:W-:Y:S01]  /*35980*/  STL [R1+0xc78], R13 ;  /* 0x000c780d01007387 */ /* 0x000fe20000100800 */
[----:B------:R-:W-:Y:S02]  /*35990*/  SHF.R.U32.HI R11, RZ, 0x8, R8 ;  /* 0x00000008ff0b7819 */ /* 0x000fe40000011608 */
[----:B------:R-:W-:Y:S01]  /*359a0*/  SHF.R.U32.HI R8, RZ, 0x8, R10 ;  /* 0x00000008ff087819 */ /* 0x000fe2000001160a */
[----:B------:R-:W4:Y:S01]  /*359b0*/  LDL.LU R39, [R1+0xc8c] ;  /* 0x000c8c0001277983 */ /* 0x000f220000300800 */
        /* <DEDUP_REMOVED lines=29> */
[----:B------:R1:W-:Y:S04]  /*35b90*/  STL [R1+0xc6c], R10 ;  /* 0x000c6c0a01007387 */ /* 0x0003e80000100800 */
[----:B------:R-:W2:Y:S04]  /*35ba0*/  LDL.LU R33, [R1+0x860] ;  /* 0x0008600001217983 */ /* 0x000ea80000300800 */
        /* <DEDUP_REMOVED lines=11> */
[----:B------:R-:W-:Y:S04]  /*35c60*/  STL [R1+0x458], R12 ;  /* 0x0004580c01007387 */ /* 0x000fe80000100800 */
[----:B------:R-:W-:Y:S04]  /*35c70*/  STL [R1+0xb24], R10 ;  /* 0x000b240a01007387 */ /* 0x000fe80000100800 */
[----:B------:R4:W-:Y:S01]  /*35c80*/  STL [R1+0xb20], R8 ;  /* 0x000b200801007387 */ /* 0x0009e20000100800 */
[----:B------:R-:W-:Y:S01]  /*35c90*/  VIADD R13, R12, UR5 ;  /* 0x000000050c0d7c36 */ /* 0x000fe20008000000 */
[----:B------:R-:W-:Y:S01]  /*35ca0*/  LOP3.LUT R252, R252, 0xffff, RZ, 0xc0, !PT ;  /* 0x0000fffffcfc7812 */ /* 0x000fe200078ec0ff */
[----:B------:R-:W-:Y:S01]  /*35cb0*/  ULDC UR5, c[0x0][0x248] ;  /* 0x0000920000057ab9 */ /* 0x000fe20000000800 */
[----:B----4-:R-:W-:-:S02]  /*35cc0*/  LOP3.LUT R8, R39, 0xffff, RZ, 0xc0, !PT ;  /* 0x0000ffff27087812 */ /* 0x010fc400078ec0ff */
[----:B------:R-:W-:Y:S02]  /*35cd0*/  LOP3.LUT R10, R37, 0xffff, RZ, 0xc0, !PT ;  /* 0x0000ffff250a7812 */ /* 0x000fe400078ec0ff */
[----:B------:R-:W-:Y:S02]  /*35ce0*/  SHF.R.U32.HI R12, RZ, 0x8, R8 ;  /* 0x00000008ff0c7819 */ /* 0x000fe40000011608 */
[--C-:B------:R-:W-:Y:S02]  /*35cf0*/  PRMT R15, R8, 0x3340, R10.reuse ;  /* 0x00003340080f7816 */ /* 0x100fe4000000000a */
[----:B------:R-:W-:Y:S02]  /*35d00*/  LOP3.LUT R11, R35, 0xffff, RZ, 0xc0, !PT ;  /* 0x0000ffff230b7812 */ /* 0x000fe400078ec0ff */
[----:B------:R-:W-:Y:S02]  /*35d10*/  SHF.R.U32.HI R10, RZ, 0x8, R10 ;  /* 0x00000008ff0a7819 */ /* 0x000fe4000001160a */
[----:B------:R-:W-:-:S02]  /*35d20*/  SHF.R.U32.HI R8, RZ, 0x8, R11 ;  /* 0x00000008ff087819 */ /* 0x000fc4000001160b */
[----:B------:R-:W-:Y:S02]  /*35d30*/  LOP3.LUT R12, R12, 0xffff, RZ, 0xc0, !PT ;  /* 0x0000ffff0c0c7812 */ /* 0x000fe400078ec0ff */
[----:B------:R-:W-:Y:S02]  /*35d40*/  LOP3.LUT R10, R10, 0xffff, RZ, 0xc0, !PT ;  /* 0x0000ffff0a0a7812 */ /* 0x000fe400078ec0ff */
[----:B------:R-:W-:Y:S01]  /*35d50*/  PRMT R11, R11, 0x3340, R252 ;  /* 0x000033400b0b7816 */ /* 0x000fe200000000fc */
[----:B------:R0:W-:Y:S01]  /*35d60*/  STL [R1+0x464], R13 ;  /* 0x0004640d01007387 */ /* 0x0001e20000100800 */
[----:B------:R-:W-:-:S03]  /*35d70*/  PRMT R10, R12, 0x3340, R10 ;  /* 0x000033400c0a7816 */ /* 0x000fc6000000000a */
[----:B------:R-:W-:Y:S01]  /*35d80*/  STL [R1+0xc68], R15 ;  /* 0x000c680f01007387 */ /* 0x000fe20000100800 */
[----:B------:R-:W-:-:S03]  /*35d90*/  SHF.R.U32.HI R252, RZ, 0x8, R252 ;  /* 0x00000008fffc7819 */ /* 0x000fc600000116fc */
[----:B------:R-:W-:Y:S01]  /*35da0*/  STL [R1+0xc64], R11 ;  /* 0x000c640b01007387 */ /* 0x000fe20000100800 */
[----:B0-----:R-:W-:Y:S01]  /*35db0*/  VIADD R13, R13, UR5 ;  /* 0x000000050d0d7c36 */ /* 0x001fe20008000000 */
[----:B------:R-:W-:Y:S02]  /*35dc0*/  LOP3.LUT R8, R8, 0xffff, RZ, 0xc0, !PT ;  /* 0x0000ffff08087812 */ /* 0x000fe400078ec0ff */
[----:B------:R-:W4:Y:S01]  /*35dd0*/  LDL.LU R43, [R1+0xc94] ;  /* 0x000c9400012b7983 */ /* 0x000f220000300800 */
[----:B------:R-:W-:Y:S01]  /*35de0*/  LOP3.LUT R252, R252, 0xffff, RZ, 0xc0, !PT ;  /* 0x0000fffffcfc7812 */ /* 0x000fe200078ec0ff */
[----:B------:R-:W-:Y:S02]  /*35df0*/  ULDC UR5, c[0x0][0x248] ;  /* 0x0000920000057ab9 */ /* 0x000fe40000000800 */
[----:B------:R-:W4:Y:S04]  /*35e00*/  LDL.LU R41, [R1+0x408] ;  /* 0x0004080001297983 */ /* 0x000f280000300800 */
[----:B------:R-:W-:Y:S04]  /*35e10*/  STL [R1+0xb14], R10 ;  /* 0x000b140a01007387 */ /* 0x000fe80000100800 */
[----:B------:R-:W-:Y:S04]  /*35e20*/  STL [R1+0x46c], R13 ;  /* 0x00046c0d01007387 */ /* 0x000fe80000100800 */
[----:B------:R-:W4:Y:S01]  /*35e30*/  LDL.LU R37, [R1+0xc90] ;  /* 0x000c900001257983 */ /* 0x000f220000300800 */
[----:B------:R-:W-:-:S03]  /*35e40*/  PRMT R8, R8, 0x3340, R252 ;  /* 0x0000334008087816 */ /* 0x000fc600000000fc */
[----:B------:R-:W4:Y:S01]  /*35e50*/  LDL.LU R35, [R1+0x404] ;  /* 0x0004040001237983 */ /* 0x000f220000300800 */
[----:B------:R-:W-:-:S03]  /*35e60*/  LOP3.LUT R208, R208, 0xffff, RZ, 0xc0, !PT ;  /* 0x0000ffffd0d07812 */ /* 0x000fc600078ec0ff */
[----:B------:R-:W-:Y:S01]  /*35e70*/  STL [R1+0xb10], R8 ;  /* 0x000b100801007387 */ /* 0x000fe20000100800 */
[----:B------:R-:W-:Y:S01]  /*35e80*/  VIADD R12, R13, UR5 ;  /* 0x000000050d0c7c36 */ /* 0x000fe20008000000 */
[----:B------:R-:W-:Y:S01]  /*35e90*/  LOP3.LUT R209, R209, 0xffff, RZ, 0xc0, !PT ;  /* 0x0000ffffd1d17812 */ /* 0x000fe200078ec0ff */
[----:B------:R-:W-:-:S03]  /*35ea0*/  ULDC UR5, c[0x0][0x248] ;  /* 0x0000920000057ab9 */ /* 0x000fc60000000800 */
[----:B------:R0:W-:Y:S02]  /*35eb0*/  STL [R1+0x470], R12 ;  /* 0x0004700c01007387 */ /* 0x0001e40000100800 */
[----:B0-----:R-:W-:Y:S01]  /*35ec0*/  VIADD R12, R12, UR5 ;  /* 0x000000050c0c7c36 */ /* 0x001fe20008000000 */
[----:B------:R-:W-:Y:S01]  /*35ed0*/  ULDC UR5, c[0x0][0x248] ;  /* 0x0000920000057ab9 */ /* 0x000fe20000000800 */
[----:B--2---:R-:W-:Y:S02]  /*35ee0*/  LOP3.LUT R8, R33, 0xffff, RZ, 0xc0, !PT ;  /* 0x0000ffff21087812 */ /* 0x004fe400078ec0ff */
[----:B---3--:R-:W-:Y:S02]  /*35ef0*/  LOP3.LUT R10, R31, 0xffff, RZ, 0xc0, !PT ;  /* 0x0000ffff1f0a7812 */ /* 0x008fe400078ec0ff */
[----:B------:R-:W-:Y:S02]  /*35f00*/  PRMT R13, R8, 0x3340, R208 ;  /* 0x00003340080d7816 */ /* 0x000fe400000000d0 */
[----:B------:R-:W-:-:S02]  /*35f10*/  SHF.R.U32.HI R11, RZ, 0x8, R8 ;  /* 0x00000008ff0b7819 */ /* 0x000fc40000011608 */
[----:B------:R-:W-:Y:S02]  /*35f20*/  SHF.R.U32.HI R208, RZ, 0x8, R208 ;  /* 0x00000008ffd07819 */ /* 0x000fe400000116d0 */
[----:B------:R-:W-:Y:S02]  /*35f30*/  SHF.R.U32.HI R8, RZ, 0x8, R10 ;  /* 0x00000008ff087819 */ /* 0x000fe4000001160a */
[----:B------:R-:W-:Y:S02]  /*35f40*/  PRMT R10, R10, 0x3340, R209 ;  /* 0x000033400a0a7816 */ /* 0x000fe400000000d1 */
[----:B------:R-:W-:Y:S02]  /*35f50*/  LOP3.LUT R11, R11, 0xffff, RZ, 0xc0, !PT ;  /* 0x0000ffff0b0b7812 */ /* 0x000fe400078ec0ff */
[----:B------:R-:W-:Y:S01]  /*35f60*/  LOP3.LUT R208, R208, 0xffff, RZ, 0xc0, !PT ;  /* 0x0000ffffd0d07812 */ /* 0x000fe200078ec0ff */
[----:B------:R-:W-:Y:S04]  /*35f70*/  STL [R1+0xc5c], R13 ;  /* 0x000c5c0d01007387 */ /* 0x000fe80000100800 */
[----:B------:R0:W-:Y:S04]  /*35f80*/  STL [R1+0xc60], R10 ;  /* 0x000c600a01007387 */ /* 0x0001e80000100800 */
[----:B------:R-:W2:Y:S04]  /*35f90*/  LDL.LU R39, [R1+0x864] ;  /* 0x0008640001277983 */ /* 0x000ea80000300800 */
[----:B------:R-:W3:Y:S01]  /*35fa0*/  LDL.LU R33, [R1+0xc98] ;  /* 0x000c980001217983 */ /* 0x000ee20000300800 */
[----:B0-----:R-:W-:-:S03]  /*35fb0*/  PRMT R10, R11, 0x3340, R208 ;  /* 0x000033400b0a7816 */ /* 0x001fc600000000d0 */
[----:B------:R-:W-:Y:S04]  /*35fc0*/  STL [R1+0x47c], R12 ;  /* 0x00047c0c01007387 */ /* 0x000fe80000100800 */
[----:B------:R-:W-:Y:S04]  /*35fd0*/  STL [R1+0xb00], R10 ;  /* 0x000b000a01007387 */ /* 0x000fe80000100800 */
[----:B------:R-:W3:Y:S01]  /*35fe0*/  LDL.LU R31, [R1+0x410] ;  /* 0x00041000011f7983 */ /* 0x000ee20000300800 */
[----:B------:R-:W-:Y:S02]  /*35ff0*/  SHF.R.U32.HI R209, RZ, 0x8, R209 ;  /* 0x00000008ffd17819 */ /* 0x000fe400000116d1 */
[----:B------:R-:W-:-:S02]  /*36000*/  LOP3.LUT R8, R8, 0xffff, RZ, 0xc0, !PT ;  /* 0x0000ffff08087812 */ /* 0x000fc400078ec0ff */
[----:B------:R-:W-:-:S04]  /*36010*/  LOP3.LUT R209, R209, 0xffff, RZ, 0xc0, !PT ;  /* 0x0000ffffd1d17812 */ /* 0x000fc800078ec0ff */
[----:B------:R-:W-:Y:S01]  /*36020*/  PRMT R8, R8, 0x3340, R209 ;  /* 0x0000334008087816 */ /* 0x000fe200000000d1 */
[----:B------:R-:W-:Y:S01]  /*36030*/  VIADD R15, R12, UR5 ;  /* 0x000000050c0f7c36 */ /* 0x000fe20008000000 */
[----:B------:R-:W-:-:S03]  /*36040*/  ULDC UR5, c[0x0][0x248] ;  /* 0x0000920000057ab9 */ /* 0x000fc60000000800 */
[----:B------:R4:W-:Y:S04]  /*36050*/  STL [R1+0xb08], R8 ;  /* 0x000b080801007387 */ /* 0x0009e80000100800 */
[----:B------:R0:W-:Y:S01]  /*36060*/  STL [R1+0x480], R15 ;  /* 0x0004800f01007387 */ /* 0x0001e20000100800 */
[----:B----4-:R-:W-:Y:S02]  /*36070*/  LOP3.LUT R8, R43, 0xffff, RZ, 0xc0, !PT ;  /* 0x0000ffff2b087812 */ /* 0x010fe400078ec0ff */
[----:B------:R-:W-:Y:S02]  /*36080*/  LOP3.LUT R10, R41, 0xffff, RZ, 0xc0, !PT ;  /* 0x0000ffff290a7812 */ /* 0x000fe400078ec0ff */
[----:B------:R-:W-:Y:S02]  /*36090*/  SHF.R.U32.HI R13, RZ, 0x8, R8 ;  /* 0x00000008ff0d7819 */ /* 0x000fe40000011608 */
[----:B------:R-:W-:-:S02]  /*360a0*/  PRMT R16, R8, 0x3340, R10 ;  /* 0x0000334008107816 */ /* 0x000fc4000000000a */
[----:B------:R-:W-:Y:S02]  /*360b0*/  LOP3.LUT R11, R37, 0xffff, RZ, 0xc0, !PT ;  /* 0x0000ffff250b7812 */ /* 0x000fe400078ec0ff */
[----:B------:R-:W-:Y:S02]  /*360c0*/  LOP3.LUT R12, R35, 0xffff, RZ, 0xc0, !PT ;  /* 0x0000ffff230c7812 */ /* 0x000fe400078ec0ff */
[----:B------:R-:W-:Y:S02]  /*360d0*/  SHF.R.U32.HI R8, RZ, 0x8, R11 ;  /* 0x00000008ff087819 */ /* 0x000fe4000001160b */
[----:B------:R-:W-:Y:S01]  /*360e0*/  PRMT R11, R11, 0x3340, R12 ;  /* 0x000033400b0b7816 */ /* 0x000fe2000000000c */
[----:B------:R-:W-:Y:S01]  /*360f0*/  STL [R1+0xc58], R16 ;  /* 0x000c581001007387 */ /* 0x000fe20000100800 */
[----:B------:R-:W-:Y:S01]  /*36100*/  SHF.R.U32.HI R10, RZ, 0x8, R10 ;  /* 0x00000008ff0a7819 */ /* 0x000fe2000001160a */
[----:B0-----:R-:W-:Y:S01]  /*36110*/  VIADD R15, R15, UR5 ;  /* 0x000000050f0f7c36 */ /* 0x001fe20008000000 */
[----:B------:R-:W-:Y:S01]  /*36120*/  SHF.R.U32.HI R12, RZ, 0x8, R12 ;  /* 0x00000008ff0c7819 */ /* 0x000fe2000001160c */
[----:B------:R-:W-:Y:S01]  /*36130*/  STL [R1+0xc54], R11 ;  /* 0x000c540b01007387 */ /* 0x000fe20000100800 */
[----:B------:R-:W-:Y:S01]  /*36140*/  LOP3.LUT R13, R13, 0xffff, RZ, 0xc0, !PT ;  /* 0x0000ffff0d0d7812 */ /* 0x000fe200078ec0ff */
[----:B------:R-:W-:-:S02]  /*36150*/  ULDC UR5, c[0x0][0x248] ;  /* 0x0000920000057ab9 */ /* 0x000fc40000000800 */
[----:B------:R-:W4:Y:S01]  /*36160*/  LDL.LU R41, [R1+0xc9c] ;  /* 0x000c9c0001297983 */ /* 0x000f220000300800 */
[----:B------:R-:W-:-:S03]  /*36170*/  LOP3.LUT R10, R10, 0xffff, RZ, 0xc0, !PT ;  /* 0x0000ffff0a0a7812 */ /* 0x000fc600078ec0ff */
[----:B------:R-:W4:Y:S01]  /*36180*/  LDL.LU R37, [R1+0x40c] ;  /* 0x00040c0001257983 */ /* 0x000f220000300800 */
[----:B------:R-:W-:Y:S02]  /*36190*/  LOP3.LUT R8, R8, 0xffff, RZ, 0xc0, !PT ;  /* 0x0000ffff08087812 */ /* 0x000fe400078ec0ff */
[----:B------:R-:W-:Y:S01]  /*361a0*/  LOP3.LUT R12, R12, 0xffff, RZ, 0xc0, !PT ;  /* 0x0000ffff0c0c7812 */ /* 0x000fe200078ec0ff */
[----:B------:R-:W-:Y:S01]  /*361b0*/  STL [R1+0x488], R15 ;  /* 0x0004880f01007387 */ /* 0x000fe20000100800 */
[----:B------:R-:W-:-:S03]  /*361c0*/  PRMT R10, R13, 0x3340, R10 ;  /* 0x000033400d0a7816 */ /* 0x000fc6000000000a */
[----:B------:R-:W4:Y:S01]  /*361d0*/  LDL.LU R35, [R1+0x868] ;  /* 0x0008680001237983 */ /* 0x000f220000300800 */
[----:B------:R-:W-:-:S03]  /*361e0*/  PRMT R8, R8, 0x3340, R12 ;  /* 0x0000334008087816 */ /* 0x000fc6000000000c */
[----:B------:R-:W-:Y:S01]  /*361f0*/  STL [R1+0xaf4], R10 ;  /* 0x000af40a01007387 */ /* 0x000fe20000100800 */
[----:B------:R-:W-:-:S03]  /*36200*/  LOP3.LUT R205, R205, 0xffff, RZ, 0xc0, !PT ;  /* 0x0000ffffcdcd7812 */ /* 0x000fc600078ec0ff */
[----:B------:R-:W-:Y:S01]  /*36210*/  STL [R1+0xaf0], R8 ;  /* 0x000af00801007387 */ /* 0x000fe20000100800 */
[----:B------:R-:W-:Y:S01]  /*36220*/  VIADD R13, R15, UR5 ;  /* 0x000000050f0d7c36 */ /* 0x000fe20008000000 */
[----:B------:R-:W-:-:S04]  /*36230*/  ULDC UR5, c[0x0][0x248] ;  /* 0x0000920000057ab9 */ /* 0x000fc80000000800 */
        /* <DEDUP_REMOVED lines=9> */
[----:B------:R-:W-:Y:S02]  /*362d0*/  LOP3.LUT R11, R31, 0xffff, RZ, 0xc0, !PT ;  /* 0x0000ffff1f0b7812 */ /* 0x000fe400078ec0ff */
[----:B------:R-:W-:Y:S02]  /*362e0*/  LOP3.LUT R12, R12, 0xffff, RZ, 0xc0, !PT ;  /* 0x0000ffff0c0c7812 */ /* 0x000fe400078ec0ff */
[----:B------:R-:W-:Y:S02]  /*362f0*/  PRMT R10, R10, 0x3340, R11 ;  /* 0x000033400a0a7816 */ /* 0x000fe4000000000b */
[----:B------:R-:W-:Y:S01]  /*36300*/  LOP3.LUT R205, R205, 0xffff, RZ, 0xc0, !PT ;  /* 0x0000ffffcdcd7812 */ /* 0x000fe200078ec0ff */
[----:B------:R-:W-:Y:S04]  /*36310*/  STL [R1+0xc50], R15 ;  /* 0x000c500f01007387 */ /* 0x000fe80000100800 */
[----:B------:R0:W-:Y:S04]  /*36320*/  STL [R1+0xc4c], R10 ;  /* 0x000c4c0a01007387 */ /* 0x0001e80000100800 */
[----:B------:R-:W2:Y:S04]  /*36330*/  LDL.LU R39, [R1+0x86c] ;  /* 0x00086c0001277983 */ /* 0x000ea80000300800 */
[----:B------:R-:W3:Y:S01]  /*36340*/  LDL.LU R33, [R1+0xca0] ;  /* 0x000ca00001217983 */ /* 0x000ee20000300800 */
[----:B0-----:R-:W-:-:S03]  /*36350*/  PRMT R10, R12, 0x3340, R205 ;  /* 0x000033400c0a7816 */ /* 0x001fc600000000cd */
[----:B------:R0:W-:Y:S04]  /*36360*/  STL [R1+0x494], R13 ;  /* 0x0004940d01007387 */ /* 0x0001e80000100800 */
[----:B------:R-:W-:Y:S04]  /*36370*/  STL [R1+0xae8], R10 ;  /* 0x000ae80a01007387 */ /* 0x000fe80000100800 */
[----:B------:R-:W3:Y:S01]  /*36380*/  LDL.LU R31, [R1+0x448] ;  /* 0x00044800011f7983 */ /* 0x000ee20000300800 */
[----:B------:R-:W-:Y:S02]  /*36390*/  SHF.R.U32.HI R11, RZ, 0x8, R11 ;  /* 0x00000008ff0b7819 */ /* 0x000fe4000001160b */
[----:B------:R-:W-:-:S02]  /*363a0*/  LOP3.LUT R8, R8, 0xffff, RZ, 0xc0, !PT ;  /* 0x0000ffff08087812 */ /* 0x000fc400078ec0ff */
[----:B------:R-:W-:-:S04]  /*363b0*/  LOP3.LUT R11, R11, 0xffff, RZ, 0xc0, !PT ;  /* 0x0000ffff0b0b7812 */ /* 0x000fc800078ec0ff */
[----:B------:R-:W-:-:S05]  /*363c0*/  PRMT R8, R8, 0x3340, R11 ;  /* 0x0000334008087816 */ /* 0x000fca000000000b */
[----:B------:R4:W-:Y:S01]  /*363d0*/  STL [R1+0xadc], R8 ;  /* 0x000adc0801007387 */ /* 0x0009e20000100800 */
[----:B------:R-:W-:Y:S01]  /*363e0*/  LOP3.LUT R203, R203, 0xffff, RZ, 0xc0, !PT ;  /* 0x0000ffffcbcb7812 */ /* 0x000fe200078ec0ff */
[----:B0-----:R-:W-:Y:S01]  /*363f0*/  VIADD R13, R13, UR5 ;  /* 0x000000050d0d7c36 */ /* 0x001fe20008000000 */
[----:B------:R-:W-:Y:S01]  /*36400*/  ULDC UR5, c[0x0][0x248] ;  /* 0x0000920000057ab9 */ /* 0x000fe20000000800 */
[----:B----4-:R-:W-:Y:S02]  /*36410*/  LOP3.LUT R8, R41, 0xffff, RZ, 0xc0, !PT ;  /* 0x0000ffff29087812 */ /* 0x010fe400078ec0ff */
[----:B------:R-:W-:Y:S02]  /*36420*/  LOP3.LUT R10, R37, 0xffff, RZ, 0xc0, !PT ;  /* 0x0000ffff250a7812 */ /* 0x000fe400078ec0ff */
[----:B------:R-:W-:Y:S02]  /*36430*/  SHF.R.U32.HI R12, RZ, 0x8, R8 ;  /* 0x00000008ff0c7819 */ /* 0x000fe40000011608 */
[----:B------:R-:W-:-:S02]  /*36440*/  PRMT R15, R8, 0x3340, R10 ;  /* 0x00003340080f7816 */ /* 0x000fc4000000000a */
[----:B------:R-:W-:Y:S02]  /*36450*/  SHF.R.U32.HI R10, RZ, 0x8, R10 ;  /* 0x00000008ff0a7819 */ /* 0x000fe4000001160a */
[----:B------:R-:W-:Y:S02]  /*36460*/  LOP3.LUT R11, R35, 0xffff, RZ, 0xc0, !PT ;  /* 0x0000ffff230b7812 */ /* 0x000fe400078ec0ff */
[----:B------:R-:W-:Y:S02]  /*36470*/  LOP3.LUT R12, R12, 0xffff, RZ, 0xc0, !PT ;  /* 0x0000ffff0c0c7812 */ /* 0x000fe400078ec0ff */
[----:B------:R-:W-:Y:S02]  /*36480*/  SHF.R.U32.HI R8, RZ, 0x8, R11 ;  /* 0x00000008ff087819 */ /* 0x000fe4000001160b */
[----:B------:R-:W-:Y:S02]  /*36490*/  LOP3.LUT R10, R10, 0xffff, RZ, 0xc0, !PT ;  /* 0x0000ffff0a0a7812 */ /* 0x000fe400078ec0ff */
[----:B------:R-:W-:Y:S01]  /*364a0*/  PRMT R11, R11, 0x3340, R203 ;  /* 0x000033400b0b7816 */ /* 0x000fe200000000cb */
[----:B------:R0:W-:Y:S01]  /*364b0*/  STL [R1+0x4a0], R13 ;  /* 0x0004a00d01007387 */ /* 0x0001e20000100800 */
[----:B------:R-:W-:-:S03]  /*364c0*/  PRMT R10, R12, 0x3340, R10 ;  /* 0x000033400c0a7816 */ /* 0x000fc6000000000a */
[----:B------:R1:W-:Y:S04]  /*364d0*/  STL [R1+0xc48], R15 ;  /* 0x000c480f01007387 */ /* 0x0003e80000100800 */
[----:B------:R-:W-:Y:S01]  /*364e0*/  STL [R1+0xc44], R11 ;  /* 0x000c440b01007387 */ /* 0x000fe20000100800 */
[----:B0-----:R-:W-:Y:S01]  /*364f0*/  VIADD R13, R13, UR5 ;  /* 0x000000050d0d7c36 */ /* 0x001fe20008000000 */
[----:B------:R-:W-:Y:S02]  /*36500*/  SHF.R.U32.HI R203, RZ, 0x8, R203 ;  /* 0x00000008ffcb7819 */ /* 0x000fe400000116cb */
[----:B------:R-:W4:Y:S01]  /*36510*/  LDL.LU R43, [R1+0xca4] ;  /* 0x000ca400012b7983 */ /* 0x000f220000300800 */
[----:B------:R-:W-:Y:S01]  /*36520*/  LOP3.LUT R8, R8, 0xffff, RZ, 0xc0, !PT ;  /* 0x0000ffff08087812 */ /* 0x000fe200078ec0ff */
[----:B------:R-:W-:-:S02]  /*36530*/  ULDC UR5, c[0x0][0x248] ;  /* 0x0000920000057ab9 */ /* 0x000fc40000000800 */
[----:B------:R-:W4:Y:S04]  /*36540*/  LDL.LU R37, [R1+0x450] ;  /* 0x0004500001257983 */ /* 0x000f280000300800 */
[----:B------:R-:W-:Y:S04]  /*36550*/  STL [R1+0xad8], R10 ;  /* 0x000ad80a01007387 */ /* 0x000fe80000100800 */
[----:B------:R-:W-:Y:S04]  /*36560*/  STL [R1+0x4a8], R13 ;  /* 0x0004a80d01007387 */ /* 0x000fe80000100800 */
[----:B------:R-:W4:Y:S01]  /*36570*/  LDL.LU R35, [R1+0x870] ;  /* 0x0008700001237983 */ /* 0x000f220000300800 */
[----:B------:R-:W-:-:S02]  /*36580*/  LOP3.LUT R203, R203, 0xffff, RZ, 0xc0, !PT ;  /* 0x0000ffffcbcb7812 */ /* 0x000fc400078ec0ff */
[----:B------:R-:W-:Y:S01]  /*36590*/  LOP3.LUT R204, R204, 0xffff, RZ, 0xc0, !PT ;  /* 0x0000ffffcccc7812 */ /* 0x000fe200078ec0ff */
[----:B-1----:R-:W-:Y:S01]  /*365a0*/  VIADD R15, R13, UR5 ;  /* 0x000000050d0f7c36 */ /* 0x002fe20008000000 */
[----:B------:R-:W-:Y:S01]  /*365b0*/  PRMT R8, R8, 0x3340, R203 ;  /* 0x0000334008087816 */ /* 0x000fe200000000cb */
[----:B------:R-:W-:-:S04]  /*365c0*/  ULDC UR5, c[0x0][0x248] ;  /* 0x0000920000057ab9 */ /* 0x000fc80000000800 */
[----:B------:R-:W-:Y:S04]  /*365d0*/  STL [R1+0xad4], R8 ;  /* 0x000ad40801007387 */ /* 0x000fe80000100800 */
[----:B------:R0:W-:Y:S02]  /*365e0*/  STL [R1+0x4ac], R15 ;  /* 0x0004ac0f01007387 */ /* 0x0001e40000100800 */
[----:B0-----:R-:W-:Y:S01]  /*365f0*/  VIADD R15, R15, UR5 ;  /* 0x000000050f0f7c36 */ /* 0x001fe20008000000 */
[----:B------:R-:W-:Y:S01]  /*36600*/  ULDC UR5, c[0x0][0x248] ;  /* 0x0000920000057ab9 */ /* 0x000fe20000000800 */
[----:B--2---:R-:W-:-:S04]  /*36610*/  LOP3.LUT R10, R39, 0xffff, RZ, 0xc0, !PT ;  /* 0x0000ffff270a7812 */ /* 0x004fc800078ec0ff */
[----:B------:R-:W-:Y:S02]  /*36620*/  PRMT R16, R10, 0x3340, R204 ;  /* 0x000033400a107816 */ /* 0x000fe400000000cc */
[----:B---3--:R-:W-:Y:S02]  /*36630*/  LOP3.LUT R12, R33, 0xffff, RZ, 0xc0, !PT ;  /* 0x0000ffff210c7812 */ /* 0x008fe400078ec0ff */
[----:B------:R-:W-:Y:S01]  /*36640*/  SHF.R.U32.HI R8, RZ, 0x8, R10 ;  /* 0x00000008ff087819 */ /* 0x000fe2000001160a */
[----:B------:R0:W-:Y:S01]  /*36650*/  STL [R1+0xc34], R16 ;  /* 0x000c341001007387 */ /* 0x0001e20000100800 */
[----:B------:R-:W-:Y:S02]  /*36660*/  SHF.R.U32.HI R10, RZ, 0x8, R204 ;  /* 0x00000008ff0a7819 */ /* 0x000fe400000116cc */
[----:B------:R-:W-:-:S04]  /*36670*/  LOP3.LUT R13, R31, 0xffff, RZ, 0xc0, !PT ;  /* 0x0000ffff1f0d7812 */ /* 0x000fc800078ec0ff */
[----:B0-----:R-:W-:Y:S02]  /*36680*/  PRMT R16, R12, 0x3340, R13 ;  /* 0x000033400c107816 */ /* 0x001fe4000000000d */
[----:B------:R-:W-:Y:S02]  /*36690*/  LOP3.LUT R8, R8, 0xffff, RZ, 0xc0, !PT ;  /* 0x0000ffff08087812 */ /* 0x000fe400078ec0ff */
[----:B------:R-:W-:Y:S01]  /*366a0*/  LOP3.LUT R10, R10, 0xffff, RZ, 0xc0, !PT ;  /* 0x0000ffff0a0a7812 */ /* 0x000fe200078ec0ff */
[----:B------:R-:W-:Y:S03]  /*366b0*/  STL [R1+0xc2c], R16 ;  /* 0x000c2c1001007387 */ /* 0x000fe60000100800 */
[----:B------:R-:W-:Y:S01]  /*366c0*/  PRMT R8, R8, 0x3340, R10 ;  /* 0x0000334008087816 */ /* 0x000fe2000000000a */
[----:B------:R-:W2:Y:S04]  /*366d0*/  LDL.LU R41, [R1+0xcac] ;  /* 0x000cac0001297983 */ /* 0x000ea80000300800 */
[----:B------:R-:W3:Y:S04]  /*366e0*/  LDL.LU R39, [R1+0x45c] ;  /* 0x00045c0001277983 */ /* 0x000ee80000300800 */
[----:B------:R-:W-:Y:S04]  /*366f0*/  STL [R1+0x4b4], R15 ;  /* 0x0004b40f01007387 */ /* 0x000fe80000100800 */
[----:B------:R-:W3:Y:S04]  /*36700*/  LDL.LU R33, [R1+0xca8] ;  /* 0x000ca80001217983 */ /* 0x000ee80000300800 */
[----:B------:R0:W-:Y:S04]  /*36710*/  STL [R1+0xacc], R8 ;  /* 0x000acc0801007387 */ /* 0x0001e80000100800 */
[----:B------:R-:W3:Y:S01]  /*36720*/  LDL.LU R31, [R1+0x454] ;  /* 0x00045400011f7983 */ /* 0x000ee20000300800 */
[----:B------:R-:W-:-:S02]  /*36730*/  SHF.R.U32.HI R11, RZ, 0x8, R12 ;  /* 0x00000008ff0b7819 */ /* 0x000fc4000001160c */
[----:B------:R-:W-:Y:S02]  /*36740*/  SHF.R.U32.HI R12, RZ, 0x8, R13 ;  /* 0x00000008ff0c7819 */ /* 0x000fe4000001160d */
[----:B------:R-:W-:Y:S02]  /*36750*/  LOP3.LUT R11, R11, 0xffff, RZ, 0xc0, !PT ;  /* 0x0000ffff0b0b7812 */ /* 0x000fe400078ec0ff */
[----:B------:R-:W-:-:S04]  /*36760*/  LOP3.LUT R12, R12, 0xffff, RZ, 0xc0, !PT ;  /* 0x0000ffff0c0c7812 */ /* 0x000fc800078ec0ff */
[----:B0-----:R-:W-:Y:S01]  /*36770*/  PRMT R8, R11, 0x3340, R12 ;  /* 0x000033400b087816 */ /* 0x001fe2000000000c */
[----:B------:R-:W-:Y:S01]  /*36780*/  VIADD R13, R15, UR5 ;  /* 0x000000050f0d7c36 */ /* 0x000fe20008000000 */
[----:B------:R-:W-:Y:S01]  /*36790*/  LOP3.LUT R200, R200, 0xffff, RZ, 0xc0, !PT ;  /* 0x0000ffffc8c87812 */ /* 0x000fe200078ec0ff */
[----:B------:R-:W-:Y:S02]  /*367a0*/  ULDC UR5, c[0x0][0x248] ;  /* 0x0000920000057ab9 */ /* 0x000fe40000000800 */
[----:B------:R0:W-:Y:S01]  /*367b0*/  STL [R1+0xac8], R8 ;  /* 0x000ac80801007387 */ /* 0x0001e20000100800 */
[----:B----4-:R-:W-:Y:S02]  /*367c0*/  LOP3.LUT R11, R43, 0xffff, RZ, 0xc0, !PT ;  /* 0x0000ffff2b0b7812 */ /* 0x010fe400078ec0ff */
[----:B0-----:R-:W-:Y:S02]  /*367d0*/  LOP3.LUT R8, R37, 0xffff, RZ, 0xc0, !PT ;  /* 0x0000ffff25087812 */ /* 0x001fe400078ec0ff */
[----:B------:R-:W-:-:S02]  /*367e0*/  SHF.R.U32.HI R12, RZ, 0x8, R11 ;  /* 0x00000008ff0c7819 */ /* 0x000fc4000001160b */
[--C-:B------:R-:W-:Y:S02]  /*367f0*/  PRMT R15, R11, 0x3340, R8.reuse ;  /* 0x000033400b0f7816 */ /* 0x100fe40000000008 */
[----:B------:R-:W-:Y:S02]  /*36800*/  SHF.R.U32.HI R11, RZ, 0x8, R8 ;  /* 0x00000008ff0b7819 */ /* 0x000fe40000011608 */
[----:B------:R-:W-:-:S04]  /*36810*/  LOP3.LUT R10, R35, 0xffff, RZ, 0xc0, !PT ;  /* 0x0000ffff230a7812 */ /* 0x000fc800078ec0ff */
[----:B------:R-:W-:Y:S02]  /*36820*/  SHF.R.U32.HI R8, RZ, 0x8, R10 ;  /* 0x00000008ff087819 */ /* 0x000fe4000001160a */
[----:B------:R-:W-:Y:S01]  /*36830*/  PRMT R10, R10, 0x3340, R200 ;  /* 0x000033400a0a7816 */ /* 0x000fe200000000c8 */
[----:B------:R0:W-:Y:S04]  /*36840*/  STL [R1+0x4bc], R13 ;  /* 0x0004bc0d01007387 */ /* 0x0001e80000100800 */
[----:B------:R-:W-:Y:S04]  /*36850*/  STL [R1+0xc20], R15 ;  /* 0x000c200f01007387 */ /* 0x000fe80000100800 */
[----:B------:R1:W-:Y:S01]  /*36860*/  STL [R1+0xc1c], R10 ;  /* 0x000c1c0a01007387 */ /* 0x0003e20000100800 */
[----:B------:R-:W-:-:S03]  /*36870*/  LOP3.LUT R12, R12, 0xffff, RZ, 0xc0, !PT ;  /* 0x0000ffff0c0c7812 */ /* 0x000fc600078ec0ff */
[----:B------:R-:W4:Y:S01]  /*36880*/  LDL.LU R37, [R1+0x878] ;  /* 0x0008780001257983 */ /* 0x000f220000300800 */
[----:B------:R-:W-:-:S03]  /*36890*/  LOP3.LUT R11, R11, 0xffff, RZ, 0xc0, !PT ;  /* 0x0000ffff0b0b7812 */ /* 0x000fc600078ec0ff */
[----:B------:R-:W4:Y:S01]  /*368a0*/  LDL.LU R35, [R1+0x874] ;  /* 0x0008740001237983 */ /* 0x000f220000300800 */
[----:B------:R-:W-:Y:S01]  /*368b0*/  SHF.R.U32.HI R200, RZ, 0x8, R200 ;  /* 0x00000008ffc87819 */ /* 0x000fe200000116c8 */
[----:B0-----:R-:W-:Y:S01]  /*368c0*/  VIADD R13, R13, UR5 ;  /* 0x000000050d0d7c36 */ /* 0x001fe20008000000 */
[----:B-1----:R-:W-:Y:S01]  /*368d0*/  PRMT R10, R12, 0x3340, R11 ;  /* 0x000033400c0a7816 */ /* 0x002fe2000000000b */
[----:B------:R-:W-:Y:S01]  /*368e0*/  ULDC UR5, c[0x0][0x248] ;  /* 0x0000920000057ab9 */ /* 0x000fe20000000800 */
[----:B------:R-:W-:Y:S02]  /*368f0*/  LOP3.LUT R8, R8, 0xffff, RZ, 0xc0, !PT ;  /* 0x0000ffff08087812 */ /* 0x000fe400078ec0ff */
[----:B------:R-:W-:Y:S01]  /*36900*/  LOP3.LUT R200, R200, 0xffff, RZ, 0xc0, !PT ;  /* 0x0000ffffc8c87812 */ /* 0x000fe200078ec0ff */
[----:B------:R-:W-:Y:S03]  /*36910*/  STL [R1+0x4c0], R13 ;  /* 0x0004c00d01007387 */ /* 0x000fe60000100800 */
[----:B------:R-:W-:Y:S01]  /*36920*/  PRMT R8, R8, 0x3340, R200 ;  /* 0x0000334008087816 */ /* 0x000fe200000000c8 */
[----:B------:R-:W-:Y:S01]  /*36930*/  STL [R1+0xab8], R10 ;  /* 0x000ab80a01007387 */ /* 0x000fe20000100800 */
[----:B------:R-:W-:Y:S01]  /*36940*/  VIADD R15, R13, UR5 ;  /* 0x000000050d0f7c36 */ /* 0x000fe20008000000 */
[----:B------:R-:W-:-:S02]  /*36950*/  ULDC UR5, c[0x0][0x248] ;  /* 0x0000920000057ab9 */ /* 0x000fc40000000800 */
[----:B------:R-:W-:Y:S04]  /*36960*/  STL [R1+0xab4], R8 ;  /* 0x000ab40801007387 */ /* 0x000fe80000100800 */
[----:B------:R0:W-:Y:S02]  /*36970*/  STL [R1+0x4c8], R15 ;  /* 0x0004c80f01007387 */ /* 0x0001e40000100800 */
[----:B0-----:R-:W-:Y:S01]  /*36980*/  VIADD R15, R15, UR5 ;  /* 0x000000050f0f7c36 */ /* 0x001fe20008000000 */
[----:B------:R-:W-:Y:S01]  /*36990*/  LOP3.LUT R196, R196, 0xffff, RZ, 0xc0, !PT ;  /* 0x0000ffffc4c47812 */ /* 0x000fe200078ec0ff */
[----:B------:R-:W-:Y:S01]  /*369a0*/  ULDC UR5, c[0x0][0x248] ;  /* 0x0000920000057ab9 */ /* 0x000fe20000000800 */
[----:B--2---:R-:W-:Y:S02]  /*369b0*/  LOP3.LUT R10, R41, 0xffff, RZ, 0xc0, !PT ;  /* 0x0000ffff290a7812 */ /* 0x004fe400078ec0ff */
[----:B---3--:R-:W-:-:S02]  /*369c0*/  LOP3.LUT R11, R39, 0xffff, RZ, 0xc0, !PT ;  /* 0x0000ffff270b7812 */ /* 0x008fc400078ec0ff */
[----:B------:R-:W-:Y:S02]  /*369d0*/  SHF.R.U32.HI R8, RZ, 0x8, R10 ;  /* 0x00000008ff087819 */ /* 0x000fe4000001160a */
[--C-:B------:R-:W-:Y:S02]  /*369e0*/  PRMT R16, R10, 0x3340, R11.reuse ;  /* 0x000033400a107816 */ /* 0x100fe4000000000b */
[----:B------:R-:W-:Y:S02]  /*369f0*/  SHF.R.U32.HI R10, RZ, 0x8, R11 ;  /* 0x00000008ff0a7819 */ /* 0x000fe4000001160b */
[----:B------:R-:W-:Y:S01]  /*36a00*/  LOP3.LUT R12, R33, 0xffff, RZ, 0xc0, !PT ;  /* 0x0000ffff210c7812 */ /* 0x000fe200078ec0ff */
[----:B------:R0:W-:Y:S01]  /*36a10*/  STL [R1+0xc08], R16 ;  /* 0x000c081001007387 */ /* 0x0001e20000100800 */
[----:B------:R-:W-:Y:S02]  /*36a20*/  LOP3.LUT R8, R8, 0xffff, RZ, 0xc0, !PT ;  /* 0x0000ffff08087812 */ /* 0x000fe400078ec0ff */
[----:B------:R-:W-:-:S02]  /*36a30*/  LOP3.LUT R13, R31, 0xffff, RZ, 0xc0, !PT ;  /* 0x0000ffff1f0d7812 */ /* 0x000fc400078ec0ff */
[----:B------:R-:W-:Y:S02]  /*36a40*/  LOP3.LUT R10, R10, 0xffff, RZ, 0xc0, !PT ;  /* 0x0000ffff0a0a7812 */ /* 0x000fe400078ec0ff */
[----:B0-----:R-:W-:Y:S02]  /*36a50*/  PRMT R16, R12, 0x3340, R13 ;  /* 0x000033400c107816 */ /* 0x001fe4000000000d */
[----:B------:R-:W-:-:S03]  /*36a60*/  PRMT R8, R8, 0x3340, R10 ;  /* 0x0000334008087816 */ /* 0x000fc6000000000a */
[----:B------:R-:W-:Y:S04]  /*36a70*/  STL [R1+0xc04], R16 ;  /* 0x000c041001007387 */ /* 0x000fe80000100800 */
[----:B------:R-:W2:Y:S04]  /*36a80*/  LDL.LU R43, [R1+0xcb4] ;  /* 0x000cb400012b7983 */ /* 0x000ea80000300800 */
[----:B------:R-:W3:Y:S04]  /*36a90*/  LDL.LU R41, [R1+0x468] ;  /* 0x0004680001297983 */ /* 0x000ee80000300800 */
[----:B------:R0:W-:Y:S04]  /*36aa0*/  STL [R1+0xaa0], R8 ;  /* 0x000aa00801007387 */ /* 0x0001e80000100800 */
[----:B------:R-:W-:Y:S04]  /*36ab0*/  STL [R1+0x4d4], R15 ;  /* 0x0004d40f01007387 */ /* 0x000fe80000100800 */
[----:B------:R-:W3:Y:S04]  /*36ac0*/  LDL.LU R33, [R1+0xcb0] ;  /* 0x000cb00001217983 */ /* 0x000ee80000300800 */
[----:B------:R-:W3:Y:S01]  /*36ad0*/  LDL.LU R31, [R1+0x460] ;  /* 0x00046000011f7983 */ /* 0x000ee20000300800 */
[----:B------:R-:W-:-:S02]  /*36ae0*/  SHF.R.U32.HI R11, RZ, 0x8, R12 ;  /* 0x00000008ff0b7819 */ /* 0x000fc4000001160c */
[----:B------:R-:W-:Y:S02]  /*36af0*/  SHF.R.U32.HI R12, RZ, 0x8, R13 ;  /* 0x00000008ff0c7819 */ /* 0x000fe4000001160d */
[----:B------:R-:W-:Y:S02]  /*36b00*/  LOP3.LUT R11, R11, 0xffff, RZ, 0xc0, !PT ;  /* 0x0000ffff0b0b7812 */ /* 0x000fe400078ec0ff */
[----:B------:R-:W-:-:S04]  /*36b10*/  LOP3.LUT R12, R12, 0xffff, RZ, 0xc0, !PT ;  /* 0x0000ffff0c0c7812 */ /* 0x000fc800078ec0ff */
[----:B0-----:R-:W-:-:S05]  /*36b20*/  PRMT R8, R11, 0x3340, R12 ;  /* 0x000033400b087816 */ /* 0x001fca000000000c */
[----:B------:R4:W-:Y:S01]  /*36b30*/  STL [R1+0xa9c], R8 ;  /* 0x000a9c0801007387 */ /* 0x0009e20000100800 */
[----:B------:R-:W-:Y:S01]  /*36b40*/  LOP3.LUT R198, R198, 0xffff, RZ, 0xc0, !PT ;  /* 0x0000ffffc6c67812 */ /* 0x000fe200078ec0ff */
[----:B------:R-:W-:Y:S01]  /*36b50*/  VIADD R13, R15, UR5 ;  /* 0x000000050f0d7c36 */ /* 0x000fe20008000000 */
[----:B------:R-:W-:Y:S01]  /*36b60*/  ULDC UR5, c[0x0][0x248] ;  /* 0x0000920000057ab9 */ /* 0x000fe20000000800 */
[----:B----4-:R-:W-:Y:S02]  /*36b70*/  LOP3.LUT R8, R37, 0xffff, RZ, 0xc0, !PT ;  /* 0x0000ffff25087812 */ /* 0x010fe400078ec0ff */
[----:B------:R-:W-:Y:S02]  /*36b80*/  LOP3.LUT R10, R35, 0xffff, RZ, 0xc0, !PT ;  /* 0x0000ffff230a7812 */ /* 0x000fe400078ec0ff */
[----:B------:R-:W-:Y:S02]  /*36b90*/  PRMT R12, R8, 0x3340, R196 ;  /* 0x00003340080c7816 */ /* 0x000fe400000000c4 */
[----:B------:R-:W-:-:S02]  /*36ba0*/  SHF.R.U32.HI R11, RZ, 0x8, R8 ;  /* 0x00000008ff0b7819 */ /* 0x000fc40000011608 */
[----:B------:R-:W-:Y:S02]  /*36bb0*/  SHF.R.U32.HI R196, RZ, 0x8, R196 ;  /* 0x00000008ffc47819 */ /* 0x000fe400000116c4 */
[----:B------:R-:W-:Y:S02]  /*36bc0*/  SHF.R.U32.HI R8, RZ, 0x8, R10 ;  /* 0x00000008ff087819 */ /* 0x000fe4000001160a */
[--C-:B------:R-:W-:Y:S01]  /*36bd0*/  PRMT R10, R10, 0x3340, R198.reuse ;  /* 0x000033400a0a7816 */ /* 0x100fe200000000c6 */
[----:B------:R-:W-:Y:S01]  /*36be0*/  STL [R1+0x4dc], R13 ;  /* 0x0004dc0d01007387 */ /* 0x000fe20000100800 */
[----:B------:R-:W-:Y:S02]  /*36bf0*/  LOP3.LUT R11, R11, 0xffff, RZ, 0xc0, !PT ;  /* 0x0000ffff0b0b7812 */ /* 0x000fe400078ec0ff */
[----:B------:R-:W-:Y:S01]  /*36c00*/  LOP3.LUT R196, R196, 0xffff, RZ, 0xc0, !PT ;  /* 0x0000ffffc4c47812 */ /* 0x000fe200078ec0ff */
[----:B------:R0:W-:Y:S04]  /*36c10*/  STL [R1+0xbe4], R12 ;  /* 0x000be40c01007387 */ /* 0x0001e80000100800 */
[----:B------:R1:W-:Y:S04]  /*36c20*/  STL [R1+0xbe8], R10 ;  /* 0x000be80a01007387 */ /* 0x0003e80000100800 */
[----:B------:R-:W4:Y:S01]  /*36c30*/  LDL.LU R39, [R1+0x87c] ;  /* 0x00087c0001277983 */ /* 0x000f220000300800 */
[----:B0-----:R-:W-:Y:S01]  /*36c40*/  VIADD R12, R13, UR5 ;  /* 0x000000050d0c7c36 */ /* 0x001fe20008000000 */
[----:B------:R-:W-:-:S02]  /*36c50*/  SHF.R.U32.HI R198, RZ, 0x8, R198 ;  /* 0x00000008ffc67819 */ /* 0x000fc400000116c6 */
[----:B------:R-:W4:Y:S01]  /*36c60*/  LDL.LU R37, [R1+0xcb8] ;  /* 0x000cb80001257983 */ /* 0x000f220000300800 */
[----:B------:R-:W-:Y:S01]  /*36c70*/  LOP3.LUT R8, R8, 0xffff, RZ, 0xc0, !PT ;  /* 0x0000ffff08087812 */ /* 0x000fe200078ec0ff */
[----:B------:R-:W-:Y:S01]  /*36c80*/  ULDC UR5, c[0x0][0x248] ;  /* 0x0000920000057ab9 */ /* 0x000fe20000000800 */
[----:B-1----:R-:W-:Y:S01]  /*36c90*/  PRMT R10, R11, 0x3340, R196 ;  /* 0x000033400b0a7816 */ /* 0x002fe200000000c4 */
[----:B------:R-:W-:Y:S04]  /*36ca0*/  STL [R1+0x4e8], R12 ;  /* 0x0004e80c01007387 */ /* 0x000fe80000100800 */
[----:B------:R-:W-:Y:S04]  /*36cb0*/  STL [R1+0xa94], R10 ;  /* 0x000a940a01007387 */ /* 0x000fe80000100800 */
[----:B------:R-:W4:Y:S01]  /*36cc0*/  LDL.LU R35, [R1+0x474] ;  /* 0x0004740001237983 */ /* 0x000f220000300800 */
[----:B------:R-:W-:Y:S01]  /*36cd0*/  LOP3.LUT R198, R198, 0xffff, RZ, 0xc0, !PT ;  /* 0x0000ffffc6c67812 */ /* 0x000fe200078ec0ff */
[----:B------:R-:W-:Y:S01]  /*36ce0*/  VIADD R15, R12, UR5 ;  /* 0x000000050c0f7c36 */ /* 0x000fe20008000000 */
[----:B------:R-:W-:-:S02]  /*36cf0*/  ULDC UR5, c[0x0][0x248] ;  /* 0x0000920000057ab9 */ /* 0x000fc40000000800 */
[----:B------:R-:W-:-:S05]  /*36d00*/  PRMT R8, R8, 0x3340, R198 ;  /* 0x0000334008087816 */ /* 0x000fca00000000c6 */
[----:B------:R-:W-:Y:S04]  /*36d10*/  STL [R1+0xa98], R8 ;  /* 0x000a980801007387 */ /* 0x000fe80000100800 */
[----:B------:R0:W-:Y:S02]  /*36d20*/  STL [R1+0x4ec], R15 ;  /* 0x0004ec0f01007387 */ /* 0x0001e40000100800 */
[----:B0-----:R-:W-:Y:S01]  /*36d30*/  VIADD R15, R15, UR5 ;  /* 0x000000050f0f7c36 */ /* 0x001fe20008000000 */
[----:B------:R-:W-:Y:S01]  /*36d40*/  LOP3.LUT R192, R192, 0xffff, RZ, 0xc0, !PT ;  /* 0x0000ffffc0c07812 */ /* 0x000fe200078ec0ff */
[----:B------:R-:W-:Y:S01]  /*36d50*/  ULDC UR5, c[0x0][0x248] ;  /* 0x0000920000057ab9 */ /* 0x000fe20000000800 */
[----:B--2---:R-:W-:Y:S02]  /*36d60*/  LOP3.LUT R10, R43, 0xffff, RZ, 0xc0, !PT ;  /* 0x0000ffff2b0a7812 */ /* 0x004fe400078ec0ff */
[----:B---3--:R-:W-:-:S04]  /*36d70*/  LOP3.LUT R11, R41, 0xffff, RZ, 0xc0, !PT ;  /* 0x0000ffff290b7812 */ /* 0x008fc800078ec0ff */
[----:B------:R-:W-:-:S05]  /*36d80*/  PRMT R16, R10, 0x3340, R11 ;  /* 0x000033400a107816 */ /* 0x000fca000000000b */
[----:B------:R0:W-:Y:S01]  /*36d90*/  STL [R1+0xbd8], R16 ;  /* 0x000bd81001007387 */ /* 0x0001e20000100800 */
[----:B------:R-:W-:Y:S02]  /*36da0*/  LOP3.LUT R12, R33, 0xffff, RZ, 0xc0, !PT ;  /* 0x0000ffff210c7812 */ /* 0x000fe400078ec0ff */
[----:B------:R-:W-:-:S04]  /*36db0*/  LOP3.LUT R13, R31, 0xffff, RZ, 0xc0, !PT ;  /* 0x0000ffff1f0d7812 */ /* 0x000fc800078ec0ff */
[----:B0-----:R-:W-:-:S05]  /*36dc0*/  PRMT R16, R12, 0x3340, R13 ;  /* 0x000033400c107816 */ /* 0x001fca000000000d */
[----:B------:R-:W-:Y:S04]  /*36dd0*/  STL [R1+0xbd4], R16 ;  /* 0x000bd41001007387 */ /* 0x000fe80000100800 */
[----:B------:R-:W2:Y:S04]  /*36de0*/  LDL.LU R41, [R1+0xcbc] ;  /* 0x000cbc0001297983 */ /* 0x000ea80000300800 */
[----:B------:R-:W3:Y:S04]  /*36df0*/  LDL.LU R33, [R1+0x478] ;  /* 0x0004780001217983 */ /* 0x000ee80000300800 */
[----:B------:R0:W-:Y:S04]  /*36e00*/  STL [R1+0x4f4], R15 ;  /* 0x0004f40f01007387 */ /* 0x0001e80000100800 */
[----:B------:R-:W3:Y:S01]  /*36e10*/  LDL.LU R31, [R1+0x880] ;  /* 0x00088000011f7983 */ /* 0x000ee20000300800 */
[----:B------:R-:W-:-:S02]  /*36e20*/  SHF.R.U32.HI R8, RZ, 0x8, R10 ;  /* 0x00000008ff087819 */ /* 0x000fc4000001160a */
[----:B------:R-:W-:Y:S02]  /*36e30*/  SHF.R.U32.HI R10, RZ, 0x8, R11 ;  /* 0x00000008ff0a7819 */ /* 0x000fe4000001160b */
[----:B------:R-:W-:Y:S02]  /*36e40*/  LOP3.LUT R8, R8, 0xffff, RZ, 0xc0, !PT ;  /* 0x0000ffff08087812 */ /* 0x000fe400078ec0ff */
[----:B------:R-:W-:Y:S02]  /*36e50*/  LOP3.LUT R10, R10, 0xffff, RZ, 0xc0, !PT ;  /* 0x0000ffff0a0a7812 */ /* 0x000fe400078ec0ff */
[----:B------:R-:W-:Y:S02]  /*36e60*/  SHF.R.U32.HI R11, RZ, 0x8, R12 ;  /* 0x00000008ff0b7819 */ /* 0x000fe4000001160c */
[----:B------:R-:W-:Y:S02]  /*36e70*/  SHF.R.U32.HI R12, RZ, 0x8, R13 ;  /* 0x00000008ff0c7819 */ /* 0x000fe4000001160d */
[----:B------:R-:W-:-:S02]  /*36e80*/  PRMT R8, R8, 0x3340, R10 ;  /* 0x0000334008087816 */ /* 0x000fc4000000000a */
[----:B------:R-:W-:Y:S02]  /*36e90*/  LOP3.LUT R11, R11, 0xffff, RZ, 0xc0, !PT ;  /* 0x0000ffff0b0b7812 */ /* 0x000fe400078ec0ff */
[----:B------:R-:W-:Y:S01]  /*36ea0*/  LOP3.LUT R12, R12, 0xffff, RZ, 0xc0, !PT ;  /* 0x0000ffff0c0c7812 */ /* 0x000fe200078ec0ff */
[----:B------:R1:W-:Y:S01]  /*36eb0*/  STL [R1+0xa90], R8 ;  /* 0x000a900801007387 */ /* 0x0003e20000100800 */
[----:B0-----:R-:W-:Y:S01]  /*36ec0*/  VIADD R15, R15, UR5 ;  /* 0x000000050f0f7c36 */ /* 0x001fe20008000000 */
[----:B------:R-:W-:Y:S01]  /*36ed0*/  ULDC UR5, c[0x0][0x248] ;  /* 0x0000920000057ab9 */ /* 0x000fe20000000800 */
[----:B-1----:R-:W-:Y:S02]  /*36ee0*/  PRMT R8, R11, 0x3340, R12 ;  /* 0x000033400b087816 */ /* 0x002fe4000000000c */
[----:B----4-:R-:W-:-:S03]  /*36ef0*/  LOP3.LUT R10, R39, 0xffff, RZ, 0xc0, !PT ;  /* 0x0000ffff270a7812 */ /* 0x010fc600078ec0ff */
[----:B------:R0:W-:Y:S01]  /*36f00*/  STL [R1+0xa8c], R8 ;  /* 0x000a8c0801007387 */ /* 0x0001e20000100800 */
[----:B------:R-:W-:Y:S02]  /*36f10*/  PRMT R16, R10, 0x3340, R192 ;  /* 0x000033400a107816 */ /* 0x000fe400000000c0 */
[----:B------:R-:W-:Y:S01]  /*36f20*/  LOP3.LUT R12, R37, 0xffff, RZ, 0xc0, !PT ;  /* 0x0000ffff250c7812 */ /* 0x000fe200078ec0ff */
[----:B------:R-:W-:Y:S01]  /*36f30*/  STL [R1+0x4f8], R15 ;  /* 0x0004f80f01007387 */ /* 0x000fe20000100800 */
[----:B0-----:R-:W-:-:S03]  /*36f40*/  SHF.R.U32.HI R8, RZ, 0x8, R10 ;  /* 0x00000008ff087819 */ /* 0x001fc6000001160a */
[----:B------:R0:W-:Y:S01]  /*36f50*/  STL [R1+0xbcc], R16 ;  /* 0x000bcc1001007387 */ /* 0x0001e20000100800 */
[----:B------:R-:W-:Y:S02]  /*36f60*/  SHF.R.U32.HI R10, RZ, 0x8, R192 ;  /* 0x00000008ff0a7819 */ /* 0x000fe400000116c0 */
[----:B------:R-:W-:Y:S02]  /*36f70*/  LOP3.LUT R13, R35, 0xffff, RZ, 0xc0, !PT ;  /* 0x0000ffff230d7812 */ /* 0x000fe400078ec0ff */
[----:B------:R-:W-:Y:S02]  /*36f80*/  LOP3.LUT R8, R8, 0xffff, RZ, 0xc0, !PT ;  /* 0x0000ffff08087812 */ /* 0x000fe400078ec0ff */
[----:B------:R-:W-:Y:S02]  /*36f90*/  LOP3.LUT R10, R10, 0xffff, RZ, 0xc0, !PT ;  /* 0x0000ffff0a0a7812 */ /* 0x000fe400078ec0ff */
[----:B0-----:R-:W-:Y:S01]  /*36fa0*/  PRMT R16, R12, 0x3340, R13 ;  /* 0x000033400c107816 */ /* 0x001fe2000000000d */
[----:B------:R-:W-:Y:S01]  /*36fb0*/  VIADD R15, R15, UR5 ;  /* 0x000000050f0f7c36 */ /* 0x000fe20008000000 */
[----:B------:R-:W-:Y:S01]  /*36fc0*/  PRMT R8, R8, 0x3340, R10 ;  /* 0x0000334008087816 */ /* 0x000fe2000000000a */
[----:B------:R-:W-:-:S02]  /*36fd0*/  ULDC UR5, c[0x0][0x248] ;  /* 0x0000920000057ab9 */ /* 0x000fc40000000800 */
[----:B------:R-:W-:Y:S01]  /*36fe0*/  STL [R1+0xbac], R16 ;  /* 0x000bac1001007387 */ /* 0x000fe20000100800 */
[----:B------:R-:W-:-:S03]  /*36ff0*/  SHF.R.U32.HI R11, RZ, 0x8, R12 ;  /* 0x00000008ff0b7819 */ /* 0x000fc6000001160c */
[----:B------:R-:W4:Y:S01]  /*37000*/  LDL.LU R39, [R1+0x884] ;  /* 0x0008840001277983 */ /* 0x000f220000300800 */
[----:B------:R-:W-:-:S03]  /*37010*/  SHF.R.U32.HI R12, RZ, 0x8, R13 ;  /* 0x00000008ff0c7819 */ /* 0x000fc6000001160d */
[----:B------:R-:W4:Y:S04]  /*37020*/  LDL.LU R37, [R1+0xcc0] ;  /* 0x000cc00001257983 */ /* 0x000f280000300800 */
[----:B------:R-:W-:Y:S01]  /*37030*/  STL [R1+0x4fc], R15 ;  /* 0x0004fc0f01007387 */ /* 0x000fe20000100800 */
[----:B------:R-:W-:-:S03]  /*37040*/  LOP3.LUT R11, R11, 0xffff, RZ, 0xc0, !PT ;  /* 0x0000ffff0b0b7812 */ /* 0x000fc600078ec0ff */
[----:B------:R0:W-:Y:S01]  /*37050*/  STL [R1+0xa80], R8 ;  /* 0x000a800801007387 */ /* 0x0001e20000100800 */
[----:B------:R-:W-:-:S03]  /*37060*/  LOP3.LUT R12, R12, 0xffff, RZ, 0xc0, !PT ;  /* 0x0000ffff0c0c7812 */ /* 0x000fc600078ec0ff */
[----:B------:R-:W4:Y:S01]  /*37070*/  LDL.LU R35, [R1+0x490] ;  /* 0x0004900001237983 */ /* 0x000f220000300800 */
[----:B0-----:R-:W-:Y:S01]  /*37080*/  PRMT R8, R11, 0x3340, R12 ;  /* 0x000033400b087816 */ /* 0x001fe2000000000c */
[----:B------:R-:W-:Y:S01]  /*37090*/  VIADD R13, R15, UR5 ;  /* 0x000000050f0d7c36 */ /* 0x000fe20008000000 */
[----:B------:R-:W-:Y:S01]  /*370a0*/  LOP3.LUT R188, R188, 0xffff, RZ, 0xc0, !PT ;  /* 0x0000ffffbcbc7812 */ /* 0x000fe200078ec0ff */
[----:B------:R-:W-:Y:S02]  /*370b0*/  ULDC UR5, c[0x0][0x248] ;  /* 0x0000920000057ab9 */ /* 0x000fe40000000800 */
[----:B------:R-:W-:Y:S04]  /*370c0*/  STL [R1+0xa68], R8 ;  /* 0x000a680801007387 */ /* 0x000fe80000100800 */
[----:B------:R0:W-:Y:S02]  /*370d0*/  STL [R1+0x504], R13 ;  /* 0x0005040d01007387 */ /* 0x0001e40000100800 */
[----:B0-----:R-:W-:Y:S01]  /*370e0*/  VIADD R13, R13, UR5 ;  /* 0x000000050d0d7c36 */ /* 0x001fe20008000000 */
[----:B------:R-:W-:Y:S01]  /*370f0*/  LOP3.LUT R190, R190, 0xffff, RZ, 0xc0, !PT ;  /* 0x0000ffffbebe7812 */ /* 0x000fe200078ec0ff */
[----:B------:R-:W-:Y:S01]  /*37100*/  ULDC UR5, c[0x0][0x248] ;  /* 0x0000920000057ab9 */ /* 0x000fe20000000800 */
[----:B--2---:R-:W-:-:S02]  /*37110*/  LOP3.LUT R11, R41, 0xffff, RZ, 0xc0, !PT ;  /* 0x0000ffff290b7812 */ /* 0x004fc400078ec0ff */
[----:B---3--:R-:W-:Y:S02]  /*37120*/  LOP3.LUT R8, R33, 0xffff, RZ, 0xc0, !PT ;  /* 0x0000ffff21087812 */ /* 0x008fe400078ec0ff */
[----:B------:R-:W-:Y:S02]  /*37130*/  SHF.R.U32.HI R12, RZ, 0x8, R11 ;  /* 0x00000008ff0c7819 */ /* 0x000fe4000001160b */
[--C-:B------:R-:W-:Y:S02]  /*37140*/  PRMT R15, R11, 0x3340, R8.reuse ;  /* 0x000033400b0f7816 */ /* 0x100fe40000000008 */
[----:B------:R-:W-:Y:S02]  /*37150*/  LOP3.LUT R10, R31, 0xffff, RZ, 0xc0, !PT ;  /* 0x0000ffff1f0a7812 */ /* 0x000fe400078ec0ff */
[----:B------:R-:W-:Y:S02]  /*37160*/  SHF.R.U32.HI R11, RZ, 0x8, R8 ;  /* 0x00000008ff0b7819 */ /* 0x000fe40000011608 */
[----:B------:R-:W-:-:S02]  /*37170*/  SHF.R.U32.HI R8, RZ, 0x8, R10 ;  /* 0x00000008ff087819 */ /* 0x000fc4000001160a */
[----:B------:R-:W-:Y:S02]  /*37180*/  PRMT R10, R10, 0x3340, R188 ;  /* 0x000033400a0a7816 */ /* 0x000fe400000000bc */
[----:B------:R-:W-:Y:S02]  /*37190*/  LOP3.LUT R12, R12, 0xffff, RZ, 0xc0, !PT ;  /* 0x0000ffff0c0c7812 */ /* 0x000fe400078ec0ff */
[----:B------:R-:W-:Y:S01]  /*371a0*/  LOP3.LUT R11, R11, 0xffff, RZ, 0xc0, !PT ;  /* 0x0000ffff0b0b7812 */ /* 0x000fe200078ec0ff */
[----:B------:R-:W-:Y:S04]  /*371b0*/  STL [R1+0xb98], R15 ;  /* 0x000b980f01007387 */ /* 0x000fe80000100800 */
[----:B------:R0:W-:Y:S04]  /*371c0*/  STL [R1+0xb94], R10 ;  /* 0x000b940a01007387 */ /* 0x0001e80000100800 */
[----:B------:R-:W2:Y:S04]  /*371d0*/  LDL.LU R41, [R1+0xcc8] ;  /* 0x000cc80001297983 */ /* 0x000ea80000300800 */
[----:B------:R-:W3:Y:S01]  /*371e0*/  LDL.LU R33, [R1+0x498] ;  /* 0x0004980001217983 */ /* 0x000ee20000300800 */
[----:B0-----:R-:W-:-:S05]  /*371f0*/  PRMT R10, R12, 0x3340, R11 ;  /* 0x000033400c0a7816 */ /* 0x001fca000000000b */
[----:B------:R4:W-:Y:S04]  /*37200*/  STL [R1+0xa5c], R10 ;  /* 0x000a5c0a01007387 */ /* 0x0009e80000100800 */
[----:B------:R-:W-:Y:S04]  /*37210*/  STL [R1+0x510], R13 ;  /* 0x0005100d01007387 */ /* 0x000fe80000100800 */
[----:B------:R-:W3:Y:S01]  /*37220*/  LDL.LU R31, [R1+0x888] ;  /* 0x00088800011f7983 */ /* 0x000ee20000300800 */
[----:B------:R-:W-:Y:S02]  /*37230*/  SHF.R.U32.HI R188, RZ, 0x8, R188 ;  /* 0x00000008ffbc7819 */ /* 0x000fe400000116bc */
[----:B------:R-:W-:-:S02]  /*37240*/  LOP3.LUT R8, R8, 0xffff, RZ, 0xc0, !PT ;  /* 0x0000ffff08087812 */ /* 0x000fc400078ec0ff */
[----:B------:R-:W-:Y:S01]  /*37250*/  LOP3.LUT R188, R188, 0xffff, RZ, 0xc0, !PT ;  /* 0x0000ffffbcbc7812 */ /* 0x000fe200078ec0ff */
[----:B------:R-:W-:Y:S01]  /*37260*/  VIADD R15, R13, UR5 ;  /* 0x000000050d0f7c36 */ /* 0x000fe20008000000 */
[----:B------:R-:W-:Y:S02]  /*37270*/  ULDC UR5, c[0x0][0x248] ;  /* 0x0000920000057ab9 */ /* 0x000fe40000000800 */
[----:B------:R-:W-:-:S05]  /*37280*/  PRMT R8, R8, 0x3340, R188 ;  /* 0x0000334008087816 */ /* 0x000fca00000000bc */
[----:B------:R0:W-:Y:S04]  /*37290*/  STL [R1+0xa58], R8 ;  /* 0x000a580801007387 */ /* 0x0001e80000100800 */
[----:B------:R-:W-:Y:S01]  /*372a0*/  STL [R1+0x518], R15 ;  /* 0x0005180f01007387 */ /* 0x000fe20000100800 */
[----:B----4-:R-:W-:-:S04]  /*372b0*/  LOP3.LUT R10, R39, 0xffff, RZ, 0xc0, !PT ;  /* 0x0000ffff270a7812 */ /* 0x010fc800078ec0ff */
[----:B------:R-:W-:Y:S02]  /*372c0*/  PRMT R16, R10, 0x3340, R190 ;  /* 0x000033400a107816 */ /* 0x000fe400000000be */
[----:B------:R-:W-:Y:S02]  /*372d0*/  LOP3.LUT R12, R37, 0xffff, RZ, 0xc0, !PT ;  /* 0x0000ffff250c7812 */ /* 0x000fe400078ec0ff */
[----:B0-----:R-:W-:Y:S02]  /*372e0*/  SHF.R.U32.HI R8, RZ, 0x8, R10 ;  /* 0x00000008ff087819 */ /* 0x001fe4000001160a */
[----:B------:R-:W-:Y:S01]  /*372f0*/  SHF.R.U32.HI R10, RZ, 0x8, R190 ;  /* 0x00000008ff0a7819 */ /* 0x000fe200000116be */
[----:B------:R0:W-:Y:S01]  /*37300*/  STL [R1+0xb90], R16 ;  /* 0x000b901001007387 */ /* 0x0001e20000100800 */
[----:B------:R-:W-:Y:S02]  /*37310*/  LOP3.LUT R13, R35, 0xffff, RZ, 0xc0, !PT ;  /* 0x0000ffff230d7812 */ /* 0x000fe400078ec0ff */
[----:B------:R-:W-:-:S02]  /*37320*/  LOP3.LUT R8, R8, 0xffff, RZ, 0xc0, !PT ;  /* 0x0000ffff08087812 */ /* 0x000fc400078ec0ff */
[----:B------:R-:W-:Y:S02]  /*37330*/  LOP3.LUT R10, R10, 0xffff, RZ, 0xc0, !PT ;  /* 0x0000ffff0a0a7812 */ /* 0x000fe400078ec0ff */
[----:B0-----:R-:W-:Y:S01]  /*37340*/  PRMT R16, R12, 0x3340, R13 ;  /* 0x000033400c107816 */ /* 0x001fe2000000000d */
[----:B------:R-:W-:Y:S01]  /*37350*/  VIADD R15, R15, UR5 ;  /* 0x000000050f0f7c36 */ /* 0x000fe20008000000 */
[----:B------:R-:W-:Y:S01]  /*37360*/  PRMT R8, R8, 0x3340, R10 ;  /* 0x0000334008087816 */ /* 0x000fe2000000000a */
[----:B------:R-:W-:Y:S02]  /*37370*/  ULDC UR5, c[0x0][0x248] ;  /* 0x0000920000057ab9 */ /* 0x000fe40000000800 */
[----:B------:R-:W-:Y:S04]  /*37380*/  STL [R1+0xb84], R16 ;  /* 0x000b841001007387 */ /* 0x000fe80000100800 */
[----:B------:R-:W4:Y:S04]  /*37390*/  LDL.LU R43, [R1+0xcd0] ;  /* 0x000cd000012b7983 */ /* 0x000f280000300800 */
[----:B------:R-:W4:Y:S01]  /*373a0*/  LDL.LU R39, [R1+0x4a4] ;  /* 0x0004a40001277983 */ /* 0x000f220000300800 */
[----:B------:R-:W-:-:S03]  /*373b0*/  SHF.R.U32.HI R11, RZ, 0x8, R12 ;  /* 0x00000008ff0b7819 */ /* 0x000fc6000001160c */
[----:B------:R0:W-:Y:S01]  /*373c0*/  STL [R1+0xa54], R8 ;  /* 0x000a540801007387 */ /* 0x0001e20000100800 */
[----:B------:R-:W-:-:S03]  /*373d0*/  SHF.R.U32.HI R12, RZ, 0x8, R13 ;  /* 0x00000008ff0c7819 */ /* 0x000fc6000001160d */
[----:B------:R-:W-:Y:S04]  /*373e0*/  STL [R1+0x524], R15 ;  /* 0x0005240f01007387 */ /* 0x000fe80000100800 */
[----:B------:R-:W4:Y:S01]  /*373f0*/  LDL.LU R37, [R1+0xccc] ;  /* 0x000ccc0001257983 */ /* 0x000f220000300800 */
[----:B------:R-:W-:-:S03]  /*37400*/  LOP3.LUT R11, R11, 0xffff, RZ, 0xc0, !PT ;  /* 0x0000ffff0b0b7812 */ /* 0x000fc600078ec0ff */
[----:B------:R-:W4:Y:S01]  /*37410*/  LDL.LU R35, [R1+0x49c] ;  /* 0x00049c0001237983 */ /* 0x000f220000300800 */
[----:B------:R-:W-:-:S04]  /*37420*/  LOP3.LUT R12, R12, 0xffff, RZ, 0xc0, !PT ;  /* 0x0000ffff0c0c7812 */ /* 0x000fc800078ec0ff */
[----:B0-----:R-:W-:Y:S01]  /*37430*/  PRMT R8, R11, 0x3340, R12 ;  /* 0x000033400b087816 */ /* 0x001fe2000000000c */
[----:B------:R-:W-:Y:S01]  /*37440*/  VIADD R13, R15, UR5 ;  /* 0x000000050f0d7c36 */ /* 0x000fe20008000000 */
[----:B------:R-:W-:Y:S01]  /*37450*/  LOP3.LUT R184, R184, 0xffff, RZ, 0xc0, !PT ;  /* 0x0000ffffb8b87812 */ /* 0x000fe200078ec0ff */
[----:B------:R-:W-:Y:S02]  /*37460*/  ULDC UR5, c[0x0][0x248] ;  /* 0x0000920000057ab9 */ /* 0x000fe40000000800 */
[----:B------:R-:W-:Y:S04]  /*37470*/  STL [R1+0xa50], R8 ;  /* 0x000a500801007387 */ /* 0x000fe80000100800 */
[----:B------:R0:W-:Y:S02]  /*37480*/  STL [R1+0x578], R13 ;  /* 0x0005780d01007387 */ /* 0x0001e40000100800 */
[----:B0-----:R-:W-:Y:S01]  /*37490*/  VIADD R13, R13, UR5 ;  /* 0x000000050d0d7c36 */ /* 0x001fe20008000000 */
[----:B------:R-:W-:Y:S01]  /*374a0*/  ULDC UR5, c[0x0][0x248] ;  /* 0x0000920000057ab9 */ /* 0x000fe20000000800 */
[----:B--2---:R-:W-:-:S02]  /*374b0*/  LOP3.LUT R11, R41, 0xffff, RZ, 0xc0, !PT ;  /* 0x0000ffff290b7812 */ /* 0x004fc400078ec0ff */
[----:B---3--:R-:W-:Y:S02]  /*374c0*/  LOP3.LUT R8, R33, 0xffff, RZ, 0xc0, !PT ;  /* 0x0000ffff21087812 */ /* 0x008fe400078ec0ff */
[----:B------:R-:W-:Y:S02]  /*374d0*/  SHF.R.U32.HI R12, RZ, 0x8, R11 ;  /* 0x00000008ff0c7819 */ /* 0x000fe4000001160b */
[--C-:B------:R-:W-:Y:S02]  /*374e0*/  PRMT R15, R11, 0x3340, R8.reuse ;  /* 0x000033400b0f7816 */ /* 0x100fe40000000008 */
[----:B------:R-:W-:Y:S02]  /*374f0*/  SHF.R.U32.HI R11, RZ, 0x8, R8 ;  /* 0x00000008ff0b7819 */ /* 0x000fe40000011608 */
[----:B------:R-:W-:-:S04]  /*37500*/  LOP3.LUT R10, R31, 0xffff, RZ, 0xc0, !PT ;  /* 0x0000ffff1f0a7812 */ /* 0x000fc800078ec0ff */
[----:B------:R-:W-:Y:S02]  /*37510*/  SHF.R.U32.HI R8, RZ, 0x8, R10 ;  /* 0x00000008ff087819 */ /* 0x000fe4000001160a */
[----:B------:R-:W-:Y:S01]  /*37520*/  PRMT R10, R10, 0x3340, R184 ;  /* 0x000033400a0a7816 */ /* 0x000fe200000000b8 */
[----:B------:R-:W-:Y:S04]  /*37530*/  STL [R1+0xb74], R15 ;  /* 0x000b740f01007387 */ /* 0x000fe80000100800 */
[----:B------:R0:W-:Y:S04]  /*37540*/  STL [R1+0xb70], R10 ;  /* 0x000b700a01007387 */ /* 0x0001e80000100800 */
[----:B------:R-:W2:Y:S04]  /*37550*/  LDL.LU R41, [R1+0xcc4] ;  /* 0x000cc40001297983 */ /* 0x000ea80000300800 */
[----:B------:R-:W3:Y:S04]  /*37560*/  LDL.LU R33, [R1+0x484] ;  /* 0x0004840001217983 */ /* 0x000ee80000300800 */
[----:B------:R-:W-:Y:S04]  /*37570*/  STL [R1+0x560], R13 ;  /* 0x0005600d01007387 */ /* 0x000fe80000100800 */
[----:B------:R-:W3:Y:S01]  /*37580*/  LDL.LU R31, [R1+0x88c] ;  /* 0x00088c00011f7983 */ /* 0x000ee20000300800 */
[----:B------:R-:W-:-:S02]  /*37590*/  LOP3.LUT R12, R12, 0xffff, RZ, 0xc0, !PT ;  /* 0x0000ffff0c0c7812 */ /* 0x000fc400078ec0ff */
[----:B------:R-:W-:Y:S02]  /*375a0*/  LOP3.LUT R11, R11, 0xffff, RZ, 0xc0, !PT ;  /* 0x0000ffff0b0b7812 */ /* 0x000fe400078ec0ff */
[----:B------:R-:W-:Y:S02]  /*375b0*/  SHF.R.U32.HI R184, RZ, 0x8, R184 ;  /* 0x00000008ffb87819 */ /* 0x000fe400000116b8 */
[----:B0-----:R-:W-:Y:S02]  /*375c0*/  PRMT R10, R12, 0x3340, R11 ;  /* 0x000033400c0a7816 */ /* 0x001fe4000000000b */
[----:B------:R-:W-:Y:S02]  /*375d0*/  LOP3.LUT R8, R8, 0xffff, RZ, 0xc0, !PT ;  /* 0x0000ffff08087812 */ /* 0x000fe400078ec0ff */
[----:B------:R-:W-:Y:S01]  /*375e0*/  LOP3.LUT R184, R184, 0xffff, RZ, 0xc0, !PT ;  /* 0x0000ffffb8b87812 */ /* 0x000fe200078ec0ff */
[----:B------:R4:W-:Y:S01]  /*375f0*/  STL [R1+0xa3c], R10 ;  /* 0x000a3c0a01007387 */ /* 0x0009e20000100800 */
[----:B------:R-:W-:Y:S01]  /*37600*/  VIADD R15, R13, UR5 ;  /* 0x000000050d0f7c36 */ /* 0x000fe20008000000 */
[----:B------:R-:W-:Y:S01]  /*37610*/  ULDC UR5, c[0x0][0x248] ;  /* 0x0000920000057ab9 */ /* 0x000fe20000000800 */
[----:B------:R-:W-:-:S05]  /*37620*/  PRMT R8, R8, 0x3340, R184 ;  /* 0x0000334008087816 */ /* 0x000fca00000000b8 */
[----:B------:R0:W-:Y:S01]  /*37630*/  STL [R1+0x81c], R8 ;  /* 0x00081c0801007387 */ /* 0x0001e20000100800 */
[----:B----4-:R-:W-:Y:S02]  /*37640*/  LOP3.LUT R10, R43, 0xffff, RZ, 0xc0, !PT ;  /* 0x0000ffff2b0a7812 */ /* 0x010fe400078ec0ff */
[----:B------:R-:W-:-:S04]  /*37650*/  LOP3.LUT R11, R39, 0xffff, RZ, 0xc0, !PT ;  /* 0x0000ffff270b7812 */ /* 0x000fc800078ec0ff */
[--C-:B------:R-:W-:Y:S01]  /*37660*/  PRMT R16, R10, 0x3340, R11.reuse ;  /* 0x000033400a107816 */ /* 0x100fe2000000000b */
[----:B------:R-:W-:Y:S01]  /*37670*/  STL [R1+0x568], R15 ;  /* 0x0005680f01007387 */ /* 0x000fe20000100800 */
[----:B0-----:R-:W-:Y:S02]  /*37680*/  SHF.R.U32.HI R8, RZ, 0x8, R10 ;  /* 0x00000008ff087819 */ /* 0x001fe4000001160a */
[----:B------:R-:W-:Y:S01]  /*37690*/  SHF.R.U32.HI R10, RZ, 0x8, R11 ;  /* 0x00000008ff0a7819 */ /* 0x000fe2000001160b */
[----:B------:R0:W-:Y:S01]  /*376a0*/  STL [R1+0xb54], R16 ;  /* 0x000b541001007387 */ /* 0x0001e20000100800 */
[----:B------:R-:W-:Y:S02]  /*376b0*/  LOP3.LUT R12, R37, 0xffff, RZ, 0xc0, !PT ;  /* 0x0000ffff250c7812 */ /* 0x000fe400078ec0ff */
[----:B------:R-:W-:Y:S02]  /*376c0*/  LOP3.LUT R13, R35, 0xffff, RZ, 0xc0, !PT ;  /* 0x0000ffff230d7812 */ /* 0x000fe400078ec0ff */
[----:B------:R-:W-:-:S02]  /*376d0*/  LOP3.LUT R8, R8, 0xffff, RZ, 0xc0, !PT ;  /* 0x0000ffff08087812 */ /* 0x000fc400078ec0ff */
[--C-:B0-----:R-:W-:Y:S02]  /*376e0*/  PRMT R16, R12, 0x3340, R13.reuse ;  /* 0x000033400c107816 */ /* 0x101fe4000000000d */
[----:B------:R-:W-:Y:S01]  /*376f0*/  LOP3.LUT R10, R10, 0xffff, RZ, 0xc0, !PT ;  /* 0x0000ffff0a0a7812 */ /* 0x000fe200078ec0ff */
[----:B------:R-:W-:Y:S01]  /*37700*/  VIADD R15, R15, UR5 ;  /* 0x000000050f0f7c36 */ /* 0x000fe20008000000 */
[----:B------:R-:W-:Y:S01]  /*37710*/  SHF.R.U32.HI R11, RZ, 0x8, R12 ;  /* 0x00000008ff0b7819 */ /* 0x000fe2000001160c */
[----:B------:R-:W-:Y:S01]  /*37720*/  STL [R1+0xb50], R16 ;  /* 0x000b501001007387 */ /* 0x000fe20000100800 */
[----:B------:R-:W-:Y:S01]  /*37730*/  PRMT R8, R8, 0x3340, R10 ;  /* 0x0000334008087816 */ /* 0x000fe2000000000a */
[----:B------:R-:W-:Y:S02]  /*37740*/  ULDC UR5, c[0x0][0x248] ;  /* 0x0000920000057ab9 */ /* 0x000fe40000000800 */
[----:B------:R-:W4:Y:S01]  /*37750*/  LDL.LU R39, [R1+0x890] ;  /* 0x0008900001277983 */ /* 0x000f220000300800 */
[----:B------:R-:W-:-:S03]  /*37760*/  SHF.R.U32.HI R12, RZ, 0x8, R13 ;  /* 0x00000008ff0c7819 */ /* 0x000fc6000001160d */
[----:B------:R-:W4:Y:S01]  /*37770*/  LDL.LU R37, [R1+0xcd4] ;  /* 0x000cd40001257983 */ /* 0x000f220000300800 */
[----:B------:R-:W-:-:S03]  /*37780*/  LOP3.LUT R11, R11, 0xffff, RZ, 0xc0, !PT ;  /* 0x0000ffff0b0b7812 */ /* 0x000fc600078ec0ff */
[----:B------:R-:W-:Y:S01]  /*37790*/  STL [R1+0x530], R15 ;  /* 0x0005300f01007387 */ /* 0x000fe20000100800 */
[----:B------:R-:W-:-:S03]  /*377a0*/  LOP3.LUT R12, R12, 0xffff, RZ, 0xc0, !PT ;  /* 0x0000ffff0c0c7812 */ /* 0x000fc600078ec0ff */
[----:B------:R0:W-:Y:S04]  /*377b0*/  STL [R1+0x7fc], R8 ;  /* 0x0007fc0801007387 */ /* 0x0001e80000100800 */
        /* <DEDUP_REMOVED lines=34> */
[----:B------:R0:W-:Y:S01]  /*379e0*/  STL [R1+0x7e8], R8 ;  /* 0x0007e80801007387 */ /* 0x0001e20000100800 */
[----:B----4-:R-:W-:-:S04]  /*379f0*/  LOP3.LUT R10, R39, 0xffff, RZ, 0xc0, !PT ;  /* 0x0000ffff270a7812 */ /* 0x010fc800078ec0ff */
[----:B------:R-:W-:Y:S02]  /*37a00*/  PRMT R16, R10, 0x3340, R182 ;  /* 0x000033400a107816 */ /* 0x000fe400000000b6 */
[----:B------:R-:W-:Y:S02]  /*37a10*/  LOP3.LUT R12, R37, 0xffff, RZ, 0xc0, !PT ;  /* 0x0000ffff250c7812 */ /* 0x000fe400078ec0ff */
[----:B0-----:R-:W-:Y:S01]  /*37a20*/  SHF.R.U32.HI R8, RZ, 0x8, R10 ;  /* 0x00000008ff087819 */ /* 0x001fe2000001160a */
[----:B------:R-:W-:Y:S01]  /*37a30*/  STL [R1+0x640], R15 ;  /* 0x0006400f01007387 */ /* 0x000fe20000100800 */
[----:B------:R-:W-:-:S03]  /*37a40*/  SHF.R.U32.HI R10, RZ, 0x8, R182 ;  /* 0x00000008ff0a7819 */ /* 0x000fc600000116b6 */
[----:B------:R0:W-:Y:S01]  /*37a50*/  STL [R1+0xb34], R16 ;  /* 0x000b341001007387 */ /* 0x0001e20000100800 */
[----:B------:R-:W-:Y:S02]  /*37a60*/  LOP3.LUT R13, R35, 0xffff, RZ, 0xc0, !PT ;  /* 0x0000ffff230d7812 */ /* 0x000fe400078ec0ff */
[----:B------:R-:W-:Y:S02]  /*37a70*/  LOP3.LUT R8, R8, 0xffff, RZ, 0xc0, !PT ;  /* 0x0000ffff08087812 */ /* 0x000fe400078ec0ff */
[----:B------:R-:W-:Y:S02]  /*37a80*/  LOP3.LUT R10, R10, 0xffff, RZ, 0xc0, !PT ;  /* 0x0000ffff0a0a7812 */ /* 0x000fe400078ec0ff */
[----:B0-----:R-:W-:Y:S01]  /*37a90*/  PRMT R16, R12, 0x3340, R13 ;  /* 0x000033400c107816 */ /* 0x001fe2000000000d */
[----:B------:R-:W-:Y:S01]  /*37aa0*/  VIADD R15, R15, UR5 ;  /* 0x000000050f0f7c36 */ /* 0x000fe20008000000 */
[----:B------:R-:W-:Y:S01]  /*37ab0*/  PRMT R8, R8, 0x3340, R10 ;  /* 0x0000334008087816 */ /* 0x000fe2000000000a */
[----:B------:R-:W-:-:S02]  /*37ac0*/  ULDC UR5, c[0x0][0x248] ;  /* 0x0000920000057ab9 */ /* 0x000fc40000000800 */
[----:B------:R-:W-:Y:S04]  /*37ad0*/  STL [R1+0xb2c], R16 ;  /* 0x000b2c1001007387 */ /* 0x000fe80000100800 */
[----:B------:R-:W4:Y:S04]  /*37ae0*/  LDL.LU R41, [R1+0xce0] ;  /* 0x000ce00001297983 */ /* 0x000f280000300800 */
[----:B------:R-:W4:Y:S01]  /*37af0*/  LDL.LU R39, [R1+0x4cc] ;  /* 0x0004cc0001277983 */ /* 0x000f220000300800 */
[----:B------:R-:W-:-:S03]  /*37b00*/  SHF.R.U32.HI R11, RZ, 0x8, R12 ;  /* 0x00000008ff0b7819 */ /* 0x000fc6000001160c */
[----:B------:R-:W-:Y:S01]  /*37b10*/  STL [R1+0x540], R15 ;  /* 0x0005400f01007387 */ /* 0x000fe20000100800 */
[----:B------:R-:W-:-:S03]  /*37b20*/  SHF.R.U32.HI R12, RZ, 0x8, R13 ;  /* 0x00000008ff0c7819 */ /* 0x000fc6000001160d */
[----:B------:R-:W4:Y:S04]  /*37b30*/  LDL.LU R37, [R1+0xcdc] ;  /* 0x000cdc0001257983 */ /* 0x000f280000300800 */
[----:B------:R0:W-:Y:S04]  /*37b40*/  STL [R1+0x7e4], R8 ;  /* 0x0007e40801007387 */ /* 0x0001e80000100800 */
[----:B------:R-:W4:Y:S01]  /*37b50*/  LDL.LU R35, [R1+0x4c4] ;  /* 0x0004c40001237983 */ /* 0x000f220000300800 */
[----:B------:R-:W-:Y:S02]  /*37b60*/  LOP3.LUT R11, R11, 0xffff, RZ, 0xc0, !PT ;  /* 0x0000ffff0b0b7812 */ /* 0x000fe400078ec0ff */
[----:B------:R-:W-:-:S04]  /*37b70*/  LOP3.LUT R12, R12, 0xffff, RZ, 0xc0, !PT ;  /* 0x0000ffff0c0c7812 */ /* 0x000fc800078ec0ff */
[----:B0-----:R-:W-:Y:S01]  /*37b80*/  PRMT R8, R11, 0x3340, R12 ;  /* 0x000033400b087816 */ /* 0x001fe2000000000c */
[----:B------:R-:W-:Y:S01]  /*37b90*/  VIADD R13, R15, UR5 ;  /* 0x000000050f0d7c36 */ /* 0x000fe20008000000 */
[----:B------:R-:W-:Y:S01]  /*37ba0*/  LOP3.LUT R176, R176, 0xffff, RZ, 0xc0, !PT ;  /* 0x0000ffffb0b07812 */ /* 0x000fe200078ec0ff */
[----:B------:R-:W-:Y:S02]  /*37bb0*/  ULDC UR5, c[0x0][0x248] ;  /* 0x0000920000057ab9 */ /* 0x000fe40000000800 */
[----:B------:R3:W-:Y:S04]  /*37bc0*/  STL [R1+0x7dc], R8 ;  /* 0x0007dc0801007387 */ /* 0x0007e80000100800 */
[----:B------:R0:W-:Y:S01]  /*37bd0*/  STL [R1+0x64c], R13 ;  /* 0x00064c0d01007387 */ /* 0x0001e20000100800 */
[----:B--2---:R-:W-:-:S02]  /*37be0*/  LOP3.LUT R11, R43, 0xffff, RZ, 0xc0, !PT ;  /* 0x0000ffff2b0b7812 */ /* 0x004fc400078ec0ff */
[----:B---3--:R-:W-:Y:S02]  /*37bf0*/  LOP3.LUT R8, R33, 0xffff, RZ, 0xc0, !PT ;  /* 0x0000ffff21087812 */ /* 0x008fe400078ec0ff */
[----:B------:R-:W-:Y:S02]  /*37c00*/  SHF.R.U32.HI R12, RZ, 0x8, R11 ;  /* 0x00000008ff0c7819 */ /* 0x000fe4000001160b */
[----:B------:R-:W-:Y:S02]  /*37c10*/  PRMT R15, R11, 0x3340, R8 ;  /* 0x000033400b0f7816 */ /* 0x000fe40000000008 */
[----:B------:R-:W-:-:S04]  /*37c20*/  LOP3.LUT R10, R31, 0xffff, RZ, 0xc0, !PT ;  /* 0x0000ffff1f0a7812 */ /* 0x000fc800078ec0ff */
[----:B------:R-:W-:Y:S02]  /*37c30*/  SHF.R.U32.HI R11, RZ, 0x8, R10 ;  /* 0x00000008ff0b7819 */ /* 0x000fe4000001160a */
[----:B------:R-:W-:Y:S01]  /*37c40*/  PRMT R10, R10, 0x3340, R176 ;  /* 0x000033400a0a7816 */ /* 0x000fe200000000b0 */
[----:B------:R1:W-:Y:S04]  /*37c50*/  STL [R1+0xb1c], R15 ;  /* 0x000b1c0f01007387 */ /* 0x0003e80000100800 */
[----:B------:R-:W-:Y:S04]  /*37c60*/  STL [R1+0xb18], R10 ;  /* 0x000b180a01007387 */ /* 0x000fe80000100800 */
[----:B------:R-:W2:Y:S04]  /*37c70*/  LDL.LU R33, [R1+0x89c] ;  /* 0x00089c0001217983 */ /* 0x000ea80000300800 */
[----:B------:R-:W3:Y:S01]  /*37c80*/  LDL.LU R31, [R1+0x898] ;  /* 0x00089800011f7983 */ /* 0x000ee20000300800 */
[----:B------:R-:W-:-:S02]  /*37c90*/  SHF.R.U32.HI R8, RZ, 0x8, R8 ;  /* 0x00000008ff087819 */ /* 0x000fc40000011608 */
[----:B------:R-:W-:Y:S02]  /*37ca0*/  LOP3.LUT R12, R12, 0xffff, RZ, 0xc0, !PT ;  /* 0x0000ffff0c0c7812 */ /* 0x000fe400078ec0ff */
[----:B------:R-:W-:Y:S01]  /*37cb0*/  LOP3.LUT R8, R8, 0xffff, RZ, 0xc0, !PT ;  /* 0x0000ffff08087812 */ /* 0x000fe200078ec0ff */
[----:B0-----:R-:W-:Y:S01]  /*37cc0*/  VIADD R13, R13, UR5 ;  /* 0x000000050d0d7c36 */ /* 0x001fe20008000000 */
[----:B------:R-:W-:Y:S01]  /*37cd0*/  SHF.R.U32.HI R176, RZ, 0x8, R176 ;  /* 0x00000008ffb07819 */ /* 0x000fe200000116b0 */
[----:B------:R-:W-:Y:S01]  /*37ce0*/  ULDC UR5, c[0x0][0x248] ;  /* 0x0000920000057ab9 */ /* 0x000fe20000000800 */
[----:B------:R-:W-:Y:S02]  /*37cf0*/  PRMT R8, R12, 0x3340, R8 ;  /* 0x000033400c087816 */ /* 0x000fe40000000008 */
[----:B------:R-:W-:Y:S02]  /*37d00*/  LOP3.LUT R11, R11, 0xffff, RZ, 0xc0, !PT ;  /* 0x0000ffff0b0b7812 */ /* 0x000fe400078ec0ff */
[----:B------:R-:W-:Y:S01]  /*37d10*/  LOP3.LUT R176, R176, 0xffff, RZ, 0xc0, !PT ;  /* 0x0000ffffb0b07812 */ /* 0x000fe200078ec0ff */
[----:B------:R-:W-:Y:S01]  /*37d20*/  STL [R1+0x620], R13 ;  /* 0x0006200d01007387 */ /* 0x000fe20000100800 */
[----:B-1----:R-:W-:Y:S01]  /*37d30*/  VIADD R15, R13, UR5 ;  /* 0x000000050d0f7c36 */ /* 0x002fe20008000000 */
[----:B------:R-:W-:-:S02]  /*37d40*/  ULDC UR5, c[0x0][0x248] ;  /* 0x0000920000057ab9 */ /* 0x000fc40000000800 */
[----:B------:R0:W-:Y:S02]  /*37d50*/  STL [R1+0x7d4], R8 ;  /* 0x0007d40801007387 */ /* 0x0001e40000100800 */
[----:B0-----:R-:W-:-:S05]  /*37d60*/  PRMT R8, R11, 0x3340, R176 ;  /* 0x000033400b087816 */ /* 0x001fca00000000b0 */
[----:B------:R0:W-:Y:S01]  /*37d70*/  STL [R1+0x7d0], R8 ;  /* 0x0007d00801007387 */ /* 0x0001e20000100800 */
[----:B----4-:R-:W-:Y:S02]  /*37d80*/  LOP3.LUT R12, R41, 0xffff, RZ, 0xc0, !PT ;  /* 0x0000ffff290c7812 */ /* 0x010fe400078ec0ff */
[----:B------:R-:W-:Y:S02]  /*37d90*/  LOP3.LUT R13, R39, 0xffff, RZ, 0xc0, !PT ;  /* 0x0000ffff270d7812 */ /* 0x000fe400078ec0ff */
[----:B------:R-:W-:Y:S02]  /*37da0*/  SHF.R.U32.HI R11, RZ, 0x8, R12 ;  /* 0x00000008ff0b7819 */ /* 0x000fe4000001160c */
[--C-:B------:R-:W-:Y:S02]  /*37db0*/  PRMT R16, R12, 0x3340, R13.reuse ;  /* 0x000033400c107816 */ /* 0x100fe4000000000d */
[----:B------:R-:W-:Y:S02]  /*37dc0*/  LOP3.LUT R10, R37, 0xffff, RZ, 0xc0, !PT ;  /* 0x0000ffff250a7812 */ /* 0x000fe400078ec0ff */
[----:B------:R-:W-:-:S02]  /*37dd0*/  SHF.R.U32.HI R13, RZ, 0x8, R13 ;  /* 0x00000008ff0d7819 */ /* 0x000fc4000001160d */
[----:B------:R-:W-:Y:S02]  /*37de0*/  SHF.R.U32.HI R12, RZ, 0x8, R10 ;  /* 0x00000008ff0c7819 */ /* 0x000fe4000001160a */
[----:B0-----:R-:W-:Y:S01]  /*37df0*/  LOP3.LUT R8, R35, 0xffff, RZ, 0xc0, !PT ;  /* 0x0000ffff23087812 */ /* 0x001fe200078ec0ff */
[----:B------:R0:W-:Y:S01]  /*37e00*/  STL [R1+0x650], R15 ;  /* 0x0006500f01007387 */ /* 0x0001e20000100800 */
[----:B------:R-:W-:Y:S02]  /*37e10*/  LOP3.LUT R11, R11, 0xffff, RZ, 0xc0, !PT ;  /* 0x0000ffff0b0b7812 */ /* 0x000fe400078ec0ff */
[--C-:B------:R-:W-:Y:S02]  /*37e20*/  PRMT R10, R10, 0x3340, R8.reuse ;  /* 0x000033400a0a7816 */ /* 0x100fe40000000008 */
[----:B------:R-:W-:Y:S01]  /*37e30*/  LOP3.LUT R13, R13, 0xffff, RZ, 0xc0, !PT ;  /* 0x0000ffff0d0d7812 */ /* 0x000fe200078ec0ff */
[----:B------:R-:W-:Y:S04]  /*37e40*/  STL [R1+0xb0c], R16 ;  /* 0x000b0c1001007387 */ /* 0x000fe80000100800 */
[----:B------:R1:W-:Y:S01]  /*37e50*/  STL [R1+0xb04], R10 ;  /* 0x000b040a01007387 */ /* 0x0003e20000100800 */
[----:B0-----:R-:W-:Y:S01]  /*37e60*/  VIADD R15, R15, UR5 ;  /* 0x000000050f0f7c36 */ /* 0x001fe20008000000 */
[----:B------:R-:W-:Y:S01]  /*37e70*/  SHF.R.U32.HI R8, RZ, 0x8, R8 ;  /* 0x00000008ff087819 */ /* 0x000fe20000011608 */
[----:B------:R-:W-:Y:S01]  /*37e80*/  ULDC UR5, c[0x0][0x248] ;  /* 0x0000920000057ab9 */ /* 0x000fe20000000800 */
[----:B------:R-:W4:Y:S01]  /*37e90*/  LDL.LU R43, [R1+0xe4c] ;  /* 0x000e4c00012b7983 */ /* 0x000f220000300800 */
[----:B------:R-:W-:-:S03]  /*37ea0*/  LOP3.LUT R12, R12, 0xffff, RZ, 0xc0, !PT ;  /* 0x0000ffff0c0c7812 */ /* 0x000fc600078ec0ff */
[----:B------:R-:W4:Y:S01]  /*37eb0*/  LDL.LU R41, [R1+0x688] ;  /* 0x0006880001297983 */ /* 0x000f220000300800 */
[----:B-1----:R-:W-:Y:S02]  /*37ec0*/  PRMT R10, R11, 0x3340, R13 ;  /* 0x000033400b0a7816 */ /* 0x002fe4000000000d */
[----:B------:R-:W-:-:S03]  /*37ed0*/  LOP3.LUT R8, R8, 0xffff, RZ, 0xc0, !PT ;  /* 0x0000ffff08087812 */ /* 0x000fc600078ec0ff */
[----:B------:R-:W-:Y:S04]  /*37ee0*/  STL [R1+0x7ac], R10 ;  /* 0x0007ac0a01007387 */ /* 0x000fe80000100800 */
[----:B------:R-:W-:Y:S04]  /*37ef0*/  STL [R1+0x648], R15 ;  /* 0x0006480f01007387 */ /* 0x000fe80000100800 */
[----:B------:R-:W4:Y:S01]  /*37f00*/  LDL.LU R37, [R1+0xe48] ;  /* 0x000e480001257983 */ /* 0x000f220000300800 */
[----:B------:R-:W-:-:S03]  /*37f10*/  PRMT R8, R12, 0x3340, R8 ;  /* 0x000033400c087816 */ /* 0x000fc60000000008 */
[----:B------:R-:W4:Y:S01]  /*37f20*/  LDL.LU R35, [R1+0x4d0] ;  /* 0x0004d00001237983 */ /* 0x000f220000300800 */
[----:B------:R-:W-:-:S03]  /*37f30*/  LOP3.LUT R172, R172, 0xffff, RZ, 0xc0, !PT ;  /* 0x0000ffffacac7812 */ /* 0x000fc600078ec0ff */
[----:B------:R2:W-:Y:S01]  /*37f40*/  STL [R1+0x7a8], R8 ;  /* 0x0007a80801007387 */ /* 0x0005e20000100800 */
[----:B------:R-:W-:Y:S01]  /*37f50*/  LOP3.LUT R174, R174, 0xffff, RZ, 0xc0, !PT ;  /* 0x0000ffffaeae7812 */ /* 0x000fe200078ec0ff */
[----:B------:R-:W-:Y:S01]  /*37f60*/  VIADD R13, R15, UR5 ;  /* 0x000000050f0d7c36 */ /* 0x000fe20008000000 */
[----:B------:R-:W-:-:S04]  /*37f70*/  ULDC UR5, c[0x0][0x248] ;  /* 0x0000920000057ab9 */ /* 0x000fc80000000800 */
[----:B------:R-:W-:Y:S01]  /*37f80*/  STL [R1+0x660], R13 ;  /* 0x0006600d01007387 */ /* 0x000fe20000100800 */
[----:B--2---:R-:W-:Y:S02]  /*37f90*/  LOP3.LUT R8, R33, 0xffff, RZ, 0xc0, !PT ;  /* 0x0000ffff21087812 */ /* 0x004fe400078ec0ff */
[----:B---3--:R-:W-:Y:S02]  /*37fa0*/  LOP3.LUT R10, R31, 0xffff, RZ, 0xc0, !PT ;  /* 0x0000ffff1f0a7812 */ /* 0x008fe400078ec0ff */
[----:B------:R-:W-:Y:S02]  /*37fb0*/  PRMT R12, R8, 0x3340, R172 ;  /* 0x00003340080c7816 */ /* 0x000fe400000000ac */
[----:B------:R-:W-:Y:S02]  /*37fc0*/  SHF.R.U32.HI R11, RZ, 0x8, R8 ;  /* 0x00000008ff0b7819 */ /* 0x000fe40000011608 */
[----:B------:R-:W-:Y:S02]  /*37fd0*/  SHF.R.U32.HI R172, RZ, 0x8, R172 ;  /* 0x00000008ffac7819 */ /* 0x000fe400000116ac */
[----:B------:R-:W-:-:S02]  /*37fe0*/  SHF.R.U32.HI R8, RZ, 0x8, R10 ;  /* 0x00000008ff087819 */ /* 0x000fc4000001160a */
[--C-:B------:R-:W-:Y:S02]  /*37ff0*/  PRMT R10, R10, 0x3340, R174.reuse ;  /* 0x000033400a0a7816 */ /* 0x100fe400000000ae */
[----:B------:R-:W-:Y:S02]  /*38000*/  LOP3.LUT R11, R11, 0xffff, RZ, 0xc0, !PT ;  /* 0x0000ffff0b0b7812 */ /* 0x000fe400078ec0ff */
[----:B------:R-:W-:Y:S01]  /*38010*/  LOP3.LUT R172, R172, 0xffff, RZ, 0xc0, !PT ;  /* 0x0000ffffacac7812 */ /* 0x000fe200078ec0ff */
[----:B------:R0:W-:Y:S04]  /*38020*/  STL [R1+0xaf8], R12 ;  /* 0x000af80c01007387 */ /* 0x0001e80000100800 */
[----:B------:R1:W-:Y:S04]  /*38030*/  STL [R1+0xafc], R10 ;  /* 0x000afc0a01007387 */ /* 0x0003e80000100800 */
[----:B------:R-:W2:Y:S01]  /*38040*/  LDL.LU R39, [R1+0x8a0] ;  /* 0x0008a00001277983 */ /* 0x000ea20000300800 */
[----:B0-----:R-:W-:Y:S01]  /*38050*/  VIADD R12, R13, UR5 ;  /* 0x000000050d0c7c36 */ /* 0x001fe20008000000 */
[----:B------:R-:W-:-:S02]  /*38060*/  SHF.R.U32.HI R174, RZ, 0x8, R174 ;  /* 0x00000008ffae7819 */ /* 0x000fc400000116ae */
[----:B------:R-:W3:Y:S01]  /*38070*/  LDL.LU R33, [R1+0xe50] ;  /* 0x000e500001217983 */ /* 0x000ee20000300800 */
[----:B------:R-:W-:Y:S01]  /*38080*/  LOP3.LUT R8, R8, 0xffff, RZ, 0xc0, !PT ;  /* 0x0000ffff08087812 */ /* 0x000fe200078ec0ff */
[----:B------:R-:W-:Y:S01]  /*38090*/  ULDC UR5, c[0x0][0x248] ;  /* 0x0000920000057ab9 */ /* 0x000fe20000000800 */
[----:B-1----:R-:W-:Y:S01]  /*380a0*/  PRMT R10, R11, 0x3340, R172 ;  /* 0x000033400b0a7816 */ /* 0x002fe200000000ac */
[----:B------:R-:W-:Y:S04]  /*380b0*/  STL [R1+0x644], R12 ;  /* 0x0006440c01007387 */ /* 0x000fe80000100800 */
[----:B------:R-:W-:Y:S04]  /*380c0*/  STL [R1+0x794], R10 ;  /* 0x0007940a01007387 */ /* 0x000fe80000100800 */
[----:B------:R-:W3:Y:S01]  /*380d0*/  LDL.LU R31, [R1+0x68c] ;  /* 0x00068c00011f7983 */ /* 0x000ee20000300800 */
[----:B------:R-:W-:Y:S01]  /*380e0*/  LOP3.LUT R174, R174, 0xffff, RZ, 0xc0, !PT ;  /* 0x0000ffffaeae7812 */ /* 0x000fe200078ec0ff */
[----:B------:R-:W-:Y:S01]  /*380f0*/  VIADD R15, R12, UR5 ;  /* 0x000000050c0f7c36 */ /* 0x000fe20008000000 */
[----:B------:R-:W-:-:S02]  /*38100*/  ULDC UR5, c[0x0][0x248] ;  /* 0x0000920000057ab9 */ /* 0x000fc40000000800 */
[----:B------:R-:W-:-:S05]  /*38110*/  PRMT R8, R8, 0x3340, R174 ;  /* 0x0000334008087816 */ /* 0x000fca00000000ae */
[----:B------:R-:W-:Y:S04]  /*38120*/  STL [R1+0x79c], R8 ;  /* 0x00079c0801007387 */ /* 0x000fe80000100800 */
[----:B------:R0:W-:Y:S02]  /*38130*/  STL [R1+0x65c], R15 ;  /* 0x00065c0f01007387 */ /* 0x0001e40000100800 */
[----:B0-----:R-:W-:Y:S01]  /*38140*/  VIADD R15, R15, UR5 ;  /* 0x000000050f0f7c36 */ /* 0x001fe20008000000 */
[----:B------:R-:W-:Y:S01]  /*38150*/  ULDC UR5, c[0x0][0x248] ;  /* 0x0000920000057ab9 */ /* 0x000fe20000000800 */
[----:B----4-:R-:W-:Y:S02]  /*38160*/  LOP3.LUT R12, R43, 0xffff, RZ, 0xc0, !PT ;  /* 0x0000ffff2b0c7812 */ /* 0x010fe400078ec0ff */
[----:B------:R-:W-:-:S02]  /*38170*/  LOP3.LUT R13, R41, 0xffff, RZ, 0xc0, !PT ;  /* 0x0000ffff290d7812 */ /* 0x000fc400078ec0ff */
[----:B------:R-:W-:Y:S02]  /*38180*/  SHF.R.U32.HI R11, RZ, 0x8, R12 ;  /* 0x00000008ff0b7819 */ /* 0x000fe4000001160c */
[--C-:B------:R-:W-:Y:S02]  /*38190*/  PRMT R16, R12, 0x3340, R13.reuse ;  /* 0x000033400c107816 */ /* 0x100fe4000000000d */
[----:B------:R-:W-:Y:S02]  /*381a0*/  LOP3.LUT R10, R37, 0xffff, RZ, 0xc0, !PT ;  /* 0x0000ffff250a7812 */ /* 0x000fe400078ec0ff */
[----:B------:R-:W-:Y:S02]  /*381b0*/  LOP3.LUT R8, R35, 0xffff, RZ, 0xc0, !PT ;  /* 0x0000ffff23087812 */ /* 0x000fe400078ec0ff */
[----:B------:R-:W-:Y:S02]  /*381c0*/  SHF.R.U32.HI R12, RZ, 0x8, R10 ;  /* 0x00000008ff0c7819 */ /* 0x000fe4000001160a */
[----:B------:R-:W-:Y:S01]  /*381d0*/  PRMT R10, R10, 0x3340, R8 ;  /* 0x000033400a0a7816 */ /* 0x000fe20000000008 */
[----:B------:R-:W-:Y:S01]  /*381e0*/  STL [R1+0xaec], R16 ;  /* 0x000aec1001007387 */ /* 0x000fe20000100800 */
[----:B------:R-:W-:-:S03]  /*381f0*/  SHF.R.U32.HI R13, RZ, 0x8, R13 ;  /* 0x00000008ff0d7819 */ /* 0x000fc6000001160d */
[----:B------:R0:W-:Y:S01]  /*38200*/  STL [R1+0xae4], R10 ;  /* 0x000ae40a01007387 */ /* 0x0001e20000100800 */
[----:B------:R-:W-:-:S03]  /*38210*/  SHF.R.U32.HI R8, RZ, 0x8, R8 ;  /* 0x00000008ff087819 */ /* 0x000fc60000011608 */
[----:B------:R-:W4:Y:S01]  /*38220*/  LDL.LU R41, [R1+0xe54] ;  /* 0x000e540001297983 */ /* 0x000f220000300800 */
[----:B------:R-:W-:-:S03]  /*38230*/  LOP3.LUT R11, R11, 0xffff, RZ, 0xc0, !PT ;  /* 0x0000ffff0b0b7812 */ /* 0x000fc600078ec0ff */
[----:B------:R-:W4:Y:S01]  /*38240*/  LDL.LU R37, [R1+0x690] ;  /* 0x0006900001257983 */ /* 0x000f220000300800 */
[----:B------:R-:W-:-:S03]  /*38250*/  LOP3.LUT R13, R13, 0xffff, RZ, 0xc0, !PT ;  /* 0x0000ffff0d0d7812 */ /* 0x000fc600078ec0ff */
[----:B------:R-:W-:Y:S01]  /*38260*/  STL [R1+0x654], R15 ;  /* 0x0006540f01007387 */ /* 0x000fe20000100800 */
[----:B------:R-:W-:-:S03]  /*38270*/  LOP3.LUT R12, R12, 0xffff, RZ, 0xc0, !PT ;  /* 0x0000ffff0c0c7812 */ /* 0x000fc600078ec0ff */
[----:B------:R-:W4:Y:S01]  /*38280*/  LDL.LU R35, [R1+0x8a4] ;  /* 0x0008a40001237983 */ /* 0x000f220000300800 */
[----:B------:R-:W-:Y:S02]  /*38290*/  LOP3.LUT R8, R8, 0xffff, RZ, 0xc0, !PT ;  /* 0x0000ffff08087812 */ /* 0x000fe400078ec0ff */
[----:B0-----:R-:W-:Y:S02]  /*382a0*/  PRMT R10, R11, 0x3340, R13 ;  /* 0x000033400b0a7816 */ /* 0x001fe4000000000d */
        /* <DEDUP_REMOVED lines=30> */
[----:B------:R-:W-:Y:S01]  /*38490*/  PRMT R8, R8, 0x3340, R9 ;  /* 0x0000334008087816 */ /* 0x000fe20000000009 */
[----:B0-----:R-:W-:Y:S01]  /*384a0*/  VIADD R13, R13, UR5 ;  /* 0x000000050d0d7c36 */ /* 0x001fe20008000000 */
[----:B------:R-:W-:-:S03]  /*384b0*/  ULDC UR5, c[0x0][0x248] ;  /* 0x0000920000057ab9 */ /* 0x000fc60000000800 */
[----:B------:R0:W-:Y:S04]  /*384c0*/  STL [R1+0x76c], R8 ;  /* 0x00076c0801007387 */ /* 0x0001e80000100800 */
[----:B------:R1:W-:Y:S01]  /*384d0*/  STL [R1+0x670], R13 ;  /* 0x0006700d01007387 */ /* 0x0003e20000100800 */
[----:B0-----:R-:W-:-:S03]  /*384e0*/  LOP3.LUT R8, R233, 0xffff, RZ, 0xc0, !PT ;  /* 0x0000ffffe9087812 */ /* 0x001fc600078ec0ff */
[----:B------:R-:W3:Y:S01]  /*384f0*/  LDL.LU R233, [R1+0x145c] ;  /* 0x00145c0001e97983 */ /* 0x000ee20000300800 */
[----:B----4-:R-:W-:Y:S02]  /*38500*/  LOP3.LUT R11, R41, 0xffff, RZ, 0xc0, !PT ;  /* 0x0000ffff290b7812 */ /* 0x010fe400078ec0ff */
[----:B------:R-:W-:Y:S02]  /*38510*/  LOP3.LUT R12, R37, 0xffff, RZ, 0xc0, !PT ;  /* 0x0000ffff250c7812 */ /* 0x000fe400078ec0ff */
[----:B------:R-:W-:Y:S02]  /*38520*/  SHF.R.U32.HI R10, RZ, 0x8, R11 ;  /* 0x00000008ff0a7819 */ /* 0x000fe4000001160b */
[--C-:B------:R-:W-:Y:S02]  /*38530*/  PRMT R15, R11, 0x3340, R12.reuse ;  /* 0x000033400b0f7816 */ /* 0x100fe4000000000c */
[----:B------:R-:W-:Y:S02]  /*38540*/  LOP3.LUT R9, R35, 0xffff, RZ, 0xc0, !PT ;  /* 0x0000ffff23097812 */ /* 0x000fe400078ec0ff */
[----:B------:R-:W-:-:S02]  /*38550*/  SHF.R.U32.HI R12, RZ, 0x8, R12 ;  /* 0x00000008ff0c7819 */ /* 0x000fc4000001160c */
[----:B------:R-:W-:Y:S02]  /*38560*/  SHF.R.U32.HI R11, RZ, 0x8, R9 ;  /* 0x00000008ff0b7819 */ /* 0x000fe40000011609 */
[--C-:B------:R-:W-:Y:S02]  /*38570*/  PRMT R9, R9, 0x3340, R8.reuse ;  /* 0x0000334009097816 */ /* 0x100fe40000000008 */
[----:B------:R-:W-:Y:S02]  /*38580*/  LOP3.LUT R10, R10, 0xffff, RZ, 0xc0, !PT ;  /* 0x0000ffff0a0a7812 */ /* 0x000fe400078ec0ff */
[----:B------:R-:W-:Y:S01]  /*38590*/  LOP3.LUT R12, R12, 0xffff, RZ, 0xc0, !PT ;  /* 0x0000ffff0c0c7812 */ /* 0x000fe200078ec0ff */
[----:B------:R-:W-:Y:S01]  /*385a0*/  STL [R1+0xac0], R15 ;  /* 0x000ac00f01007387 */ /* 0x000fe20000100800 */
[----:B-1----:R-:W-:Y:S01]  /*385b0*/  VIADD R13, R13, UR5 ;  /* 0x000000050d0d7c36 */ /* 0x002fe20008000000 */
[----:B------:R-:W-:Y:S01]  /*385c0*/  SHF.R.U32.HI R8, RZ, 0x8, R8 ;  /* 0x00000008ff087819 */ /* 0x000fe20000011608 */
[----:B------:R-:W-:Y:S01]  /*385d0*/  ULDC UR5, c[0x0][0x248] ;  /* 0x0000920000057ab9 */ /* 0x000fe20000000800 */
[----:B------:R0:W-:Y:S04]  /*385e0*/  STL [R1+0xabc], R9 ;  /* 0x000abc0901007387 */ /* 0x0001e80000100800 */
[----:B------:R-:W4:Y:S04]  /*385f0*/  LDL.LU R43, [R1+0xe5c] ;  /* 0x000e5c00012b7983 */ /* 0x000f280000300800 */
[----:B------:R-:W4:Y:S01]  /*38600*/  LDL.LU R37, [R1+0x698] ;  /* 0x0006980001257983 */ /* 0x000f220000300800 */
[----:B0-----:R-:W-:-:S05]  /*38610*/  PRMT R9, R10, 0x3340, R12 ;  /* 0x000033400a097816 */ /* 0x001fca000000000c */
[----:B------:R-:W-:Y:S04]  /*38620*/  STL [R1+0x760], R9 ;  /* 0x0007600901007387 */ /* 0x000fe80000100800 */
[----:B------:R0:W-:Y:S01]  /*38630*/  STL [R1+0x668], R13 ;  /* 0x0006680d01007387 */ /* 0x0001e20000100800 */
[----:B------:R-:W-:-:S03]  /*38640*/  LOP3.LUT R11, R11, 0xffff, RZ, 0xc0, !PT ;  /* 0x0000ffff0b0b7812 */ /* 0x000fc600078ec0ff */
[----:B------:R-:W4:Y:S01]  /*38650*/  LDL.LU R35, [R1+0x8ac] ;  /* 0x0008ac0001237983 */ /* 0x000f220000300800 */
[----:B------:R-:W-:-:S04]  /*38660*/  LOP3.LUT R8, R8, 0xffff, RZ, 0xc0, !PT ;  /* 0x0000ffff08087812 */ /* 0x000fc800078ec0ff */
[----:B------:R-:W-:Y:S02]  /*38670*/  PRMT R8, R11, 0x3340, R8 ;  /* 0x000033400b087816 */ /* 0x000fe40000000008 */
[----:B------:R-:W-:-:S03]  /*38680*/  LOP3.LUT R12, R0, 0xffff, RZ, 0xc0, !PT ;  /* 0x0000ffff000c7812 */ /* 0x000fc600078ec0ff */
[----:B------:R-:W-:Y:S01]  /*38690*/  STL [R1+0x75c], R8 ;  /* 0x00075c0801007387 */ /* 0x000fe20000100800 */
[----:B0-----:R-:W-:Y:S01]  /*386a0*/  VIADD R13, R13, UR5 ;  /* 0x000000050d0d7c36 */ /* 0x001fe20008000000 */
[----:B------:R-:W-:Y:S02]  /*386b0*/  ULDC UR5, c[0x0][0x248] ;  /* 0x0000920000057ab9 */ /* 0x000fe40000000800 */
[----:B------:R-:W4:Y:S04]  /*386c0*/  LDL.LU R0, [R1+0x1458] ;  /* 0x0014580001007983 */ /* 0x000f280000300800 */
[----:B------:R0:W-:Y:S02]  /*386d0*/  STL [R1+0x678], R13 ;  /* 0x0006780d01007387 */ /* 0x0001e40000100800 */
[----:B0-----:R-:W-:Y:S01]  /*386e0*/  VIADD R13, R13, UR5 ;  /* 0x000000050d0d7c36 */ /* 0x001fe20008000000 */
[----:B------:R-:W-:Y:S01]  /*386f0*/  ULDC UR5, c[0x0][0x248] ;  /* 0x0000920000057ab9 */ /* 0x000fe20000000800 */
[----:B--2---:R-:W-:-:S02]  /*38700*/  LOP3.LUT R11, R39, 0xffff, RZ, 0xc0, !PT ;  /* 0x0000ffff270b7812 */ /* 0x004fc400078ec0ff */
[----:B---3--:R-:W-:Y:S02]  /*38710*/  LOP3.LUT R9, R33, 0xffff, RZ, 0xc0, !PT ;  /* 0x0000ffff21097812 */ /* 0x008fe400078ec0ff */
[--C-:B------:R-:W-:Y:S02]  /*38720*/  PRMT R15, R11, 0x3340, R12.reuse ;  /* 0x000033400b0f7816 */ /* 0x100fe4000000000c */
[----:B------:R-:W-:Y:S02]  /*38730*/  SHF.R.U32.HI R10, RZ, 0x8, R11 ;  /* 0x00000008ff0a7819 */ /* 0x000fe4000001160b */
[----:B------:R-:W-:Y:S02]  /*38740*/  SHF.R.U32.HI R12, RZ, 0x8, R12 ;  /* 0x00000008ff0c7819 */ /* 0x000fe4000001160c */
[----:B------:R-:W-:Y:S02]  /*38750*/  SHF.R.U32.HI R11, RZ, 0x8, R9 ;  /* 0x00000008ff0b7819 */ /* 0x000fe40000011609 */
[----:B------:R-:W-:-:S02]  /*38760*/  LOP3.LUT R8, R31, 0xffff, RZ, 0xc0, !PT ;  /* 0x0000ffff1f087812 */ /* 0x000fc400078ec0ff */
        /* <DEDUP_REMOVED lines=9> */
[----:B------:R-:W3:Y:S04]  /*38800*/  LDL.LU R33, [R1+0xe60] ;  /* 0x000e600001217983 */ /* 0x000ee80000300800 */
[----:B------:R-:W-:Y:S04]  /*38810*/  STL [R1+0x754], R9 ;  /* 0x0007540901007387 */ /* 0x000fe80000100800 */
[----:B------:R-:W3:Y:S01]  /*38820*/  LDL.LU R31, [R1+0x69c] ;  /* 0x00069c00011f7983 */ /* 0x000ee20000300800 */
[----:B------:R-:W-:-:S02]  /*38830*/  SHF.R.U32.HI R8, RZ, 0x8, R8 ;  /* 0x00000008ff087819 */ /* 0x000fc40000011608 */
[----:B------:R-:W-:Y:S02]  /*38840*/  LOP3.LUT R11, R11, 0xffff, RZ, 0xc0, !PT ;  /* 0x0000ffff0b0b7812 */ /* 0x000fe400078ec0ff */
        /* <DEDUP_REMOVED lines=11> */
[----:B------:R-:W-:Y:S02]  /*38900*/  PRMT R15, R11, 0x3340, R12 ;  /* 0x000033400b0f7816 */ /* 0x000fe4000000000c */
[----:B------:R-:W-:-:S04]  /*38910*/  LOP3.LUT R9, R35, 0xffff, RZ, 0xc0, !PT ;  /* 0x0000ffff23097812 */ /* 0x000fc800078ec0ff */
[----:B------:R-:W-:Y:S02]  /*38920*/  SHF.R.U32.HI R11, RZ, 0x8, R9 ;  /* 0x00000008ff0b7819 */ /* 0x000fe40000011609 */
[----:B------:R-:W-:Y:S01]  /*38930*/  PRMT R9, R9, 0x3340, R8 ;  /* 0x0000334009097816 */ /* 0x000fe20000000008 */
[----:B------:R-:W-:Y:S04]  /*38940*/  STL [R1+0xaa8], R15 ;  /* 0x000aa80f01007387 */ /* 0x000fe80000100800 */
[----:B------:R0:W-:Y:S01]  /*38950*/  STL [R1+0xaa4], R9 ;  /* 0x000aa40901007387 */ /* 0x0001e20000100800 */
[----:B------:R-:W-:-:S03]  /*38960*/  SHF.R.U32.HI R12, RZ, 0x8, R12 ;  /* 0x00000008ff0c7819 */ /* 0x000fc6000001160c */
[----:B------:R-:W4:Y:S01]  /*38970*/  LDL.LU R37, [R1+0xb28] ;  /* 0x000b280001257983 */ /* 0x000f220000300800 */
[----:B------:R-:W-:-:S03]  /*38980*/  SHF.R.U32.HI R8, RZ, 0x8, R8 ;  /* 0x00000008ff087819 */ /* 0x000fc60000011608 */
[----:B------:R-:W4:Y:S01]  /*38990*/  LDL.LU R35, [R1+0xac4] ;  /* 0x000ac40001237983 */ /* 0x000f220000300800 */
[----:B------:R-:W-:Y:S02]  /*389a0*/  LOP3.LUT R10, R10, 0xffff, RZ, 0xc0, !PT ;  /* 0x0000ffff0a0a7812 */ /* 0x000fe400078ec0ff */
[----:B------:R-:W-:Y:S02]  /*389b0*/  LOP3.LUT R12, R12, 0xffff, RZ, 0xc0, !PT ;  /* 0x0000ffff0c0c7812 */ /* 0x000fe400078ec0ff */
[----:B------:R-:W-:Y:S02]  /*389c0*/  LOP3.LUT R11, R11, 0xffff, RZ, 0xc0, !PT ;  /* 0x0000ffff0b0b7812 */ /* 0x000fe400078ec0ff */
[----:B------:R-:W-:Y:S01]  /*389d0*/  LOP3.LUT R8, R8, 0xffff, RZ, 0xc0, !PT ;  /* 0x0000ffff08087812 */ /* 0x000fe200078ec0ff */
[----:B-1----:R-:W-:Y:S01]  /*389e0*/  VIADD R13, R13, UR5 ;  /* 0x000000050d0d7c36 */ /* 0x002fe20008000000 */
[----:B0-----:R-:W-:Y:S01]  /*389f0*/  PRMT R9, R10, 0x3340, R12 ;  /* 0x000033400a097816 */ /* 0x001fe2000000000c */
[----:B------:R-:W-:Y:S01]  /*38a00*/  ULDC UR5, c[0x0][0x248] ;  /* 0x0000920000057ab9 */ /* 0x000fe20000000800 */
[----:B------:R-:W-:-:S02]  /*38a10*/  PRMT R8, R11, 0x3340, R8 ;  /* 0x000033400b087816 */ /* 0x000fc40000000008 */
[----:B------:R0:W-:Y:S04]  /*38a20*/  STL [R1+0x67c], R13 ;  /* 0x00067c0d01007387 */ /* 0x0001e80000100800 */
[----:B------:R-:W-:Y:S04]  /*38a30*/  STL [R1+0x744], R9 ;  /* 0x0007440901007387 */ /* 0x000fe80000100800 */
[----:B------:R-:W-:Y:S01]  /*38a40*/  STL [R1+0x73c], R8 ;  /* 0x00073c0801007387 */ /* 0x000fe20000100800 */
[----:B0-----:R-:W-:Y:S01]  /*38a50*/  VIADD R13, R13, UR5 ;  /* 0x000000050d0d7c36 */ /* 0x001fe20008000000 */
[----:B------:R-:W-:-:S04]  /*38a60*/  ULDC UR5, c[0x0][0x248] ;  /* 0x0000920000057ab9 */ /* 0x000fc80000000800 */
[----:B------:R0:W-:Y:S02]  /*38a70*/  STL [R1+0x68c], R13 ;  /* 0x00068c0d01007387 */ /* 0x0001e40000100800 */
[----:B0-----:R-:W-:Y:S01]  /*38a80*/  VIADD R13, R13, UR5 ;  /* 0x000000050d0d7c36 */ /* 0x001fe20008000000 */
[----:B------:R-:W-:Y:S01]  /*38a90*/  ULDC UR5, c[0x0][0x248] ;  /* 0x0000920000057ab9 */ /* 0x000fe20000000800 */
[----:B--2---:R-:W-:Y:S02]  /*38aa0*/  LOP3.LUT R11, R41, 0xffff, RZ, 0xc0, !PT ;  /* 0x0000ffff290b7812 */ /* 0x004fe400078ec0ff */
[----:B---3--:R-:W-:Y:S02]  /*38ab0*/  LOP3.LUT R12, R39, 0xffff, RZ, 0xc0, !PT ;  /* 0x0000ffff270c7812 */ /* 0x008fe400078ec0ff */
[----:B------:R-:W-:Y:S02]  /*38ac0*/  SHF.R.U32.HI R10, RZ, 0x8, R11 ;  /* 0x00000008ff0a7819 */ /* 0x000fe4000001160b */
[----:B------:R-:W-:-:S02]  /*38ad0*/  PRMT R15, R11, 0x3340, R12 ;  /* 0x000033400b0f7816 */ /* 0x000fc4000000000c */
[----:B------:R-:W-:Y:S02]  /*38ae0*/  LOP3.LUT R9, R33, 0xffff, RZ, 0xc0, !PT ;  /* 0x0000ffff21097812 */ /* 0x000fe400078ec0ff */
[----:B------:R-:W-:Y:S02]  /*38af0*/  SHF.R.U32.HI R12, RZ, 0x8, R12 ;  /* 0x00000008ff0c7819 */ /* 0x000fe4000001160c */
[----:B------:R-:W-:Y:S02]  /*38b00*/  SHF.R.U32.HI R11, RZ, 0x8, R9 ;  /* 0x00000008ff0b7819 */ /* 0x000fe40000011609 */
[----:B------:R-:W-:Y:S02]  /*38b10*/  LOP3.LUT R8, R31, 0xffff, RZ, 0xc0, !PT ;  /* 0x0000ffff1f087812 */ /* 0x000fe400078ec0ff */
[----:B------:R-:W-:Y:S02]  /*38b20*/  LOP3.LUT R10, R10, 0xffff, RZ, 0xc0, !PT ;  /* 0x0000ffff0a0a7812 */ /* 0x000fe400078ec0ff */
[----:B------:R-:W-:-:S02]  /*38b30*/  PRMT R9, R9, 0x3340, R8 ;  /* 0x0000334009097816 */ /* 0x000fc40000000008 */
[----:B------:R-:W-:Y:S01]  /*38b40*/  LOP3.LUT R12, R12, 0xffff, RZ, 0xc0, !PT ;  /* 0x0000ffff0c0c7812 */ /* 0x000fe200078ec0ff */
[----:B------:R-:W-:Y:S04]  /*38b50*/  STL [R1+0xa88], R15 ;  /* 0x000a880f01007387 */ /* 0x000fe80000100800 */
[----:B------:R0:W-:Y:S04]  /*38b60*/  STL [R1+0xa84], R9 ;  /* 0x000a840901007387 */ /* 0x0001e80000100800 */
[----:B------:R-:W2:Y:S04]  /*38b70*/  LDL.LU R43, [R1+0xe6c] ;  /* 0x000e6c00012b7983 */ /* 0x000ea80000300800 */
[----:B------:R-:W3:Y:S01]  /*38b80*/  LDL.LU R41, [R1+0x6a8] ;  /* 0x0006a80001297983 */ /* 0x000ee20000300800 */
[----:B0-----:R-:W-:-:S05]  /*38b90*/  PRMT R9, R10, 0x3340, R12 ;  /* 0x000033400a097816 */ /* 0x001fca000000000c */
[----:B------:R-:W-:Y:S04]  /*38ba0*/  STL [R1+0x730], R9 ;  /* 0x0007300901007387 */ /* 0x000fe80000100800 */
[----:B------:R0:W-:Y:S04]  /*38bb0*/  STL [R1+0x688], R13 ;  /* 0x0006880d01007387 */ /* 0x0001e80000100800 */
[----:B------:R-:W3:Y:S04]  /*38bc0*/  LDL.LU R33, [R1+0xe68] ;  /* 0x000e680001217983 */ /* 0x000ee80000300800 */
[----:B------:R-:W3:Y:S01]  /*38bd0*/  LDL.LU R31, [R1+0x6a4] ;  /* 0x0006a400011f7983 */ /* 0x000ee20000300800 */
[----:B------:R-:W-:-:S02]  /*38be0*/  SHF.R.U32.HI R8, RZ, 0x8, R8 ;  /* 0x00000008ff087819 */ /* 0x000fc40000011608 */
[----:B------:R-:W-:Y:S02]  /*38bf0*/  LOP3.LUT R11, R11, 0xffff, RZ, 0xc0, !PT ;  /* 0x0000ffff0b0b7812 */ /* 0x000fe400078ec0ff */
[----:B------:R-:W-:-:S04]  /*38c00*/  LOP3.LUT R8, R8, 0xffff, RZ, 0xc0, !PT ;  /* 0x0000ffff08087812 */ /* 0x000fc800078ec0ff */
[----:B------:R-:W-:Y:S02]  /*38c10*/  PRMT R8, R11, 0x3340, R8 ;  /* 0x000033400b087816 */ /* 0x000fe40000000008 */
[----:B------:R-:W-:Y:S01]  /*38c20*/  LOP3.LUT R12, R233, 0xffff, RZ, 0xc0, !PT ;  /* 0x0000ffffe90c7812 */ /* 0x000fe200078ec0ff */
[----:B0-----:R-:W-:Y:S01]  /*38c30*/  VIADD R13, R13, UR5 ;  /* 0x000000050d0d7c36 */ /* 0x001fe20008000000 */
[----:B------:R-:W-:Y:S01]  /*38c40*/  ULDC UR5, c[0x0][0x248] ;  /* 0x0000920000057ab9 */ /* 0x000fe20000000800 */
[----:B------:R0:W-:Y:S04]  /*38c50*/  STL [R1+0x72c], R8 ;  /* 0x00072c0801007387 */ /* 0x0001e80000100800 */
[----:B------:R-:W3:Y:S01]  /*38c60*/  LDL.LU R233, [R1+0x1450] ;  /* 0x0014500001e97983 */ /* 0x000ee20000300800 */
[----:B0-----:R-:W-:-:S02]  /*38c70*/  LOP3.LUT R8, R2, 0xffff, RZ, 0xc0, !PT ;  /* 0x0000ffff02087812 */ /* 0x001fc400078ec0ff */
[----:B----4-:R-:W-:Y:S02]  /*38c80*/  LOP3.LUT R11, R37, 0xffff, RZ, 0xc0, !PT ;  /* 0x0000ffff250b7812 */ /* 0x010fe400078ec0ff */
[----:B------:R-:W-:Y:S02]  /*38c90*/  LOP3.LUT R9, R35, 0xffff, RZ, 0xc0, !PT ;  /* 0x0000ffff23097812 */ /* 0x000fe400078ec0ff */
[--C-:B------:R-:W-:Y:S02]  /*38ca0*/  PRMT R15, R11, 0x3340, R12.reuse ;  /* 0x000033400b0f7816 */ /* 0x100fe4000000000c */
[----:B------:R-:W-:Y:S02]  /*38cb0*/  SHF.R.U32.HI R10, RZ, 0x8, R11 ;  /* 0x00000008ff0a7819 */ /* 0x000fe4000001160b */
[----:B------:R-:W-:Y:S02]  /*38cc0*/  SHF.R.U32.HI R12, RZ, 0x8, R12 ;  /* 0x00000008ff0c7819 */ /* 0x000fe4000001160c */
[----:B------:R-:W-:-:S02]  /*38cd0*/  SHF.R.U32.HI R11, RZ, 0x8, R9 ;  /* 0x00000008ff0b7819 */ /* 0x000fc40000011609 */
[--C-:B------:R-:W-:Y:S01]  /*38ce0*/  PRMT R9, R9, 0x3340, R8.reuse ;  /* 0x0000334009097816 */ /* 0x100fe20000000008 */
[----:B------:R0:W-:Y:S01]  /*38cf0*/  STL [R1+0x694], R13 ;  /* 0x0006940d01007387 */ /* 0x0001e20000100800 */
[----:B------:R-:W-:Y:S02]  /*38d00*/  LOP3.LUT R10, R10, 0xffff, RZ, 0xc0, !PT ;  /* 0x0000ffff0a0a7812 */ /* 0x000fe400078ec0ff */
[----:B------:R-:W-:Y:S01]  /*38d10*/  LOP3.LUT R12, R12, 0xffff, RZ, 0xc0, !PT ;  /* 0x0000ffff0c0c7812 */ /* 0x000fe200078ec0ff */
[----:B------:R-:W4:Y:S04]  /*38d20*/  LDL.LU R2, [R1+0x144c] ;  /* 0x00144c0001027983 */ /* 0x000f280000300800 */
[----:B------:R-:W-:Y:S01]  /*38d30*/  STL [R1+0xa78], R15 ;  /* 0x000a780f01007387 */ /* 0x000fe20000100800 */
[----:B0-----:R-:W-:Y:S01]  /*38d40*/  VIADD R13, R13, UR5 ;  /* 0x000000050d0d7c36 */ /* 0x001fe20008000000 */
[----:B------:R-:W-:-:S02]  /*38d50*/  SHF.R.U32.HI R8, RZ, 0x8, R8 ;  /* 0x00000008ff087819 */ /* 0x000fc40000011608 */
[----:B------:R0:W-:Y:S01]  /*38d60*/  STL [R1+0xa7c], R9 ;  /* 0x000a7c0901007387 */ /* 0x0001e20000100800 */
[----:B------:R-:W-:Y:S01]  /*38d70*/  LOP3.LUT R11, R11, 0xffff, RZ, 0xc0, !PT ;  /* 0x0000ffff0b0b7812 */ /* 0x000fe200078ec0ff */
[----:B------:R-:W-:Y:S02]  /*38d80*/  ULDC UR5, c[0x0][0x248] ;  /* 0x0000920000057ab9 */ /* 0x000fe40000000800 */
[----:B------:R-:W4:Y:S04]  /*38d90*/  LDL.LU R39, [R1+0xb48] ;  /* 0x000b480001277983 */ /* 0x000f280000300800 */
[----:B------:R-:W4:Y:S01]  /*38da0*/  LDL.LU R37, [R1+0xe70] ;  /* 0x000e700001257983 */ /* 0x000f220000300800 */
[----:B0-----:R-:W-:-:S03]  /*38db0*/  PRMT R9, R10, 0x3340, R12 ;  /* 0x000033400a097816 */ /* 0x001fc6000000000c */
[----:B------:R0:W-:Y:S04]  /*38dc0*/  STL [R1+0x690], R13 ;  /* 0x0006900d01007387 */ /* 0x0001e80000100800 */
[----:B------:R-:W-:Y:S04]  /*38dd0*/  STL [R1+0x720], R9 ;  /* 0x0007200901007387 */ /* 0x000fe80000100800 */
[----:B------:R-:W4:Y:S01]  /*38de0*/  LDL.LU R35, [R1+0x6ac] ;  /* 0x0006ac0001237983 */ /* 0x000f220000300800 */
[----:B------:R-:W-:-:S04]  /*38df0*/  LOP3.LUT R8, R8, 0xffff, RZ, 0xc0, !PT ;  /* 0x0000ffff08087812 */ /* 0x000fc800078ec0ff */
[----:B------:R-:W-:Y:S01]  /*38e00*/  PRMT R8, R11, 0x3340, R8 ;  /* 0x000033400b087816 */ /* 0x000fe20000000008 */
[----:B0-----:R-:W-:Y:S01]  /*38e10*/  VIADD R13, R13, UR5 ;  /* 0x000000050d0d7c36 */ /* 0x001fe20008000000 */
[----:B------:R-:W-:-:S03]  /*38e20*/  ULDC UR5, c[0x0][0x248] ;  /* 0x0000920000057ab9 */ /* 0x000fc60000000800 */
[----:B------:R-:W-:Y:S04]  /*38e30*/  STL [R1+0x724], R8 ;  /* 0x0007240801007387 */ /* 0x000fe80000100800 */
[----:B------:R0:W-:Y:S02]  /*38e40*/  STL [R1+0x6a0], R13 ;  /* 0x0006a00d01007387 */ /* 0x0001e40000100800 */
[----:B0-----:R-:W-:Y:S01]  /*38e50*/  VIADD R13, R13, UR5 ;  /* 0x000000050d0d7c36 */ /* 0x001fe20008000000 */
[----:B------:R-:W-:Y:S01]  /*38e60*/  ULDC UR5, c[0x0][0x248] ;  /* 0x0000920000057ab9 */ /* 0x000fe20000000800 */
[----:B--2---:R-:W-:Y:S02]  /*38e70*/  LOP3.LUT R11, R43, 0xffff, RZ, 0xc0, !PT ;  /* 0x0000ffff2b0b7812 */ /* 0x004fe400078ec0ff */
[----:B---3--:R-:W-:-:S02]  /*38e80*/  LOP3.LUT R12, R41, 0xffff, RZ, 0xc0, !PT ;  /* 0x0000ffff290c7812 */ /* 0x008fc400078ec0ff */
[----:B------:R-:W-:Y:S02]  /*38e90*/  SHF.R.U32.HI R10, RZ, 0x8, R11 ;  /* 0x00000008ff0a7819 */ /* 0x000fe4000001160b */
[----:B------:R-:W-:Y:S02]  /*38ea0*/  PRMT R15, R11, 0x3340, R12 ;  /* 0x000033400b0f7816 */ /* 0x000fe4000000000c */
[----:B------:R-:W-:Y:S02]  /*38eb0*/  LOP3.LUT R9, R33, 0xffff, RZ, 0xc0, !PT ;  /* 0x0000ffff21097812 */ /* 0x000fe400078ec0ff */
[----:B------:R-:W-:Y:S02]  /*38ec0*/  LOP3.LUT R8, R31, 0xffff, RZ, 0xc0, !PT ;  /* 0x0000ffff1f087812 */ /* 0x000fe400078ec0ff */
[----:B------:R-:W-:Y:S02]  /*38ed0*/  SHF.R.U32.HI R11, RZ, 0x8, R9 ;  /* 0x00000008ff0b7819 */ /* 0x000fe40000011609 */
[----:B------:R-:W-:Y:S01]  /*38ee0*/  PRMT R9, R9, 0x3340, R8 ;  /* 0x0000334009097816 */ /* 0x000fe20000000008 */
[----:B------:R-:W-:Y:S04]  /*38ef0*/  STL [R1+0xa70], R15 ;  /* 0x000a700f01007387 */ /* 0x000fe80000100800 */
[----:B------:R0:W-:Y:S04]  /*38f00*/  STL [R1+0xa6c], R9 ;  /* 0x000a6c0901007387 */ /* 0x0001e80000100800 */
        /* <DEDUP_REMOVED lines=8> */
[----:B------:R-:W-:Y:S02]  /*38f90*/  LOP3.LUT R11, R11, 0xffff, RZ, 0xc0, !PT ;  /* 0x0000ffff0b0b7812 */ /* 0x000fe400078ec0ff */
[----:B------:R-:W-:Y:S02]  /*38fa0*/  LOP3.LUT R8, R8, 0xffff, RZ, 0xc0, !PT ;  /* 0x0000ffff08087812 */ /* 0x000fe400078ec0ff */
[----:B0-----:R-:W-:-:S02]  /*38fb0*/  PRMT R9, R10, 0x3340, R12 ;  /* 0x000033400a097816 */ /* 0x001fc4000000000c */
[----:B------:R-:W-:Y:S02]  /*38fc0*/  PRMT R8, R11, 0x3340, R8 ;  /* 0x000033400b087816 */ /* 0x000fe40000000008 */
[----:B------:R-:W-:Y:S01]  /*38fd0*/  LOP3.LUT R12, R3, 0xffff, RZ, 0xc0, !PT ;  /* 0x0000ffff030c7812 */ /* 0x000fe200078ec0ff */
[----:B------:R0:W-:Y:S01]  /*38fe0*/  STL [R1+0x710], R9 ;  /* 0x0007100901007387 */ /* 0x0001e20000100800 */
[----:B-1----:R-:W-:Y:S01]  /*38ff0*/  VIADD R13, R13, UR5 ;  /* 0x000000050d0d7c36 */ /* 0x002fe20008000000 */
[----:B------:R-:W-:Y:S02]  /*39000*/  ULDC UR5, c[0x0][0x248] ;  /* 0x0000920000057ab9 */ /* 0x000fe40000000800 */
[----:B------:R1:W-:Y:S04]  /*39010*/  STL [R1+0x70c], R8 ;  /* 0x00070c0801007387 */ /* 0x0003e80000100800 */
[----:B------:R-:W3:Y:S01]  /*39020*/  LDL.LU R3, [R1+0x1448] ;  /* 0x0014480001037983 */ /* 0x000ee20000300800 */
[----:B----4-:R-:W-:-:S02]  /*39030*/  LOP3.LUT R11, R39, 0xffff, RZ, 0xc0, !PT ;  /* 0x0000ffff270b7812 */ /* 0x010fc400078ec0ff */
[----:B0-----:R-:W-:Y:S02]  /*39040*/  LOP3.LUT R9, R37, 0xffff, RZ, 0xc0, !PT ;  /* 0x0000ffff25097812 */ /* 0x001fe400078ec0ff */
[--C-:B------:R-:W-:Y:S02]  /*39050*/  PRMT R15, R11, 0x3340, R12.reuse ;  /* 0x000033400b0f7816 */ /* 0x100fe4000000000c */
[----:B------:R-:W-:Y:S02]  /*39060*/  SHF.R.U32.HI R10, RZ, 0x8, R11 ;  /* 0x00000008ff0a7819 */ /* 0x000fe4000001160b */
[----:B------:R-:W-:Y:S02]  /*39070*/  SHF.R.U32.HI R12, RZ, 0x8, R12 ;  /* 0x00000008ff0c7819 */ /* 0x000fe4000001160c */
[----:B------:R-:W-:Y:S02]  /*39080*/  SHF.R.U32.HI R11, RZ, 0x8, R9 ;  /* 0x00000008ff0b7819 */ /* 0x000fe40000011609 */
[----:B-1----:R-:W-:Y:S01]  /*39090*/  LOP3.LUT R8, R35, 0xffff, RZ, 0xc0, !PT ;  /* 0x0000ffff23087812 */ /* 0x002fe200078ec0ff */
[----:B------:R0:W-:Y:S01]  /*390a0*/  STL [R1+0x6a4], R13 ;  /* 0x0006a40d01007387 */ /* 0x0001e20000100800 */
[----:B------:R-:W-:-:S02]  /*390b0*/  LOP3.LUT R10, R10, 0xffff, RZ, 0xc0, !PT ;  /* 0x0000ffff0a0a7812 */ /* 0x000fc400078ec0ff */
[--C-:B------:R-:W-:Y:S02]  /*390c0*/  PRMT R9, R9, 0x3340, R8.reuse ;  /* 0x0000334009097816 */ /* 0x100fe40000000008 */
[----:B------:R-:W-:Y:S01]  /*390d0*/  LOP3.LUT R12, R12, 0xffff, RZ, 0xc0, !PT ;  /* 0x0000ffff0c0c7812 */ /* 0x000fe200078ec0ff */
[----:B------:R-:W-:Y:S04]  /*390e0*/  STL [R1+0xa64], R15 ;  /* 0x000a640f01007387 */ /* 0x000fe80000100800 */
[----:B------:R1:W-:Y:S01]  /*390f0*/  STL [R1+0xa40], R9 ;  /* 0x000a400901007387 */ /* 0x0003e20000100800 */
[----:B0-----:R-:W-:Y:S01]  /*39100*/  VIADD R13, R13, UR5 ;  /* 0x000000050d0d7c36 */ /* 0x001fe20008000000 */
[----:B------:R-:W-:Y:S01]  /*39110*/  SHF.R.U32.HI R8, RZ, 0x8, R8 ;  /* 0x00000008ff087819 */ /* 0x000fe20000011608 */
[----:B------:R-:W-:Y:S01]  /*39120*/  ULDC UR5, c[0x0][0x248] ;  /* 0x0000920000057ab9 */ /* 0x000fe20000000800 */
[----:B------:R-:W4:Y:S04]  /*39130*/  LDL.LU R39, [R1+0xb5c] ;  /* 0x000b5c0001277983 */ /* 0x000f280000300800 */
[----:B------:R-:W4:Y:S01]  /*39140*/  LDL.LU R37, [R1+0xe78] ;  /* 0x000e780001257983 */ /* 0x000f220000300800 */
[----:B-1----:R-:W-:-:S03]  /*39150*/  PRMT R9, R10, 0x3340, R12 ;  /* 0x000033400a097816 */ /* 0x002fc6000000000c */
[----:B------:R0:W-:Y:S04]  /*39160*/  STL [R1+0x69c], R13 ;  /* 0x00069c0d01007387 */ /* 0x0001e80000100800 */
[----:B------:R-:W-:Y:S04]  /*39170*/  STL [R1+0x6f8], R9 ;  /* 0x0006f80901007387 */ /* 0x000fe80000100800 */
[----:B------:R-:W4:Y:S01]  /*39180*/  LDL.LU R35, [R1+0x6b4] ;  /* 0x0006b40001237983 */ /* 0x000f220000300800 */
        /* <DEDUP_REMOVED lines=8> */
[----:B------:R-:W4:Y:S01]  /*39210*/  LDL.LU R2, [R1+0x1444] ;  /* 0x0014440001027983 */ /* 0x000f220000300800 */
[----:B-1----:R-:W-:Y:S01]  /*39220*/  VIADD R13, R13, UR5 ;  /* 0x000000050d0d7c36 */ /* 0x002fe20008000000 */
[----:B------:R-:W-:Y:S01]  /*39230*/  ULDC UR5, c[0x0][0x248] ;  /* 0x0000920000057ab9 */ /* 0x000fe20000000800 */
[----:B--2---:R-:W-:Y:S02]  /*39240*/  LOP3.LUT R11, R41, 0xffff, RZ, 0xc0, !PT ;  /* 0x0000ffff290b7812 */ /* 0x004fe400078ec0ff */
[----:B---3--:R-:W-:Y:S02]  /*39250*/  LOP3.LUT R12, R33, 0xffff, RZ, 0xc0, !PT ;  /* 0x0000ffff210c7812 */ /* 0x008fe400078ec0ff */
[----:B------:R-:W-:Y:S02]  /*39260*/  SHF.R.U32.HI R10, RZ, 0x8, R11 ;  /* 0x00000008ff0a7819 */ /* 0x000fe4000001160b */
[----:B------:R-:W-:Y:S02]  /*39270*/  PRMT R15, R11, 0x3340, R12 ;  /* 0x000033400b0f7816 */ /* 0x000fe4000000000c */
[----:B------:R-:W-:-:S02]  /*39280*/  LOP3.LUT R9, R31, 0xffff, RZ, 0xc0, !PT ;  /* 0x0000ffff1f097812 */ /* 0x000fc400078ec0ff */
        /* <DEDUP_REMOVED lines=12> */
[----:B------:R-:W3:Y:S01]  /*39350*/  LDL.LU R31, [R1+0xb68] ;  /* 0x000b6800011f7983 */ /* 0x000ee20000300800 */
[----:B------:R-:W-:Y:S02]  /*39360*/  SHF.R.U32.HI R8, RZ, 0x8, R8 ;  /* 0x00000008ff087819 */ /* 0x000fe40000011608 */
[----:B------:R-:W-:-:S02]  /*39370*/  LOP3.LUT R11, R11, 0xffff, RZ, 0xc0, !PT ;  /* 0x0000ffff0b0b7812 */ /* 0x000fc400078ec0ff */
[----:B------:R-:W-:-:S04]  /*39380*/  LOP3.LUT R8, R8, 0xffff, RZ, 0xc0, !PT ;  /* 0x0000ffff08087812 */ /* 0x000fc800078ec0ff */
[----:B------:R-:W-:Y:S02]  /*39390*/  PRMT R8, R11, 0x3340, R8 ;  /* 0x000033400b087816 */ /* 0x000fe40000000008 */
[----:B------:R-:W-:-:S03]  /*393a0*/  LOP3.LUT R12, R233, 0xffff, RZ, 0xc0, !PT ;  /* 0x0000ffffe90c7812 */ /* 0x000fc600078ec0ff */
[----:B------:R1:W-:Y:S01]  /*393b0*/  STL [R1+0x6c8], R8 ;  /* 0x0006c80801007387 */ /* 0x0003e20000100800 */
[----:B0-----:R-:W-:Y:S01]  /*393c0*/  VIADD R13, R13, UR5 ;  /* 0x000000050d0d7c36 */ /* 0x001fe20008000000 */
[----:B------:R-:W-:Y:S02]  /*393d0*/  ULDC UR5, c[0x0][0x248] ;  /* 0x0000920000057ab9 */ /* 0x000fe40000000800 */
[----:B------:R-:W3:Y:S01]  /*393e0*/  LDL.LU R233, [R1+0x1440] ;  /* 0x0014400001e97983 */ /* 0x000ee20000300800 */
[----:B----4-:R-:W-:Y:S02]  /*393f0*/  LOP3.LUT R11, R39, 0xffff, RZ, 0xc0, !PT ;  /* 0x0000ffff270b7812 */ /* 0x010fe400078ec0ff */
[----:B------:R-:W-:Y:S02]  /*39400*/  LOP3.LUT R9, R37, 0xffff, RZ, 0xc0, !PT ;  /* 0x0000ffff25097812 */ /* 0x000fe400078ec0ff */
[----:B------:R-:W-:Y:S02]  /*39410*/  SHF.R.U32.HI R10, RZ, 0x8, R11 ;  /* 0x00000008ff0a7819 */ /* 0x000fe4000001160b */
[----:B------:R-:W-:-:S02]  /*39420*/  PRMT R15, R11, 0x3340, R12 ;  /* 0x000033400b0f7816 */ /* 0x000fc4000000000c */
[----:B------:R-:W-:Y:S02]  /*39430*/  SHF.R.U32.HI R12, RZ, 0x8, R12 ;  /* 0x00000008ff0c7819 */ /* 0x000fe4000001160c */
[----:B------:R-:W-:Y:S02]  /*39440*/  SHF.R.U32.HI R11, RZ, 0x8, R9 ;  /* 0x00000008ff0b7819 */ /* 0x000fe40000011609 */
[----:B-1----:R-:W-:Y:S01]  /*39450*/  LOP3.LUT R8, R35, 0xffff, RZ, 0xc0, !PT ;  /* 0x0000ffff23087812 */ /* 0x002fe200078ec0ff */
[----:B------:R0:W-:Y:S03]  /*39460*/  STL [R1+0x664], R13 ;  /* 0x0006640d01007387 */ /* 0x0001e60000100800 */
[----:B------:R-:W-:Y:S01]  /*39470*/  PRMT R9, R9, 0x3340, R8 ;  /* 0x0000334009097816 */ /* 0x000fe20000000008 */
[----:B------:R-:W-:Y:S01]  /*39480*/  STL [R1+0x808], R15 ;  /* 0x0008080f01007387 */ /* 0x000fe20000100800 */
[----:B------:R-:W-:-:S02]  /*39490*/  LOP3.LUT R10, R10, 0xffff, RZ, 0xc0, !PT ;  /* 0x0000ffff0a0a7812 */ /* 0x000fc400078ec0ff */
[----:B------:R-:W-:Y:S01]  /*394a0*/  LOP3.LUT R12, R12, 0xffff, RZ, 0xc0, !PT ;  /* 0x0000ffff0c0c7812 */ /* 0x000fe200078ec0ff */
[----:B------:R1:W-:Y:S01]  /*394b0*/  STL [R1+0x804], R9 ;  /* 0x0008040901007387 */ /* 0x0003e20000100800 */
[----:B0-----:R-:W-:Y:S01]  /*394c0*/  VIADD R13, R13, UR5 ;  /* 0x000000050d0d7c36 */ /* 0x001fe20008000000 */
[----:B------:R-:W-:Y:S02]  /*394d0*/  SHF.R.U32.HI R8, RZ, 0x8, R8 ;  /* 0x00000008ff087819 */ /* 0x000fe40000011608 */
[----:B------:R-:W4:Y:S01]  /*394e0*/  LDL.LU R41, [R1+0xe84] ;  /* 0x000e840001297983 */ /* 0x000f220000300800 */
[----:B------:R-:W-:Y:S01]  /*394f0*/  LOP3.LUT R11, R11, 0xffff, RZ, 0xc0, !PT ;  /* 0x0000ffff0b0b7812 */ /* 0x000fe200078ec0ff */
[----:B------:R-:W-:Y:S02]  /*39500*/  ULDC UR5, c[0x0][0x248] ;  /* 0x0000920000057ab9 */ /* 0x000fe40000000800 */
[----:B------:R-:W4:Y:S01]  /*39510*/  LDL.LU R39, [R1+0x6d0] ;  /* 0x0006d00001277983 */ /* 0x000f220000300800 */
[----:B-1----:R-:W-:-:S03]  /*39520*/  PRMT R9, R10, 0x3340, R12 ;  /* 0x000033400a097816 */ /* 0x002fc6000000000c */
[----:B------:R0:W-:Y:S04]  /*39530*/  STL [R1+0x638], R13 ;  /* 0x0006380d01007387 */ /* 0x0001e80000100800 */
[----:B------:R-:W4:Y:S04]  /*39540*/  LDL.LU R37, [R1+0xe80] ;  /* 0x000e800001257983 */ /* 0x000f280000300800 */
[----:B------:R-:W-:Y:S04]  /*39550*/  STL [R1+0x6bc], R9 ;  /* 0x0006bc0901007387 */ /* 0x000fe80000100800 */
[----:B------:R-:W4:Y:S01]  /*39560*/  LDL.LU R35, [R1+0x6c4] ;  /* 0x0006c40001237983 */ /* 0x000f220000300800 */
        /* <DEDUP_REMOVED lines=8> */
[----:B--2---:R-:W-:Y:S02]  /*395f0*/  LOP3.LUT R11, R43, 0xffff, RZ, 0xc0, !PT ;  /* 0x0000ffff2b0b7812 */ /* 0x004fe400078ec0ff */
[----:B---3--:R-:W-:Y:S02]  /*39600*/  LOP3.LUT R12, R33, 0xffff, RZ, 0xc0, !PT ;  /* 0x0000ffff210c7812 */ /* 0x008fe400078ec0ff */
[----:B------:R-:W-:Y:S02]  /*39610*/  SHF.R.U32.HI R10, RZ, 0x8, R11 ;  /* 0x00000008ff0a7819 */ /* 0x000fe4000001160b */
[----:B------:R-:W-:Y:S02]  /*39620*/  PRMT R15, R11, 0x3340, R12 ;  /* 0x000033400b0f7816 */ /* 0x000fe4000000000c */
[----:B------:R-:W-:-:S04]  /*39630*/  LOP3.LUT R9, R31, 0xffff, RZ, 0xc0, !PT ;  /* 0x0000ffff1f097812 */ /* 0x000fc800078ec0ff */
        /* <DEDUP_REMOVED lines=18> */
[----:B------:R4:W-:Y:S01]  /*39760*/  STL [R1+0x6ac], R8 ;  /* 0x0006ac0801007387 */ /* 0x0009e20000100800 */
[----:B0-----:R-:W-:Y:S01]  /*39770*/  VIADD R13, R13, UR5 ;  /* 0x000000050d0d7c36 */ /* 0x001fe20008000000 */
[----:B------:R-:W-:Y:S01]  /*39780*/  ULDC UR5, c[0x0][0x248] ;  /* 0x0000920000057ab9 */ /* 0x000fe20000000800 */
[----:B----4-:R-:W-:-:S02]  /*39790*/  LOP3.LUT R8, R41, 0xffff, RZ, 0xc0, !PT ;  /* 0x0000ffff29087812 */ /* 0x010fc400078ec0ff */
[----:B------:R-:W-:Y:S02]  /*397a0*/  LOP3.LUT R9, R39, 0xffff, RZ, 0xc0, !PT ;  /* 0x0000ffff27097812 */ /* 0x000fe400078ec0ff */
[----:B------:R-:W-:Y:S02]  /*397b0*/  SHF.R.U32.HI R10, RZ, 0x8, R8 ;  /* 0x00000008ff0a7819 */ /* 0x000fe40000011608 */
[--C-:B------:R-:W-:Y:S02]  /*397c0*/  PRMT R15, R8, 0x3340, R9.reuse ;  /* 0x00003340080f7816 */ /* 0x100fe40000000009 */
[----:B------:R-:W-:Y:S02]  /*397d0*/  SHF.R.U32.HI R9, RZ, 0x8, R9 ;  /* 0x00000008ff097819 */ /* 0x000fe40000011609 */
[----:B------:R-:W-:Y:S02]  /*397e0*/  LOP3.LUT R11, R37, 0xffff, RZ, 0xc0, !PT ;  /* 0x0000ffff250b7812 */ /* 0x000fe400078ec0ff */
[----:B------:R-:W-:-:S02]  /*397f0*/  LOP3.LUT R10, R10, 0xffff, RZ, 0xc0, !PT ;  /* 0x0000ffff0a0a7812 */ /* 0x000fc400078ec0ff */
[----:B------:R-:W-:Y:S02]  /*39800*/  SHF.R.U32.HI R8, RZ, 0x8, R11 ;  /* 0x00000008ff087819 */ /* 0x000fe4000001160b */
        /* <DEDUP_REMOVED lines=14> */
[----:B------:R0:W-:Y:S04]  /*398f0*/  STL [R1+0x9c], R9 ;  /* 0x00009c0901007387 */ /* 0x0001e80000100800 */
[----:B------:R1:W-:Y:S04]  /*39900*/  STL [R1+0x628], R13 ;  /* 0x0006280d01007387 */ /* 0x0003e80000100800 */
[----:B------:R-:W4:Y:S04]  /*39910*/  LDL.LU R37, [R1+0xe88] ;  /* 0x000e880001257983 */ /* 0x000f280000300800 */
[----:B------:R-:W4:Y:S01]  /*39920*/  LDL.LU R35, [R1+0x6d4] ;  /* 0x0006d40001237983 */ /* 0x000f220000300800 */
[----:B------:R-:W-:-:S02]  /*39930*/  PRMT R8, R8, 0x3340, R12 ;  /* 0x0000334008087816 */ /* 0x000fc4000000000c */
[----:B0-----:R-:W-:-:S03]  /*39940*/  LOP3.LUT R9, R2, 0xffff, RZ, 0xc0, !PT ;  /* 0x0000ffff02097812 */ /* 0x001fc600078ec0ff */
[----:B------:R-:W-:Y:S01]  /*39950*/  STL [R1+0x98], R8 ;  /* 0x0000980801007387 */ /* 0x000fe20000100800 */
[----:B------:R-:W-:Y:S01]  /*39960*/  LOP3.LUT R12, R233, 0xffff, RZ, 0xc0, !PT ;  /* 0x0000ffffe90c7812 */ /* 0x000fe200078ec0ff */
[----:B-1----:R-:W-:Y:S01]  /*39970*/  VIADD R13, R13, UR5 ;  /* 0x000000050d0d7c36 */ /* 0x002fe20008000000 */
[----:B------:R-:W-:Y:S01]  /*39980*/  ULDC UR5, c[0x0][0x248] ;  /* 0x0000920000057ab9 */ /* 0x000fe20000000800 */
[----:B------:R-:W4:Y:S04]  /*39990*/  LDL.LU R2, [R1+0x1438] ;  /* 0x0014380001027983 */ /* 0x000f280000300800 */
[----:B------:R0:W-:Y:S04]  /*399a0*/  STL [R1+0x624], R13 ;  /* 0x0006240d01007387 */ /* 0x0001e80000100800 */
[----:B------:R-:W4:Y:S01]  /*399b0*/  LDL.LU R233, [R1+0x1434] ;  /* 0x0014340001e97983 */ /* 0x000f220000300800 */
        /* <DEDUP_REMOVED lines=8> */
[----:B------:R-:W-:-:S02]  /*39a40*/  PRMT R11, R11, 0x3340, R12 ;  /* 0x000033400b0b7816 */ /* 0x000fc4000000000c */
[----:B------:R-:W-:Y:S02]  /*39a50*/  LOP3.LUT R10, R10, 0xffff, RZ, 0xc0, !PT ;  /* 0x0000ffff0a0a7812 */ /* 0x000fe400078ec0ff */
[----:B------:R-:W-:Y:S01]  /*39a60*/  LOP3.LUT R9, R9, 0xffff, RZ, 0xc0, !PT ;  /* 0x0000ffff09097812 */ /* 0x000fe200078ec0ff */
[----:B------:R-:W-:Y:S03]  /*39a70*/  STL [R1+0x7bc], R15 ;  /* 0x0007bc0f01007387 */ /* 0x000fe60000100800 */
[----:B------:R-:W-:Y:S01]  /*39a80*/  PRMT R9, R10, 0x3340, R9 ;  /* 0x000033400a097816 */ /* 0x000fe20000000009 */
[----:B------:R-:W-:Y:S04]  /*39a90*/  STL [R1+0x7c0], R11 ;  /* 0x0007c00b01007387 */ /* 0x000fe80000100800 */
[----:B------:R-:W2:Y:S04]  /*39aa0*/  LDL.LU R43, [R1+0xba0] ;  /* 0x000ba000012b7983 */ /* 0x000ea80000300800 */
[----:B------:R-:W-:Y:S04]  /*39ab0*/  STL [R1+0x94], R9 ;  /* 0x0000940901007387 */ /* 0x000fe80000100800 */
[----:B------:R0:W-:Y:S04]  /*39ac0*/  STL [R1+0x61c], R13 ;  /* 0x00061c0d01007387 */ /* 0x0001e80000100800 */
[----:B------:R-:W3:Y:S04]  /*39ad0*/  LDL.LU R33, [R1+0xe90] ;  /* 0x000e900001217983 */ /* 0x000ee80000300800 */
[----:B------:R-:W3:Y:S01]  /*39ae0*/  LDL.LU R31, [R1+0x6dc] ;  /* 0x0006dc00011f7983 */ /* 0x000ee20000300800 */
[----:B------:R-:W-:-:S02]  /*39af0*/  SHF.R.U32.HI R12, RZ, 0x8, R12 ;  /* 0x00000008ff0c7819 */ /* 0x000fc4000001160c */
[----:B------:R-:W-:Y:S02]  /*39b00*/  LOP3.LUT R8, R8, 0xffff, RZ, 0xc0, !PT ;  /* 0x0000ffff08087812 */ /* 0x000fe400078ec0ff */
[----:B------:R-:W-:-:S04]  /*39b10*/  LOP3.LUT R12, R12, 0xffff, RZ, 0xc0, !PT ;  /* 0x0000ffff0c0c7812 */ /* 0x000fc800078ec0ff */
[----:B------:R-:W-:-:S05]  /*39b20*/  PRMT R8, R8, 0x3340, R12 ;  /* 0x0000334008087816 */ /* 0x000fca000000000c */
[----:B------:R4:W-:Y:S01]  /*39b30*/  STL [R1+0x554], R8 ;  /* 0x0005540801007387 */ /* 0x0009e20000100800 */
[----:B0-----:R-:W-:Y:S01]  /*39b40*/  VIADD R13, R13, UR5 ;  /* 0x000000050d0d7c36 */ /* 0x001fe20008000000 */
[----:B------:R-:W-:-:S04]  /*39b50*/  ULDC UR5, c[0x0][0x248] ;  /* 0x0000920000057ab9 */ /* 0x000fc80000000800 */
[----:B------:R0:W-:Y:S01]  /*39b60*/  STL [R1+0x618], R13 ;  /* 0x0006180d01007387 */ /* 0x0001e20000100800 */
[----:B----4-:R-:W-:Y:S02]  /*39b70*/  LOP3.LUT R8, R41, 0xffff, RZ, 0xc0, !PT ;  /* 0x0000ffff29087812 */ /* 0x010fe400078ec0ff */
[----:B------:R-:W-:Y:S02]  /*39b80*/  LOP3.LUT R9, R39, 0xffff, RZ, 0xc0, !PT ;  /* 0x0000ffff27097812 */ /* 0x000fe400078ec0ff */
[----:B------:R-:W-:Y:S02]  /*39b90*/  SHF.R.U32.HI R10, RZ, 0x8, R8 ;  /* 0x00000008ff0a7819 */ /* 0x000fe40000011608 */
[--C-:B------:R-:W-:Y:S02]  /*39ba0*/  PRMT R15, R8, 0x3340, R9.reuse ;  /* 0x00003340080f7816 */ /* 0x100fe40000000009 */
[----:B------:R-:W-:Y:S02]  /*39bb0*/  SHF.R.U32.HI R9, RZ, 0x8, R9 ;  /* 0x00000008ff097819 */ /* 0x000fe40000011609 */
[----:B------:R-:W-:-:S02]  /*39bc0*/  LOP3.LUT R11, R37, 0xffff, RZ, 0xc0, !PT ;  /* 0x0000ffff250b7812 */ /* 0x000fc400078ec0ff */
[----:B------:R-:W-:Y:S02]  /*39bd0*/  LOP3.LUT R12, R35, 0xffff, RZ, 0xc0, !PT ;  /* 0x0000ffff230c7812 */ /* 0x000fe400078ec0ff */
[----:B------:R-:W-:Y:S02]  /*39be0*/  SHF.R.U32.HI R8, RZ, 0x8, R11 ;  /* 0x00000008ff087819 */ /* 0x000fe4000001160b */
[--C-:B------:R-:W-:Y:S02]  /*39bf0*/  PRMT R11, R11, 0x3340, R12.reuse ;  /* 0x000033400b0b7816 */ /* 0x100fe4000000000c */
[----:B------:R-:W-:Y:S02]  /*39c00*/  LOP3.LUT R10, R10, 0xffff, RZ, 0xc0, !PT ;  /* 0x0000ffff0a0a7812 */ /* 0x000fe400078ec0ff */
[----:B------:R-:W-:Y:S01]  /*39c10*/  LOP3.LUT R9, R9, 0xffff, RZ, 0xc0, !PT ;  /* 0x0000ffff09097812 */ /* 0x000fe200078ec0ff */
[----:B------:R-:W-:Y:S01]  /*39c20*/  STL [R1+0x7b4], R15 ;  /* 0x0007b40f01007387 */ /* 0x000fe20000100800 */
[----:B0-----:R-:W-:Y:S01]  /*39c30*/  VIADD R13, R13, UR5 ;  /* 0x000000050d0d7c36 */ /* 0x001fe20008000000 */
[----:B------:R-:W-:Y:S01]  /*39c40*/  SHF.R.U32.HI R12, RZ, 0x8, R12 ;  /* 0x00000008ff0c7819 */ /* 0x000fe2000001160c */
[----:B------:R-:W-:Y:S01]  /*39c50*/  ULDC UR5, c[0x0][0x248] ;  /* 0x0000920000057ab9 */ /* 0x000fe20000000800 */
[----:B------:R-:W-:Y:S01]  /*39c60*/  STL [R1+0x7b0], R11 ;  /* 0x0007b00b01007387 */ /* 0x000fe20000100800 */
[----:B------:R-:W-:-:S03]  /*39c70*/  PRMT R9, R10, 0x3340, R9 ;  /* 0x000033400a097816 */ /* 0x000fc60000000009 */
[----:B------:R-:W4:Y:S04]  /*39c80*/  LDL.LU R41, [R1+0xe94] ;  /* 0x000e940001297983 */ /* 0x000f280000300800 */
[----:B------:R-:W4:Y:S01]  /*39c90*/  LDL.LU R39, [R1+0x6e4] ;  /* 0x0006e40001277983 */ /* 0x000f220000300800 */
[----:B------:R-:W-:Y:S02]  /*39ca0*/  LOP3.LUT R8, R8, 0xffff, RZ, 0xc0, !PT ;  /* 0x0000ffff08087812 */ /* 0x000fe400078ec0ff */
[----:B------:R-:W-:Y:S01]  /*39cb0*/  LOP3.LUT R12, R12, 0xffff, RZ, 0xc0, !PT ;  /* 0x0000ffff0c0c7812 */ /* 0x000fe200078ec0ff */
[----:B------:R0:W-:Y:S04]  /*39cc0*/  STL [R1+0x90], R9 ;  /* 0x0000900901007387 */ /* 0x0001e80000100800 */
[----:B------:R1:W-:Y:S01]  /*39cd0*/  STL [R1+0x610], R13 ;  /* 0x0006100d01007387 */ /* 0x0003e20000100800 */
[----:B------:R-:W-:-:S03]  /*39ce0*/  PRMT R8, R8, 0x3340, R12 ;  /* 0x0000334008087816 */ /* 0x000fc6000000000c */
[----:B------:R-:W4:Y:S04]  /*39cf0*/  LDL.LU R37, [R1+0xbb4] ;  /* 0x000bb40001257983 */ /* 0x000f280000300800 */
[----:B------:R-:W4:Y:S01]  /*39d00*/  LDL R35, [R1+0x30] ;  /* 0x0000300001237983 */ /* 0x000f220000100800 */
[----:B0-----:R-:W-:-:S03]  /*39d10*/  LOP3.LUT R9, R233, 0xffff, RZ, 0xc0, !PT ;  /* 0x0000ffffe9097812 */ /* 0x001fc600078ec0ff */
[----:B------:R-:W-:Y:S01]  /*39d20*/  STL [R1+0x8c], R8 ;  /* 0x00008c0801007387 */ /* 0x000fe20000100800 */
[----:B-1----:R-:W-:Y:S01]  /*39d30*/  VIADD R13, R13, UR5 ;  /* 0x000000050d0d7c36 */ /* 0x002fe20008000000 */
[----:B------:R-:W-:Y:S02]  /*39d40*/  ULDC UR5, c[0x0][0x248] ;  /* 0x0000920000057ab9 */ /* 0x000fe40000000800 */
[----:B------:R-:W4:Y:S04]  /*39d50*/  LDL.LU R233, [R1+0x1430] ;  /* 0x0014300001e97983 */ /* 0x000f280000300800 */
[----:B------:R0:W-:Y:S02]  /*39d60*/  STL [R1+0x60c], R13 ;  /* 0x00060c0d01007387 */ /* 0x0001e40000100800 */
[----:B0-----:R-:W-:Y:S01]  /*39d70*/  VIADD R13, R13, UR5 ;  /* 0x000000050d0d7c36 */ /* 0x001fe20008000000 */
[----:B------:R-:W-:Y:S01]  /*39d80*/  ULDC UR5, c[0x0][0x248] ;  /* 0x0000920000057ab9 */ /* 0x000fe20000000800 */
[----:B--2---:R-:W-:-:S04]  /*39d90*/  LOP3.LUT R8, R43, 0xffff, RZ, 0xc0, !PT ;  /* 0x0000ffff2b087812 */ /* 0x004fc800078ec0ff */
[--C-:B------:R-:W-:Y:S02]  /*39da0*/  PRMT R15, R8, 0x3340, R9.reuse ;  /* 0x00003340080f7816 */ /* 0x100fe40000000009 */
[----:B------:R-:W-:Y:S02]  /*39db0*/  SHF.R.U32.HI R10, RZ, 0x8, R8 ;  /* 0x00000008ff0a7819 */ /* 0x000fe40000011608 */
[----:B------:R-:W-:Y:S02]  /*39dc0*/  SHF.R.U32.HI R9, RZ, 0x8, R9 ;  /* 0x00000008ff097819 */ /* 0x000fe40000011609 */
[----:B---3--:R-:W-:Y:S02]  /*39dd0*/  LOP3.LUT R11, R33, 0xffff, RZ, 0xc0, !PT ;  /* 0x0000ffff210b7812 */ /* 0x008fe400078ec0ff */
[----:B------:R-:W-:Y:S02]  /*39de0*/  LOP3.LUT R10, R10, 0xffff, RZ, 0xc0, !PT ;  /* 0x0000ffff0a0a7812 */ /* 0x000fe400078ec0ff */
[----:B------:R-:W-:-:S02]  /*39df0*/  LOP3.LUT R12, R31, 0xffff, RZ, 0xc0, !PT ;  /* 0x0000ffff1f0c7812 */ /* 0x000fc400078ec0ff */
[----:B------:R-:W-:Y:S02]  /*39e00*/  LOP3.LUT R9, R9, 0xffff, RZ, 0xc0, !PT ;  /* 0x0000ffff09097812 */ /* 0x000fe400078ec0ff */
[----:B------:R-:W-:Y:S02]  /*39e10*/  SHF.R.U32.HI R8, RZ, 0x8, R11 ;  /* 0x00000008ff087819 */ /* 0x000fe4000001160b */
[--C-:B------:R-:W-:Y:S02]  /*39e20*/  PRMT R11, R11, 0x3340, R12.reuse ;  /* 0x000033400b0b7816 */ /* 0x100fe4000000000c */
[----:B------:R-:W-:Y:S01]  /*39e30*/  PRMT R9, R10, 0x3340, R9 ;  /* 0x000033400a097816 */ /* 0x000fe20000000009 */
[----:B------:R-:W-:Y:S04]  /*39e40*/  STL [R1+0x7a0], R15 ;  /* 0x0007a00f01007387 */ /* 0x000fe80000100800 */
        /* <DEDUP_REMOVED lines=21> */
[----:B------:R-:W-:Y:S02]  /*39fa0*/  LOP3.LUT R12, R35, 0xffff, RZ, 0xc0, !PT ;  /* 0x0000ffff230c7812 */ /* 0x000fe400078ec0ff */
[----:B------:R-:W-:Y:S02]  /*39fb0*/  SHF.R.U32.HI R8, RZ, 0x8, R11 ;  /* 0x00000008ff087819 */ /* 0x000fe4000001160b */
[----:B------:R-:W-:Y:S02]  /*39fc0*/  LOP3.LUT R9, R9, 0xffff, RZ, 0xc0, !PT ;  /* 0x0000ffff09097812 */ /* 0x000fe400078ec0ff */
[--C-:B------:R-:W-:Y:S01]  /*39fd0*/  PRMT R11, R11, 0x3340, R12.reuse ;  /* 0x000033400b0b7816 */ /* 0x100fe2000000000c */
[----:B------:R-:W-:Y:S01]  /*39fe0*/  STL [R1+0x778], R15 ;  /* 0x0007780f01007387 */ /* 0x000fe20000100800 */
[----:B------:R-:W-:Y:S01]  /*39ff0*/  PRMT R9, R10, 0x3340, R9 ;  /* 0x000033400a097816 */ /* 0x000fe20000000009 */
[----:B0-----:R-:W-:Y:S01]  /*3a000*/  VIADD R13, R13, UR5 ;  /* 0x000000050d0d7c36 */ /* 0x001fe20008000000 */
[----:B------:R-:W-:Y:S01]  /*3a010*/  SHF.R.U32.HI R12, RZ, 0x8, R12 ;  /* 0x00000008ff0c7819 */ /* 0x000fe2000001160c */
[----:B------:R-:W-:Y:S01]  /*3a020*/  STL [R1+0x774], R11 ;  /* 0x0007740b01007387 */ /* 0x000fe20000100800 */
[----:B------:R-:W-:Y:S01]  /*3a030*/  LOP3.LUT R8, R8, 0xffff, RZ, 0xc0, !PT ;  /* 0x0000ffff08087812 */ /* 0x000fe200078ec0ff */
[----:B------:R-:W-:-:S02]  /*3a040*/  ULDC UR5, c[0x0][0x248] ;  /* 0x0000920000057ab9 */ /* 0x000fc40000000800 */
[----:B------:R-:W4:Y:S04]  /*3a050*/  LDL.LU R41, [R1+0xe9c] ;  /* 0x000e9c0001297983 */ /* 0x000f280000300800 */
[----:B------:R-:W4:Y:S01]  /*3a060*/  LDL.LU R39, [R1+0x6ec] ;  /* 0x0006ec0001277983 */ /* 0x000f220000300800 */
[----:B------:R-:W-:-:S03]  /*3a070*/  LOP3.LUT R12, R12, 0xffff, RZ, 0xc0, !PT ;  /* 0x0000ffff0c0c7812 */ /* 0x000fc600078ec0ff */
[----:B------:R0:W-:Y:S04]  /*3a080*/  STL [R1+0x7c], R9 ;  /* 0x00007c0901007387 */ /* 0x0001e80000100800 */
[----:B------:R1:W-:Y:S04]  /*3a090*/  STL [R1+0x600], R13 ;  /* 0x0006000d01007387 */ /* 0x0003e80000100800 */
[----:B------:R-:W4:Y:S04]  /*3a0a0*/  LDL.LU R37, [R1+0xbd0] ;  /* 0x000bd00001257983 */ /* 0x000f280000300800 */
[----:B------:R-:W4:Y:S01]  /*3a0b0*/  LDL.LU R35, [R1+0x228] ;  /* 0x0002280001237983 */ /* 0x000f220000300800 */
[----:B------:R-:W-:-:S02]  /*3a0c0*/  PRMT R8, R8, 0x3340, R12 ;  /* 0x0000334008087816 */ /* 0x000fc4000000000c */
        /* <DEDUP_REMOVED lines=14> */
[----:B------:R-:W-:-:S02]  /*3a1b0*/  SHF.R.U32.HI R8, RZ, 0x8, R11 ;  /* 0x00000008ff087819 */ /* 0x000fc4000001160b */
[--C-:B------:R-:W-:Y:S02]  /*3a1c0*/  PRMT R11, R11, 0x3340, R12.reuse ;  /* 0x000033400b0b7816 */ /* 0x100fe4000000000c */
[----:B------:R-:W-:Y:S02]  /*3a1d0*/  LOP3.LUT R10, R10, 0xffff, RZ, 0xc0, !PT ;  /* 0x0000ffff0a0a7812 */ /* 0x000fe400078ec0ff */
[----:B------:R-:W-:Y:S01]  /*3a1e0*/  LOP3.LUT R9, R9, 0xffff, RZ, 0xc0, !PT ;  /* 0x0000ffff09097812 */ /* 0x000fe200078ec0ff */
[----:B------:R-:W-:Y:S03]  /*3a1f0*/  STL [R1+0x768], R15 ;  /* 0x0007680f01007387 */ /* 0x000fe60000100800 */
[----:B------:R-:W-:Y:S01]  /*3a200*/  PRMT R9, R10, 0x3340, R9 ;  /* 0x000033400a097816 */ /* 0x000fe20000000009 */
[----:B------:R-:W-:Y:S04]  /*3a210*/  STL [R1+0x758], R11 ;  /* 0x0007580b01007387 */ /* 0x000fe80000100800 */
[----:B------:R-:W2:Y:S04]  /*3a220*/  LDL.LU R45, [R1+0xea4] ;  /* 0x000ea400012d7983 */ /* 0x000ea80000300800 */
[----:B------:R-:W3:Y:S04]  /*3a230*/  LDL.LU R43, [R1+0x6f4] ;  /* 0x0006f400012b7983 */ /* 0x000ee80000300800 */
        /* <DEDUP_REMOVED lines=33> */
[----:B------:R-:W-:Y:S04]  /*3a450*/  STL [R1+0x6c], R9 ;  /* 0x00006c0901007387 */ /* 0x000fe80000100800 */
[----:B------:R0:W-:Y:S01]  /*3a460*/  STL [R1+0x5ec], R13 ;  /* 0x0005ec0d01007387 */ /* 0x0001e20000100800 */
[----:B------:R-:W-:-:S03]  /*3a470*/  PRMT R8, R8, 0x3340, R12 ;  /* 0x0000334008087816 */ /* 0x000fc6000000000c */
[----:B------:R-:W4:Y:S04]  /*3a480*/  LDL.LU R37, [R1+0xbec] ;  /* 0x000bec0001257983 */ /* 0x000f280000300800 */
[----:B------:R-:W4:Y:S04]  /*3a490*/  LDL.LU R35, [R1+0x240] ;  /* 0x0002400001237983 */ /* 0x000f280000300800 */
        /* <DEDUP_REMOVED lines=10> */
[----:B------:R-:W-:Y:S02]  /*3a540*/  SHF.R.U32.HI R9, RZ, 0x8, R9 ;  /* 0x00000008ff097819 */ /* 0x000fe40000011609 */
[----:B------:R-:W-:Y:S02]  /*3a550*/  LOP3.LUT R10, R10, 0xffff, RZ, 0xc0, !PT ;  /* 0x0000ffff0a0a7812 */ /* 0x000fe400078ec0ff */
[----:B------:R-:W-:Y:S02]  /*3a560*/  LOP3.LUT R11, R33, 0xffff, RZ, 0xc0, !PT ;  /* 0x0000ffff210b7812 */ /* 0x000fe400078ec0ff */
[----:B------:R-:W-:Y:S02]  /*3a570*/  LOP3.LUT R12, R31, 0xffff, RZ, 0xc0, !PT ;  /* 0x0000ffff1f0c7812 */ /* 0x000fe400078ec0ff */
[----:B------:R-:W-:Y:S02]  /*3a580*/  SHF.R.U32.HI R8, RZ, 0x8, R11 ;  /* 0x00000008ff087819 */ /* 0x000fe4000001160b */
[----:B------:R-:W-:-:S02]  /*3a590*/  LOP3.LUT R9, R9, 0xffff, RZ, 0xc0, !PT ;  /* 0x0000ffff09097812 */ /* 0x000fc400078ec0ff */
[----:B------:R-:W-:Y:S01]  /*3a5a0*/  PRMT R11, R11, 0x3340, R12 ;  /* 0x000033400b0b7816 */ /* 0x000fe2000000000c */
[----:B------:R-:W-:Y:S01]  /*3a5b0*/  STL [R1+0x71c], R15 ;  /* 0x00071c0f01007387 */ /* 0x000fe20000100800 */
[----:B------:R-:W-:-:S03]  /*3a5c0*/  PRMT R9, R10, 0x3340, R9 ;  /* 0x000033400a097816 */ /* 0x000fc60000000009 */
        /* <DEDUP_REMOVED lines=36> */
[----:B------:R-:W-:Y:S04]  /*3a810*/  STL [R1+0x58], R9 ;  /* 0x0000580901007387 */ /* 0x000fe80000100800 */
[----:B------:R0:W-:Y:S04]  /*3a820*/  STL [R1+0x5d8], R13 ;  /* 0x0005d80d01007387 */ /* 0x0001e80000100800 */
[----:B------:R-:W4:Y:S04]  /*3a830*/  LDL.LU R37, [R1+0xce8] ;  /* 0x000ce80001257983 */ /* 0x000f280000300800 */
[----:B------:R-:W4:Y:S01]  /*3a840*/  LDL.LU R35, [R1+0x260] ;  /* 0x0002600001237983 */ /* 0x000f220000300800 */
[----:B------:R-:W-:-:S05]  /*3a850*/  PRMT R8, R8, 0x3340, R12 ;  /* 0x0000334008087816 */ /* 0x000fca000000000c */
        /* <DEDUP_REMOVED lines=13> */
[----:B------:R-:W-:Y:S02]  /*3a930*/  SHF.R.U32.HI R8, RZ, 0x8, R11 ;  /* 0x00000008ff087819 */ /* 0x000fe4000001160b */
[----:B------:R-:W-:Y:S02]  /*3a940*/  PRMT R11, R11, 0x3340, R12 ;  /* 0x000033400b0b7816 */ /* 0x000fe4000000000c */
[----:B------:R-:W-:-:S02]  /*3a950*/  LOP3.LUT R10, R10, 0xffff, RZ, 0xc0, !PT ;  /* 0x0000ffff0a0a7812 */ /* 0x000fc400078ec0ff */
        /* <DEDUP_REMOVED lines=29> */
[----:B0-----:R-:W-:Y:S01]  /*3ab30*/  VIADD R13, R13, UR5 ;  /* 0x000000050d0d7c36 */ /* 0x001fe20008000000 */
[----:B------:R-:W-:Y:S01]  /*3ab40*/  STL [R1+0x6d8], R15 ;  /* 0x0006d80f01007387 */ /* 0x000fe20000100800 */
[----:B------:R-:W-:Y:S01]  /*3ab50*/  SHF.R.U32.HI R12, RZ, 0x8, R12 ;  /* 0x00000008ff0c7819 */ /* 0x000fe2000001160c */
[----:B------:R-:W-:Y:S01]  /*3ab60*/  ULDC UR5, c[0x0][0x248] ;  /* 0x0000920000057ab9 */ /* 0x000fe20000000800 */
[----:B------:R-:W-:Y:S01]  /*3ab70*/  PRMT R9, R10, 0x3340, R9 ;  /* 0x000033400a097816 */ /* 0x000fe20000000009 */
[----:B------:R-:W-:Y:S04]  /*3ab80*/  STL [R1+0x6d4], R11 ;  /* 0x0006d40b01007387 */ /* 0x000fe80000100800 */
[----:B------:R-:W4:Y:S04]  /*3ab90*/  LDL.LU R41, [R1+0xd08] ;  /* 0x000d080001297983 */ /* 0x000f280000300800 */
[----:B------:R-:W4:Y:S01]  /*3aba0*/  LDL.LU R39, [R1+0x2c8] ;  /* 0x0002c80001277983 */ /* 0x000f220000300800 */
[----:B------:R-:W-:-:S03]  /*3abb0*/  LOP3.LUT R8, R8, 0xffff, RZ, 0xc0, !PT ;  /* 0x0000ffff08087812 */ /* 0x000fc600078ec0ff */
[----:B------:R0:W-:Y:S01]  /*3abc0*/  STL [R1+0x5c4], R13 ;  /* 0x0005c40d01007387 */ /* 0x0001e20000100800 */
[----:B------:R-:W-:-:S03]  /*3abd0*/  LOP3.LUT R12, R12, 0xffff, RZ, 0xc0, !PT ;  /* 0x0000ffff0c0c7812 */ /* 0x000fc600078ec0ff */
[----:B------:R-:W4:Y:S04]  /*3abe0*/  LDL.LU R37, [R1+0xd04] ;  /* 0x000d040001257983 */ /* 0x000f280000300800 */
[----:B------:R-:W-:Y:S04]  /*3abf0*/  STL [R1+0x48], R9 ;  /* 0x0000480901007387 */ /* 0x000fe80000100800 */
[----:B------:R-:W4:Y:S01]  /*3ac00*/  LDL.LU R35, [R1+0x2b0] ;  /* 0x0002b00001237983 */ /* 0x000f220000300800 */
[----:B------:R-:W-:Y:S01]  /*3ac10*/  PRMT R8, R8, 0x3340, R12 ;  /* 0x0000334008087816 */ /* 0x000fe2000000000c */
[----:B0-----:R-:W-:Y:S01]  /*3ac20*/  VIADD R13, R13, UR5 ;  /* 0x000000050d0d7c36 */ /* 0x001fe20008000000 */
[----:B------:R-:W-:-:S03]  /*3ac30*/  ULDC UR5, c[0x0][0x248] ;  /* 0x0000920000057ab9 */ /* 0x000fc60000000800 */
[----:B------:R2:W-:Y:S04]  /*3ac40*/  STL [R1+0x44], R8 ;  /* 0x0000440801007387 */ /* 0x0005e80000100800 */
[----:B------:R0:W-:Y:S01]  /*3ac50*/  STL [R1+0x5c0], R13 ;  /* 0x0005c00d01007387 */ /* 0x0001e20000100800 */
[----:B--2---:R-:W-:Y:S02]  /*3ac60*/  LOP3.LUT R8, R45, 0xffff, RZ, 0xc0, !PT ;  /* 0x0000ffff2d087812 */ /* 0x004fe400078ec0ff */
[----:B---3--:R-:W-:-:S04]  /*3ac70*/  LOP3.LUT R9, R43, 0xffff, RZ, 0xc0, !PT ;  /* 0x0000ffff2b097812 */ /* 0x008fc800078ec0ff */
[----:B------:R-:W-:Y:S02]  /*3ac80*/  PRMT R15, R8, 0x3340, R9 ;  /* 0x00003340080f7816 */ /* 0x000fe40000000009 */
[----:B------:R-:W-:Y:S02]  /*3ac90*/  SHF.R.U32.HI R10, RZ, 0x8, R8 ;  /* 0x00000008ff0a7819 */ /* 0x000fe40000011608 */
[----:B------:R-:W-:Y:S01]  /*3aca0*/  LOP3.LUT R11, R33, 0xffff, RZ, 0xc0, !PT ;  /* 0x0000ffff210b7812 */ /* 0x000fe200078ec0ff */
[----:B------:R-:W-:Y:S01]  /*3acb0*/  STL [R1+0x52c], R15 ;  /* 0x00052c0f01007387 */ /* 0x000fe20000100800 */
[----:B------:R-:W-:-:S03]  /*3acc0*/  LOP3.LUT R12, R31, 0xffff, RZ, 0xc0, !PT ;  /* 0x0000ffff1f0c7812 */ /* 0x000fc600078ec0ff */
[----:B------:R-:W2:Y:S01]  /*3acd0*/  LDL.LU R33, [R1+0xd0c] ;  /* 0x000d0c0001217983 */ /* 0x000ea20000300800 */
[----:B------:R-:W-:Y:S02]  /*3ace0*/  SHF.R.U32.HI R8, RZ, 0x8, R11 ;  /* 0x00000008ff087819 */ /* 0x000fe4000001160b */
[----:B------:R-:W-:-:S05]  /*3acf0*/  PRMT R11, R11, 0x3340, R12 ;  /* 0x000033400b0b7816 */ /* 0x000fca000000000c */
[----:B------:R-:W-:Y:S04]  /*3ad00*/  STL [R1+0x528], R11 ;  /* 0x0005280b01007387 */ /* 0x000fe80000100800 */
[----:B------:R-:W3:Y:S01]  /*3ad10*/  LDL.LU R31, [R1+0xcfc] ;  /* 0x000cfc00011f7983 */ /* 0x000ee20000300800 */
[----:B------:R-:W-:Y:S02]  /*3ad20*/  SHF.R.U32.HI R9, RZ, 0x8, R9 ;  /* 0x00000008ff097819 */ /* 0x000fe40000011609 */
[----:B------:R-:W-:Y:S02]  /*3ad30*/  SHF.R.U32.HI R12, RZ, 0x8, R12 ;  /* 0x00000008ff0c7819 */ /* 0x000fe4000001160c */
[----:B------:R-:W-:Y:S02]  /*3ad40*/  LOP3.LUT R10, R10, 0xffff, RZ, 0xc0, !PT ;  /* 0x0000ffff0a0a7812 */ /* 0x000fe400078ec0ff */
[----:B------:R-:W-:-:S02]  /*3ad50*/  LOP3.LUT R9, R9, 0xffff, RZ, 0xc0, !PT ;  /* 0x0000ffff09097812 */ /* 0x000fc400078ec0ff */
[----:B------:R-:W-:Y:S02]  /*3ad60*/  LOP3.LUT R8, R8, 0xffff, RZ, 0xc0, !PT ;  /* 0x0000ffff08087812 */ /* 0x000fe400078ec0ff */
[----:B------:R-:W-:Y:S01]  /*3ad70*/  LOP3.LUT R12, R12, 0xffff, RZ, 0xc0, !PT ;  /* 0x0000ffff0c0c7812 */ /* 0x000fe200078ec0ff */
[----:B0-----:R-:W-:Y:S01]  /*3ad80*/  VIADD R13, R13, UR5 ;  /* 0x000000050d0d7c36 */ /* 0x001fe20008000000 */
[----:B------:R-:W-:Y:S01]  /*3ad90*/  PRMT R9, R10, 0x3340, R9 ;  /* 0x000033400a097816 */ /* 0x000fe20000000009 */
[----:B------:R-:W-:Y:S01]  /*3ada0*/  ULDC UR5, c[0x0][0x248] ;  /* 0x0000920000057ab9 */ /* 0x000fe20000000800 */
[----:B------:R-:W-:Y:S02]  /*3adb0*/  PRMT R8, R8, 0x3340, R12 ;  /* 0x0000334008087816 */ /* 0x000fe4000000000c */
        /* <DEDUP_REMOVED lines=8> */
[----:B----4-:R-:W-:Y:S02]  /*3ae40*/  LOP3.LUT R8, R41, 0xffff, RZ, 0xc0, !PT ;  /* 0x0000ffff29087812 */ /* 0x010fe400078ec0ff */
[----:B------:R-:W-:Y:S02]  /*3ae50*/  LOP3.LUT R9, R39, 0xffff, RZ, 0xc0, !PT ;  /* 0x0000ffff27097812 */ /* 0x000fe400078ec0ff */
[----:B------:R-:W-:Y:S02]  /*3ae60*/  SHF.R.U32.HI R10, RZ, 0x8, R8 ;  /* 0x00000008ff0a7819 */ /* 0x000fe40000011608 */
[----:B------:R-:W-:-:S02]  /*3ae70*/  PRMT R15, R8, 0x3340, R9 ;  /* 0x00003340080f7816 */ /* 0x000fc40000000009 */
[----:B------:R-:W-:Y:S02]  /*3ae80*/  LOP3.LUT R11, R37, 0xffff, RZ, 0xc0, !PT ;  /* 0x0000ffff250b7812 */ /* 0x000fe400078ec0ff */
[----:B------:R-:W-:Y:S02]  /*3ae90*/  SHF.R.U32.HI R9, RZ, 0x8, R9 ;  /* 0x00000008ff097819 */ /* 0x000fe40000011609 */
[----:B------:R-:W-:Y:S02]  /*3aea0*/  SHF.R.U32.HI R8, RZ, 0x8, R11 ;  /* 0x00000008ff087819 */ /* 0x000fe4000001160b */
[----:B------:R-:W-:Y:S01]  /*3aeb0*/  LOP3.LUT R12, R35, 0xffff, RZ, 0xc0, !PT ;  /* 0x0000ffff230c7812 */ /* 0x000fe200078ec0ff */
[----:B------:R-:W-:Y:S03]  /*3aec0*/  STL [R1+0x40c], R15 ;  /* 0x00040c0f01007387 */ /* 0x000fe60000100800 */
[--C-:B------:R-:W-:Y:S01]  /*3aed0*/  PRMT R11, R11, 0x3340, R12.reuse ;  /* 0x000033400b0b7816 */ /* 0x100fe2000000000c */
[----:B------:R-:W4:Y:S01]  /*3aee0*/  LDL.LU R37, [R1+0xd10] ;  /* 0x000d100001257983 */ /* 0x000f220000300800 */
[----:B------:R-:W-:-:S02]  /*3aef0*/  SHF.R.U32.HI R12, RZ, 0x8, R12 ;  /* 0x00000008ff0c7819 */ /* 0x000fc4000001160c */
[----:B------:R-:W-:Y:S01]  /*3af00*/  LOP3.LUT R10, R10, 0xffff, RZ, 0xc0, !PT ;  /* 0x0000ffff0a0a7812 */ /* 0x000fe200078ec0ff */
[----:B------:R-:W-:Y:S01]  /*3af10*/  STL [R1+0x54c], R11 ;  /* 0x00054c0b01007387 */ /* 0x000fe20000100800 */
[----:B------:R-:W-:Y:S02]  /*3af20*/  LOP3.LUT R9, R9, 0xffff, RZ, 0xc0, !PT ;  /* 0x0000ffff09097812 */ /* 0x000fe400078ec0ff */
[----:B------:R-:W-:Y:S01]  /*3af30*/  LOP3.LUT R8, R8, 0xffff, RZ, 0xc0, !PT ;  /* 0x0000ffff08087812 */ /* 0x000fe200078ec0ff */
[----:B------:R-:W4:Y:S01]  /*3af40*/  LDL.LU R35, [R1+0xd00] ;  /* 0x000d000001237983 */ /* 0x000f220000300800 */
[----:B------:R-:W-:Y:S02]  /*3af50*/  LOP3.LUT R12, R12, 0xffff, RZ, 0xc0, !PT ;  /* 0x0000ffff0c0c7812 */ /* 0x000fe400078ec0ff */
[----:B------:R-:W-:Y:S02]  /*3af60*/  PRMT R9, R10, 0x3340, R9 ;  /* 0x000033400a097816 */ /* 0x000fe40000000009 */
[----:B------:R-:W-:Y:S01]  /*3af70*/  PRMT R8, R8, 0x3340, R12 ;  /* 0x0000334008087816 */ /* 0x000fe2000000000c */
[----:B------:R0:W-:Y:S04]  /*3af80*/  STL [R1+0x5b0], R13 ;  /* 0x0005b00d01007387 */ /* 0x0001e80000100800 */
[----:B------:R1:W-:Y:S04]  /*3af90*/  STL [R1+0x38], R9 ;  /* 0x0000380901007387 */ /* 0x0003e80000100800 */
[----:B------:R2:W-:Y:S01]  /*3afa0*/  STL [R1+0x34], R8 ;  /* 0x0000340801007387 */ /* 0x0005e20000100800 */
[----:B0-----:R-:W-:Y:S01]  /*3afb0*/  VIADD R13, R13, UR5 ;  /* 0x000000050d0d7c36 */ /* 0x001fe20008000000 */
[----:B------:R-:W-:Y:S01]  /*3afc0*/  LOP3.LUT R12, R2, 0xffff, RZ, 0xc0, !PT ;  /* 0x0000ffff020c7812 */ /* 0x000fe200078ec0ff */
[----:B------:R-:W-:Y:S01]  /*3afd0*/  ULDC UR5, c[0x0][0x248] ;  /* 0x0000920000057ab9 */ /* 0x000fe20000000800 */
[----:B-1----:R-:W-:-:S02]  /*3afe0*/  LOP3.LUT R9, R233, 0xffff, RZ, 0xc0, !PT ;  /* 0x0000ffffe9097812 */ /* 0x002fc400078ec0ff */
[----:B------:R-:W4:Y:S04]  /*3aff0*/  LDL.LU R233, [R1+0x1428] ;  /* 0x0014280001e97983 */ /* 0x000f280000300800 */
[----:B------:R0:W-:Y:S04]  /*3b000*/  STL [R1+0x5ac], R13 ;  /* 0x0005ac0d01007387 */ /* 0x0001e80000100800 */
[----:B------:R-:W4:Y:S01]  /*3b010*/  LDL.LU R2, [R1+0x1424] ;  /* 0x0014240001027983 */ /* 0x000f220000300800 */
[----:B--2---:R-:W-:-:S04]  /*3b020*/  LOP3.LUT R8, R33, 0xffff, RZ, 0xc0, !PT ;  /* 0x0000ffff21087812 */ /* 0x004fc800078ec0ff */
[----:B------:R-:W-:Y:S02]  /*3b030*/  PRMT R15, R8, 0x3340, R9 ;  /* 0x00003340080f7816 */ /* 0x000fe40000000009 */
[----:B------:R-:W-:-:S03]  /*3b040*/  SHF.R.U32.HI R10, RZ, 0x8, R8 ;  /* 0x00000008ff0a7819 */ /* 0x000fc60000011608 */
[----:B------:R-:W-:Y:S01]  /*3b050*/  STL [R1+0x580], R15 ;  /* 0x0005800f01007387 */ /* 0x000fe20000100800 */
[----:B---3--:R-:W-:-:S03]  /*3b060*/  LOP3.LUT R11, R31, 0xffff, RZ, 0xc0, !PT ;  /* 0x0000ffff1f0b7812 */ /* 0x008fc600078ec0ff */
        /* <DEDUP_REMOVED lines=16> */
[----:B------:R1:W-:Y:S01]  /*3b170*/  STL [R1+0x64], R9 ;  /* 0x0000640901007387 */ /* 0x0003e20000100800 */
[----:B------:R-:W-:-:S03]  /*3b180*/  LOP3.LUT R12, R0, 0xffff, RZ, 0xc0, !PT ;  /* 0x0000ffff000c7812 */ /* 0x000fc600078ec0ff */
[----:B------:R-:W-:Y:S01]  /*3b190*/  STL [R1+0x84], R8 ;  /* 0x0000840801007387 */ /* 0x000fe20000100800 */
[----:B0-----:R-:W-:Y:S01]  /*3b1a0*/  VIADD R13, R13, UR5 ;  /* 0x000000050d0d7c36 */ /* 0x001fe20008000000 */
[----:B------:R-:W-:Y:S01]  /*3b1b0*/  ULDC UR5, c[0x0][0x248] ;  /* 0x0000920000057ab9 */ /* 0x000fe20000000800 */
[----:B-1----:R-:W-:Y:S02]  /*3b1c0*/  LOP3.LUT R9, R3, 0xffff, RZ, 0xc0, !PT ;  /* 0x0000ffff03097812 */ /* 0x002fe400078ec0ff */
[----:B------:R-:W3:Y:S04]  /*3b1d0*/  LDL.LU R3, [R1+0x1420] ;  /* 0x0014200001037983 */ /* 0x000ee80000300800 */
[----:B------:R0:W-:Y:S04]  /*3b1e0*/  STL [R1+0x5a0], R13 ;  /* 0x0005a00d01007387 */ /* 0x0001e80000100800 */
[----:B------:R-:W3:Y:S01]  /*3b1f0*/  LDL.LU R0, [R1+0x141c] ;  /* 0x00141c0001007983 */ /* 0x000ee20000300800 */
[----:B0-----:R-:W-:Y:S01]  /*3b200*/  VIADD R13, R13, UR5 ;  /* 0x000000050d0d7c36 */ /* 0x001fe20008000000 */
[----:B------:R-:W-:Y:S01]  /*3b210*/  ULDC UR5, c[0x0][0x248] ;  /* 0x0000920000057ab9 */ /* 0x000fe20000000800 */
[----:B----4-:R-:W-:-:S04]  /*3b220*/  LOP3.LUT R8, R37, 0xffff, RZ, 0xc0, !PT ;  /* 0x0000ffff25087812 */ /* 0x010fc800078ec0ff */
[----:B------:R-:W-:Y:S02]  /*3b230*/  SHF.R.U32.HI R10, RZ, 0x8, R8 ;  /* 0x00000008ff0a7819 */ /* 0x000fe40000011608 */
[----:B------:R-:W-:Y:S02]  /*3b240*/  LOP3.LUT R11, R35, 0xffff, RZ, 0xc0, !PT ;  /* 0x0000ffff230b7812 */ /* 0x000fe400078ec0ff */
[----:B------:R-:W-:Y:S02]  /*3b250*/  PRMT R15, R8, 0x3340, R9 ;  /* 0x00003340080f7816 */ /* 0x000fe40000000009 */
[----:B------:R-:W-:Y:S02]  /*3b260*/  SHF.R.U32.HI R8, RZ, 0x8, R11 ;  /* 0x00000008ff087819 */ /* 0x000fe4000001160b */
[----:B------:R-:W-:Y:S02]  /*3b270*/  SHF.R.U32.HI R9, RZ, 0x8, R9 ;  /* 0x00000008ff097819 */ /* 0x000fe40000011609 */
[----:B------:R-:W-:-:S02]  /*3b280*/  PRMT R11, R11, 0x3340, R12 ;  /* 0x000033400b0b7816 */ /* 0x000fc4000000000c */
[----:B------:R-:W-:Y:S01]  /*3b290*/  SHF.R.U32.HI R12, RZ, 0x8, R12 ;  /* 0x00000008ff0c7819 */ /* 0x000fe2000001160c */
[----:B------:R-:W-:Y:S01]  /*3b2a0*/  STL [R1+0x6dc], R15 ;  /* 0x0006dc0f01007387 */ /* 0x000fe20000100800 */
[----:B------:R-:W-:Y:S02]  /*3b2b0*/  LOP3.LUT R10, R10, 0xffff, RZ, 0xc0, !PT ;  /* 0x0000ffff0a0a7812 */ /* 0x000fe400078ec0ff */
[----:B------:R-:W-:Y:S01]  /*3b2c0*/  LOP3.LUT R9, R9, 0xffff, RZ, 0xc0, !PT ;  /* 0x0000ffff09097812 */ /* 0x000fe200078ec0ff */
[----:B------:R-:W4:Y:S01]  /*3b2d0*/  LDL.LU R37, [R1+0x8c4] ;  /* 0x0008c40001257983 */ /* 0x000f220000300800 */
[----:B------:R-:W-:Y:S02]  /*3b2e0*/  LOP3.LUT R8, R8, 0xffff, RZ, 0xc0, !PT ;  /* 0x0000ffff08087812 */ /* 0x000fe400078ec0ff */
[----:B------:R-:W-:Y:S01]  /*3b2f0*/  LOP3.LUT R12, R12, 0xffff, RZ, 0xc0, !PT ;  /* 0x0000ffff0c0c7812 */ /* 0x000fe200078ec0ff */
[----:B------:R-:W-:Y:S01]  /*3b300*/  STL [R1+0x6f4], R11 ;  /* 0x0006f40b01007387 */ /* 0x000fe20000100800 */
[----:B------:R-:W-:-:S03]  /*3b310*/  PRMT R9, R10, 0x3340, R9 ;  /* 0x000033400a097816 */ /* 0x000fc60000000009 */
[----:B------:R-:W4:Y:S01]  /*3b320*/  LDL.LU R35, [R1+0x8b4] ;  /* 0x0008b40001237983 */ /* 0x000f220000300800 */
[----:B------:R-:W-:-:S03]  /*3b330*/  PRMT R8, R8, 0x3340, R12 ;  /* 0x0000334008087816 */ /* 0x000fc6000000000c */
        /* <DEDUP_REMOVED lines=13> */
[----:B------:R-:W-:Y:S04]  /*3b410*/  STL [R1+0x700], R15 ;  /* 0x0007000f01007387 */ /* 0x000fe80000100800 */
[----:B------:R-:W2:Y:S01]  /*3b420*/  LDL.LU R33, [R1+0x8cc] ;  /* 0x0008cc0001217983 */ /* 0x000ea20000300800 */
[----:B---3--:R-:W-:-:S04]  /*3b430*/  LOP3.LUT R11, R31, 0xffff, RZ, 0xc0, !PT ;  /* 0x0000ffff1f0b7812 */ /* 0x008fc800078ec0ff */
        /* <DEDUP_REMOVED lines=35> */
[----:B------:R-:W4:Y:S04]  /*3b670*/  LDL.LU R37, [R1+0x8d4] ;  /* 0x0008d40001257983 */ /* 0x000f280000300800 */
[----:B------:R-:W-:Y:S01]  /*3b680*/  STL [R1+0x738], R11 ;  /* 0x0007380b01007387 */ /* 0x000fe20000100800 */
[----:B------:R-:W-:-:S03]  /*3b690*/  LOP3.LUT R10, R10, 0xffff, RZ, 0xc0, !PT ;  /* 0x0000ffff0a0a7812 */ /* 0x000fc600078ec0ff */
[----:B------:R-:W4:Y:S01]  /*3b6a0*/  LDL.LU R35, [R1+0x8bc] ;  /* 0x0008bc0001237983 */ /* 0x000f220000300800 */
[----:B------:R-:W-:Y:S02]  /*3b6b0*/  LOP3.LUT R9, R9, 0xffff, RZ, 0xc0, !PT ;  /* 0x0000ffff09097812 */ /* 0x000fe400078ec0ff */
[----:B------:R-:W-:Y:S02]  /*3b6c0*/  LOP3.LUT R8, R8, 0xffff, RZ, 0xc0, !PT ;  /* 0x0000ffff08087812 */ /* 0x000fe400078ec0ff */
[----:B------:R-:W-:Y:S02]  /*3b6d0*/  LOP3.LUT R12, R12, 0xffff, RZ, 0xc0, !PT ;  /* 0x0000ffff0c0c7812 */ /* 0x000fe400078ec0ff */
[----:B------:R-:W-:Y:S02]  /*3b6e0*/  PRMT R9, R10, 0x3340, R9 ;  /* 0x000033400a097816 */ /* 0x000fe40000000009 */
[----:B------:R-:W-:Y:S01]  /*3b6f0*/  PRMT R8, R8, 0x3340, R12 ;  /* 0x0000334008087816 */ /* 0x000fe2000000000c */
[----:B------:R0:W-:Y:S01]  /*3b700*/  STL [R1+0x57c], R13 ;  /* 0x00057c0d01007387 */ /* 0x0001e20000100800 */
[----:B------:R-:W-:-:S03]  /*3b710*/  LOP3.LUT R12, R232, 0xffff, RZ, 0xc0, !PT ;  /* 0x0000ffffe80c7812 */ /* 0x000fc600078ec0ff */
[----:B------:R-:W-:Y:S01]  /*3b720*/  STL [R1+0x1d0], R9 ;  /* 0x0001d00901007387 */ /* 0x000fe20000100800 */
[----:B0-----:R-:W-:-:S03]  /*3b730*/  VIADD R13, R13, UR5 ;  /* 0x000000050d0d7c36 */ /* 0x001fc60008000000 */
[----:B------:R0:W-:Y:S01]  /*3b740*/  STL [R1+0x254], R8 ;  /* 0x0002540801007387 */ /* 0x0001e20000100800 */
[----:B------:R-:W-:-:S03]  /*3b750*/  ULDC UR5, c[0x0][0x248] ;  /* 0x0000920000057ab9 */ /* 0x000fc60000000800 */
[----:B------:R-:W4:Y:S04]  /*3b760*/  LDL.LU R232, [R1+0x1408] ;  /* 0x0014080001e87983 */ /* 0x000f280000300800 */
[----:B------:R1:W-:Y:S01]  /*3b770*/  STL [R1+0x574], R13 ;  /* 0x0005740d01007387 */ /* 0x0003e20000100800 */
[----:B0-----:R-:W-:-:S03]  /*3b780*/  LOP3.LUT R8, R230, 0xffff, RZ, 0xc0, !PT ;  /* 0x0000ffffe6087812 */ /* 0x001fc600078ec0ff */
        /* <DEDUP_REMOVED lines=9> */
[----:B------:R0:W-:Y:S04]  /*3b820*/  STL [R1+0x764], R9 ;  /* 0x0007640901007387 */ /* 0x0001e80000100800 */
[----:B------:R-:W3:Y:S01]  /*3b830*/  LDL.LU R31, [R1+0x8c0] ;  /* 0x0008c000011f7983 */ /* 0x000ee20000300800 */
[----:B------:R-:W-:Y:S02]  /*3b840*/  SHF.R.U32.HI R12, RZ, 0x8, R12 ;  /* 0x00000008ff0c7819 */ /* 0x000fe4000001160c */
[----:B------:R-:W-:Y:S02]  /*3b850*/  SHF.R.U32.HI R8, RZ, 0x8, R8 ;  /* 0x00000008ff087819 */ /* 0x000fe40000011608 */
[----:B------:R-:W-:Y:S02]  /*3b860*/  LOP3.LUT R10, R10, 0xffff, RZ, 0xc0, !PT ;  /* 0x0000ffff0a0a7812 */ /* 0x000fe400078ec0ff */
[----:B------:R-:W-:-:S02]  /*3b870*/  LOP3.LUT R12, R12, 0xffff, RZ, 0xc0, !PT ;  /* 0x0000ffff0c0c7812 */ /* 0x000fc400078ec0ff */
[----:B------:R-:W-:Y:S02]  /*3b880*/  LOP3.LUT R11, R11, 0xffff, RZ, 0xc0, !PT ;  /* 0x0000ffff0b0b7812 */ /* 0x000fe400078ec0ff */
[----:B------:R-:W-:Y:S01]  /*3b890*/  LOP3.LUT R8, R8, 0xffff, RZ, 0xc0, !PT ;  /* 0x0000ffff08087812 */ /* 0x000fe200078ec0ff */
[----:B-1----:R-:W-:Y:S01]  /*3b8a0*/  VIADD R13, R13, UR5 ;  /* 0x000000050d0d7c36 */ /* 0x002fe20008000000 */
[----:B0-----:R-:W-:Y:S01]  /*3b8b0*/  PRMT R9, R10, 0x3340, R12 ;  /* 0x000033400a097816 */ /* 0x001fe2000000000c */
[----:B------:R-:W-:Y:S01]  /*3b8c0*/  ULDC UR5, c[0x0][0x248] ;  /* 0x0000920000057ab9 */ /* 0x000fe20000000800 */
[----:B------:R-:W-:Y:S02]  /*3b8d0*/  PRMT R8, R11, 0x3340, R8 ;  /* 0x000033400b087816 */ /* 0x000fe40000000008 */
[----:B------:R0:W-:Y:S01]  /*3b8e0*/  STL [R1+0x55c], R13 ;  /* 0x00055c0d01007387 */ /* 0x0001e20000100800 */
[----:B------:R-:W-:-:S03]  /*3b8f0*/  LOP3.LUT R12, R229, 0xffff, RZ, 0xc0, !PT ;  /* 0x0000ffffe50c7812 */ /* 0x000fc600078ec0ff */
[----:B------:R-:W-:Y:S04]  /*3b900*/  STL [R1+0x474], R9 ;  /* 0x0004740901007387 */ /* 0x000fe80000100800 */
[----:B------:R1:W-:Y:S01]  /*3b910*/  STL [R1+0x498], R8 ;  /* 0x0004980801007387 */ /* 0x0003e20000100800 */
[----:B0-----:R-:W-:Y:S01]  /*3b920*/  VIADD R13, R13, UR5 ;  /* 0x000000050d0d7c36 */ /* 0x001fe20008000000 */
[----:B------:R-:W-:Y:S02]  /*3b930*/  ULDC UR5, c[0x0][0x248] ;  /* 0x0000920000057ab9 */ /* 0x000fe40000000800 */
[----:B------:R-:W3:Y:S01]  /*3b940*/  LDL.LU R229, [R1+0x1400] ;  /* 0x0014000001e57983 */ /* 0x000ee20000300800 */
[----:B-1----:R-:W-:-:S03]  /*3b950*/  LOP3.LUT R8, R228, 0xffff, RZ, 0xc0, !PT ;  /* 0x0000ffffe4087812 */ /* 0x002fc600078ec0ff */
        /* <DEDUP_REMOVED lines=20> */
[----:B------:R1:W-:Y:S01]  /*3baa0*/  STL [R1+0x520], R13 ;  /* 0x0005200d01007387 */ /* 0x0003e20000100800 */
[----:B0-----:R-:W-:Y:S02]  /*3bab0*/  PRMT R9, R10, 0x3340, R12 ;  /* 0x000033400a097816 */ /* 0x001fe4000000000c */
[----:B------:R-:W-:Y:S02]  /*3bac0*/  PRMT R8, R11, 0x3340, R8 ;  /* 0x000033400b087816 */ /* 0x000fe40000000008 */
[----:B------:R-:W-:Y:S01]  /*3bad0*/  LOP3.LUT R12, R236, 0xffff, RZ, 0xc0, !PT ;  /* 0x0000ffffec0c7812 */ /* 0x000fe200078ec0ff */
[----:B------:R-:W-:Y:S01]  /*3bae0*/  STL [R1+0x4b0], R9 ;  /* 0x0004b00901007387 */ /* 0x000fe20000100800 */
[----:B-1----:R-:W-:-:S03]  /*3baf0*/  VIADD R13, R13, UR5 ;  /* 0x000000050d0d7c36 */ /* 0x002fc60008000000 */
[----:B------:R0:W-:Y:S01]  /*3bb00*/  STL [R1+0x4d0], R8 ;  /* 0x0004d00801007387 */ /* 0x0001e20000100800 */
[----:B------:R-:W-:-:S03]  /*3bb10*/  ULDC UR5, c[0x0][0x248] ;  /* 0x0000920000057ab9 */ /* 0x000fc60000000800 */
[----:B------:R-:W4:Y:S04]  /*3bb20*/  LDL.LU R236, [R1+0x13f8] ;  /* 0x0013f80001ec7983 */ /* 0x000f280000300800 */
[----:B------:R1:W-:Y:S01]  /*3bb30*/  STL [R1+0x50c], R13 ;  /* 0x00050c0d01007387 */ /* 0x0003e20000100800 */
[----:B0-----:R-:W-:-:S03]  /*3bb40*/  LOP3.LUT R8, R235, 0xffff, RZ, 0xc0, !PT ;  /* 0x0000ffffeb087812 */ /* 0x001fc600078ec0ff */
[----:B------:R-:W4:Y:S01]  /*3bb50*/  LDL.LU R235, [R1+0x13f4] ;  /* 0x0013f40001eb7983 */ /* 0x000f220000300800 */
[----:B-1----:R-:W-:Y:S01]  /*3bb60*/  VIADD R13, R13, UR5 ;  /* 0x000000050d0d7c36 */ /* 0x002fe20008000000 */
[----:B------:R-:W-:Y:S01]  /*3bb70*/  ULDC UR5, c[0x0][0x248] ;  /* 0x0000920000057ab9 */ /* 0x000fe20000000800 */
[----:B--2---:R-:W-:-:S04]  /*3bb80*/  LOP3.LUT R11, R33, 0xffff, RZ, 0xc0, !PT ;  /* 0x0000ffff210b7812 */ /* 0x004fc800078ec0ff */
[----:B------:R-:W-:Y:S02]  /*3bb90*/  PRMT R15, R11, 0x3340, R12 ;  /* 0x000033400b0f7816 */ /* 0x000fe4000000000c */
[----:B------:R-:W-:-:S03]  /*3bba0*/  SHF.R.U32.HI R10, RZ, 0x8, R11 ;  /* 0x00000008ff0a7819 */ /* 0x000fc6000001160b */
[----:B------:R-:W-:Y:S01]  /*3bbb0*/  STL [R1+0x788], R15 ;  /* 0x0007880f01007387 */ /* 0x000fe20000100800 */
[----:B------:R-:W-:-:S03]  /*3bbc0*/  SHF.R.U32.HI R12, RZ, 0x8, R12 ;  /* 0x00000008ff0c7819 */ /* 0x000fc6000001160c */
[----:B------:R-:W2:Y:S01]  /*3bbd0*/  LDL.LU R33, [R1+0x8e8] ;  /* 0x0008e80001217983 */ /* 0x000ea20000300800 */
[----:B---3--:R-:W-:-:S03]  /*3bbe0*/  LOP3.LUT R9, R31, 0xffff, RZ, 0xc0, !PT ;  /* 0x0000ffff1f097812 */ /* 0x008fc600078ec0ff */
[----:B------:R-:W3:Y:S01]  /*3bbf0*/  LDL.LU R31, [R1+0x8d0] ;  /* 0x0008d000011f7983 */ /* 0x000ee20000300800 */
[----:B------:R-:W-:Y:S02]  /*3bc00*/  SHF.R.U32.HI R11, RZ, 0x8, R9 ;  /* 0x00000008ff0b7819 */ /* 0x000fe40000011609 */
[--C-:B------:R-:W-:Y:S02]  /*3bc10*/  PRMT R9, R9, 0x3340, R8.reuse ;  /* 0x0000334009097816 */ /* 0x100fe40000000008 */
[----:B------:R-:W-:Y:S02]  /*3bc20*/  SHF.R.U32.HI R8, RZ, 0x8, R8 ;  /* 0x00000008ff087819 */ /* 0x000fe40000011608 */
[----:B------:R-:W-:Y:S02]  /*3bc30*/  LOP3.LUT R10, R10, 0xffff, RZ, 0xc0, !PT ;  /* 0x0000ffff0a0a7812 */ /* 0x000fe400078ec0ff */
[----:B------:R-:W-:Y:S01]  /*3bc40*/  LOP3.LUT R12, R12, 0xffff, RZ, 0xc0, !PT ;  /* 0x0000ffff0c0c7812 */ /* 0x000fe200078ec0ff */
[----:B------:R0:W-:Y:S01]  /*3bc50*/  STL [R1+0x798], R9 ;  /* 0x0007980901007387 */ /* 0x0001e20000100800 */
[----:B------:R-:W-:-:S02]  /*3bc60*/  LOP3.LUT R11, R11, 0xffff, RZ, 0xc0, !PT ;  /* 0x0000ffff0b0b7812 */ /* 0x000fc400078ec0ff */
[----:B------:R-:W-:-:S04]  /*3bc70*/  LOP3.LUT R8, R8, 0xffff, RZ, 0xc0, !PT ;  /* 0x0000ffff08087812 */ /* 0x000fc800078ec0ff */
[----:B------:R-:W-:Y:S02]  /*3bc80*/  PRMT R8, R11, 0x3340, R8 ;  /* 0x000033400b087816 */ /* 0x000fe40000000008 */
[----:B0-----:R-:W-:Y:S02]  /*3bc90*/  PRMT R9, R10, 0x3340, R12 ;  /* 0x000033400a097816 */ /* 0x001fe4000000000c */
[----:B------:R-:W-:-:S03]  /*3bca0*/  LOP3.LUT R12, R234, 0xffff, RZ, 0xc0, !PT ;  /* 0x0000ffffea0c7812 */ /* 0x000fc600078ec0ff */
[----:B------:R-:W-:Y:S04]  /*3bcb0*/  STL [R1+0x4e0], R9 ;  /* 0x0004e00901007387 */ /* 0x000fe80000100800 */
[----:B------:R0:W-:Y:S04]  /*3bcc0*/  STL [R1+0x4e4], R13 ;  /* 0x0004e40d01007387 */ /* 0x0001e80000100800 */
[----:B------:R1:W-:Y:S04]  /*3bcd0*/  STL [R1+0x508], R8 ;  /* 0x0005080801007387 */ /* 0x0003e80000100800 */
[----:B------:R-:W3:Y:S01]  /*3bce0*/  LDL.LU R234, [R1+0x13f0] ;  /* 0x0013f00001ea7983 */ /* 0x000ee20000300800 */
[----:B0-----:R-:W-:Y:S01]  /*3bcf0*/  VIADD R13, R13, UR5 ;  /* 0x000000050d0d7c36 */ /* 0x001fe20008000000 */
[----:B------:R-:W-:Y:S01]  /*3bd00*/  ULDC UR5, c[0x0][0x248] ;  /* 0x0000920000057ab9 */ /* 0x000fe20000000800 */
[----:B-1----:R-:W-:-:S03]  /*3bd10*/  LOP3.LUT R8, R30, 0xffff, RZ, 0xc0, !PT ;  /* 0x0000ffff1e087812 */ /* 0x002fc600078ec0ff */
[----:B------:R0:W-:Y:S02]  /*3bd20*/  STL [R1+0x4cc], R13 ;  /* 0x0004cc0d01007387 */ /* 0x0001e40000100800 */
[----:B0-----:R-:W-:Y:S01]  /*3bd30*/  VIADD R13, R13, UR5 ;  /* 0x000000050d0d7c36 */ /* 0x001fe20008000000 */
[----:B------:R-:W-:Y:S01]  /*3bd40*/  ULDC UR5, c[0x0][0x248] ;  /* 0x0000920000057ab9 */ /* 0x000fe20000000800 */
[----:B----4-:R-:W-:-:S04]  /*3bd50*/  LOP3.LUT R11, R37, 0xffff, RZ, 0xc0, !PT ;  /* 0x0000ffff250b7812 */ /* 0x010fc800078ec0ff */
[----:B------:R-:W-:Y:S02]  /*3bd60*/  SHF.R.U32.HI R10, RZ, 0x8, R11 ;  /* 0x00000008ff0a7819 */ /* 0x000fe4000001160b */
[----:B------:R-:W-:Y:S02]  /*3bd70*/  LOP3.LUT R9, R35, 0xffff, RZ, 0xc0, !PT ;  /* 0x0000ffff23097812 */ /* 0x000fe400078ec0ff */
[--C-:B------:R-:W-:Y:S02]  /*3bd80*/  PRMT R15, R11, 0x3340, R12.reuse ;  /* 0x000033400b0f7816 */ /* 0x100fe4000000000c */
[----:B------:R-:W-:Y:S02]  /*3bd90*/  SHF.R.U32.HI R12, RZ, 0x8, R12 ;  /* 0x00000008ff0c7819 */ /* 0x000fe4000001160c */
[----:B------:R-:W-:Y:S02]  /*3bda0*/  SHF.R.U32.HI R11, RZ, 0x8, R9 ;  /* 0x00000008ff0b7819 */ /* 0x000fe40000011609 */
[----:B------:R-:W-:-:S02]  /*3bdb0*/  PRMT R9, R9, 0x3340, R8 ;  /* 0x0000334009097816 */ /* 0x000fc40000000008 */
[----:B------:R-:W-:Y:S02]  /*3bdc0*/  SHF.R.U32.HI R8, RZ, 0x8, R8 ;  /* 0x00000008ff087819 */ /* 0x000fe40000011608 */
[----:B------:R-:W-:Y:S02]  /*3bdd0*/  LOP3.LUT R10, R10, 0xffff, RZ, 0xc0, !PT ;  /* 0x0000ffff0a0a7812 */ /* 0x000fe400078ec0ff */
[----:B------:R-:W-:Y:S01]  /*3bde0*/  LOP3.LUT R12, R12, 0xffff, RZ, 0xc0, !PT ;  /* 0x0000ffff0c0c7812 */ /* 0x000fe200078ec0ff */
[----:B------:R-:W-:Y:S01]  /*3bdf0*/  STL [R1+0x7a4], R15 ;  /* 0x0007a40f01007387 */ /* 0x000fe20000100800 */
[----:B------:R-:W-:Y:S02]  /*3be00*/  LOP3.LUT R11, R11, 0xffff, RZ, 0xc0, !PT ;  /* 0x0000ffff0b0b7812 */ /* 0x000fe400078ec0ff */
[----:B------:R-:W-:Y:S01]  /*3be10*/  LOP3.LUT R8, R8, 0xffff, RZ, 0xc0, !PT ;  /* 0x0000ffff08087812 */ /* 0x000fe200078ec0ff */
[----:B------:R0:W-:Y:S03]  /*3be20*/  STL [R1+0x7b8], R9 ;  /* 0x0007b80901007387 */ /* 0x0001e60000100800 */
[----:B------:R-:W-:-:S02]  /*3be30*/  PRMT R8, R11, 0x3340, R8 ;  /* 0x000033400b087816 */ /* 0x000fc40000000008 */
[----:B0-----:R-:W-:Y:S02]  /*3be40*/  PRMT R9, R10, 0x3340, R12 ;  /* 0x000033400a097816 */ /* 0x001fe4000000000c */
[----:B------:R-:W-:-:S03]  /*3be50*/  LOP3.LUT R12, R38, 0xffff, RZ, 0xc0, !PT ;  /* 0x0000ffff260c7812 */ /* 0x000fc600078ec0ff */
[----:B------:R-:W-:Y:S04]  /*3be60*/  STL [R1+0x51c], R9 ;  /* 0x00051c0901007387 */ /* 0x000fe80000100800 */
[----:B------:R0:W-:Y:S04]  /*3be70*/  STL [R1+0x4a4], R13 ;  /* 0x0004a40d01007387 */ /* 0x0001e80000100800 */
[----:B------:R1:W-:Y:S01]  /*3be80*/  STL [R1+0x544], R8 ;  /* 0x0005440801007387 */ /* 0x0003e20000100800 */
[----:B0-----:R-:W-:Y:S01]  /*3be90*/  VIADD R13, R13, UR5 ;  /* 0x000000050d0d7c36 */ /* 0x001fe20008000000 */
[----:B------:R-:W-:Y:S01]  /*3bea0*/  ULDC UR5, c[0x0][0x248] ;  /* 0x0000920000057ab9 */ /* 0x000fe20000000800 */
[----:B-1----:R-:W-:-:S03]  /*3beb0*/  LOP3.LUT R8, R46, 0xffff, RZ, 0xc0, !PT ;  /* 0x0000ffff2e087812 */ /* 0x002fc600078ec0ff */
[----:B------:R0:W-:Y:S02]  /*3bec0*/  STL [R1+0x490], R13 ;  /* 0x0004900d01007387 */ /* 0x0001e40000100800 */
[----:B0-----:R-:W-:Y:S01]  /*3bed0*/  VIADD R13, R13, UR5 ;  /* 0x000000050d0d7c36 */ /* 0x001fe20008000000 */
[----:B------:R-:W-:Y:S01]  /*3bee0*/  ULDC UR5, c[0x0][0x248] ;  /* 0x0000920000057ab9 */ /* 0x000fe20000000800 */
[----:B--2---:R-:W-:-:S04]  /*3bef0*/  LOP3.LUT R11, R33, 0xffff, RZ, 0xc0, !PT ;  /* 0x0000ffff210b7812 */ /* 0x004fc800078ec0ff */
[--C-:B------:R-:W-:Y:S02]  /*3bf00*/  PRMT R15, R11, 0x3340, R12.reuse ;  /* 0x000033400b0f7816 */ /* 0x100fe4000000000c */
[----:B---3--:R-:W-:Y:S02]  /*3bf10*/  LOP3.LUT R9, R31, 0xffff, RZ, 0xc0, !PT ;  /* 0x0000ffff1f097812 */ /* 0x008fe400078ec0ff */
[----:B------:R-:W-:Y:S02]  /*3bf20*/  SHF.R.U32.HI R10, RZ, 0x8, R11 ;  /* 0x00000008ff0a7819 */ /* 0x000fe4000001160b */
[----:B------:R-:W-:Y:S02]  /*3bf30*/  SHF.R.U32.HI R12, RZ, 0x8, R12 ;  /* 0x00000008ff0c7819 */ /* 0x000fe4000001160c */
[----:B------:R-:W-:Y:S02]  /*3bf40*/  SHF.R.U32.HI R11, RZ, 0x8, R9 ;  /* 0x00000008ff0b7819 */ /* 0x000fe40000011609 */
[----:B------:R-:W-:-:S02]  /*3bf50*/  PRMT R9, R9, 0x3340, R8 ;  /* 0x0000334009097816 */ /* 0x000fc40000000008 */
[----:B------:R-:W-:Y:S02]  /*3bf60*/  LOP3.LUT R10, R10, 0xffff, RZ, 0xc0, !PT ;  /* 0x0000ffff0a0a7812 */ /* 0x000fe400078ec0ff */
[----:B------:R-:W-:Y:S01]  /*3bf70*/  LOP3.LUT R12, R12, 0xffff, RZ, 0xc0, !PT ;  /* 0x0000ffff0c0c7812 */ /* 0x000fe200078ec0ff */
[----:B------:R-:W-:Y:S01]  /*3bf80*/  STL [R1+0x7c4], R15 ;  /* 0x0007c40f01007387 */ /* 0x000fe20000100800 */
[----:B------:R-:W-:-:S03]  /*3bf90*/  SHF.R.U32.HI R8, RZ, 0x8, R8 ;  /* 0x00000008ff087819 */ /* 0x000fc60000011608 */
[----:B------:R0:W-:Y:S01]  /*3bfa0*/  STL [R1+0x7d8], R9 ;  /* 0x0007d80901007387 */ /* 0x0001e20000100800 */
[----:B------:R-:W-:Y:S02]  /*3bfb0*/  LOP3.LUT R11, R11, 0xffff, RZ, 0xc0, !PT ;  /* 0x0000ffff0b0b7812 */ /* 0x000fe400078ec0ff */
[----:B------:R-:W-:Y:S02]  /*3bfc0*/  LOP3.LUT R8, R8, 0xffff, RZ, 0xc0, !PT ;  /* 0x0000ffff08087812 */ /* 0x000fe400078ec0ff */
[----:B0-----:R-:W-:Y:S02]  /*3bfd0*/  PRMT R9, R10, 0x3340, R12 ;  /* 0x000033400a097816 */ /* 0x001fe4000000000c */
[----:B------:R-:W-:Y:S02]  /*3bfe0*/  PRMT R8, R11, 0x3340, R8 ;  /* 0x000033400b087816 */ /* 0x000fe40000000008 */
[----:B------:R-:W-:Y:S01]  /*3bff0*/  LOP3.LUT R10, R54, 0xffff, RZ, 0xc0, !PT ;  /* 0x0000ffff360a7812 */ /* 0x000fe200078ec0ff */
[----:B------:R0:W-:Y:S04]  /*3c000*/  STL [R1+0x558], R9 ;  /* 0x0005580901007387 */ /* 0x0001e80000100800 */
[----:B------:R1:W-:Y:S01]  /*3c010*/  STL [R1+0x468], R13 ;  /* 0x0004680d01007387 */ /* 0x0003e20000100800 */
[----:B0-----:R-:W-:-:S03]  /*3c020*/  LOP3.LUT R9, R234, 0xffff, RZ, 0xc0, !PT ;  /* 0x0000ffffea097812 */ /* 0x001fc600078ec0ff */
[----:B------:R0:W-:Y:S01]  /*3c030*/  STL [R1+0x570], R8 ;  /* 0x0005700801007387 */ /* 0x0001e20000100800 */
[----:B-1----:R-:W-:Y:S01]  /*3c040*/  VIADD R13, R13, UR5 ;  /* 0x000000050d0d7c36 */ /* 0x002fe20008000000 */
[--C-:B------:R-:W-:Y:S02]  /*3c050*/  PRMT R15, R9, 0x3340, R10.reuse ;  /* 0x00003340090f7816 */ /* 0x100fe4000000000a */
[----:B------:R-:W2:Y:S01]  /*3c060*/  LDL.LU R234, [R1+0x13ec] ;  /* 0x0013ec0001ea7983 */ /* 0x000ea20000300800 */
[----:B------:R-:W-:Y:S01]  /*3c070*/  LOP3.LUT R11, R235, 0xffff, RZ, 0xc0, !PT ;  /* 0x0000ffffeb0b7812 */ /* 0x000fe200078ec0ff */
[----:B------:R-:W-:Y:S01]  /*3c080*/  ULDC UR5, c[0x0][0x248] ;  /* 0x0000920000057ab9 */ /* 0x000fe20000000800 */
[----:B------:R-:W-:Y:S01]  /*3c090*/  LOP3.LUT R12, R62, 0xffff, RZ, 0xc0, !PT ;  /* 0x0000ffff3e0c7812 */ /* 0x000fe200078ec0ff */
[----:B------:R-:W-:Y:S01]  /*3c0a0*/  STL [R1+0x45c], R13 ;  /* 0x00045c0d01007387 */ /* 0x000fe20000100800 */
[----:B0-----:R-:W-:Y:S02]  /*3c0b0*/  SHF.R.U32.HI R8, RZ, 0x8, R9 ;  /* 0x00000008ff087819 */ /* 0x001fe40000011609 */
[----:B------:R-:W-:Y:S01]  /*3c0c0*/  SHF.R.U32.HI R9, RZ, 0x8, R10 ;  /* 0x00000008ff097819 */ /* 0x000fe2000001160a */
[----:B------:R-:W2:Y:S01]  /*3c0d0*/  LDL.LU R235, [R1+0x13e8] ;  /* 0x0013e80001eb7983 */ /* 0x000ea20000300800 */
[----:B------:R-:W-:-:S03]  /*3c0e0*/  SHF.R.U32.HI R10, RZ, 0x8, R11 ;  /* 0x00000008ff0a7819 */ /* 0x000fc6000001160b */
[----:B------:R0:W-:Y:S01]  /*3c0f0*/  STL [R1+0x7e0], R15 ;  /* 0x0007e00f01007387 */ /* 0x0001e20000100800 */
[----:B------:R-:W-:Y:S02]  /*3c100*/  LOP3.LUT R8, R8, 0xffff, RZ, 0xc0, !PT ;  /* 0x0000ffff08087812 */ /* 0x000fe400078ec0ff */
[----:B------:R-:W-:Y:S02]  /*3c110*/  LOP3.LUT R9, R9, 0xffff, RZ, 0xc0, !PT ;  /* 0x0000ffff09097812 */ /* 0x000fe400078ec0ff */
[----:B------:R-:W-:Y:S02]  /*3c120*/  LOP3.LUT R10, R10, 0xffff, RZ, 0xc0, !PT ;  /* 0x0000ffff0a0a7812 */ /* 0x000fe400078ec0ff */
[--C-:B0-----:R-:W-:Y:S02]  /*3c130*/  PRMT R15, R11, 0x3340, R12.reuse ;  /* 0x000033400b0f7816 */ /* 0x101fe4000000000c */
[----:B------:R-:W-:Y:S01]  /*3c140*/  SHF.R.U32.HI R11, RZ, 0x8, R12 ;  /* 0x00000008ff0b7819 */ /* 0x000fe2000001160c */
[----:B------:R-:W-:Y:S01]  /*3c150*/  VIADD R13, R13, UR5 ;  /* 0x000000050d0d7c36 */ /* 0x000fe20008000000 */
[----:B------:R-:W-:Y:S01]  /*3c160*/  PRMT R9, R8, 0x3340, R9 ;  /* 0x0000334008097816 */ /* 0x000fe20000000009 */
[----:B------:R-:W-:Y:S01]  /*3c170*/  STL [R1+0x7ec], R15 ;  /* 0x0007ec0f01007387 */ /* 0x000fe20000100800 */
[----:B------:R-:W-:Y:S01]  /*3c180*/  LOP3.LUT R11, R11, 0xffff, RZ, 0xc0, !PT ;  /* 0x0000ffff0b0b7812 */ /* 0x000fe200078ec0ff */
[----:B------:R-:W-:-:S03]  /*3c190*/  ULDC UR5, c[0x0][0x248] ;  /* 0x0000920000057ab9 */ /* 0x000fc60000000800 */
[----:B------:R-:W-:Y:S01]  /*3c1a0*/  PRMT R8, R10, 0x3340, R11 ;  /* 0x000033400a087816 */ /* 0x000fe2000000000b */
[----:B------:R-:W-:Y:S01]  /*3c1b0*/  STL [R1+0x59c], R9 ;  /* 0x00059c0901007387 */ /* 0x000fe20000100800 */
[----:B------:R-:W-:-:S03]  /*3c1c0*/  LOP3.LUT R11, R70, 0xffff, RZ, 0xc0, !PT ;  /* 0x0000ffff460b7812 */ /* 0x000fc600078ec0ff */
[----:B------:R0:W-:Y:S04]  /*3c1d0*/  STL [R1+0x368], R13 ;  /* 0x0003680d01007387 */ /* 0x0001e80000100800 */
[----:B------:R1:W-:Y:S01]  /*3c1e0*/  STL [R1+0x614], R8 ;  /* 0x0006140801007387 */ /* 0x0003e20000100800 */
[----:B------:R-:W-:Y:S01]  /*3c1f0*/  LOP3.LUT R12, R78, 0xffff, RZ, 0xc0, !PT ;  /* 0x0000ffff4e0c7812 */ /* 0x000fe200078ec0ff */
[----:B0-----:R-:W-:Y:S01]  /*3c200*/  VIADD R13, R13, UR5 ;  /* 0x000000050d0d7c36 */ /* 0x001fe20008000000 */
[----:B------:R-:W-:Y:S01]  /*3c210*/  LOP3.LUT R9, R228, 0xffff, RZ, 0xc0, !PT ;  /* 0x0000ffffe4097812 */ /* 0x000fe200078ec0ff */
[----:B------:R-:W-:Y:S01]  /*3c220*/  ULDC UR5, c[0x0][0x248] ;  /* 0x0000920000057ab9 */ /* 0x000fe20000000800 */
[----:B-1----:R-:W-:Y:S02]  /*3c230*/  LOP3.LUT R8, R236, 0xffff, RZ, 0xc0, !PT ;  /* 0x0000ffffec087812 */ /* 0x002fe400078ec0ff */
[----:B------:R-:W3:Y:S02]  /*3c240*/  LDL.LU R236, [R1+0x13e4] ;  /* 0x0013e40001ec7983 */ /* 0x000ee40000300800 */
[----:B------:R-:W-:-:S02]  /*3c250*/  PRMT R15, R8, 0x3340, R11 ;  /* 0x00003340080f7816 */ /* 0x000fc4000000000b */
[----:B------:R-:W-:Y:S01]  /*3c260*/  SHF.R.U32.HI R10, RZ, 0x8, R8 ;  /* 0x00000008ff0a7819 */ /* 0x000fe20000011608 */
[----:B------:R0:W-:Y:S01]  /*3c270*/  STL [R1+0x350], R13 ;  /* 0x0003500d01007387 */ /* 0x0001e20000100800 */
[----:B------:R-:W-:-:S03]  /*3c280*/  SHF.R.U32.HI R11, RZ, 0x8, R11 ;  /* 0x00000008ff0b7819 */ /* 0x000fc6000001160b */
[----:B------:R-:W4:Y:S01]  /*3c290*/  LDL.LU R228, [R1+0x13e0] ;  /* 0x0013e00001e47983 */ /* 0x000f220000300800 */
[----:B------:R-:W-:Y:S02]  /*3c2a0*/  SHF.R.U32.HI R8, RZ, 0x8, R9 ;  /* 0x00000008ff087819 */ /* 0x000fe40000011609 */
[----:B------:R-:W-:Y:S01]  /*3c2b0*/  LOP3.LUT R10, R10, 0xffff, RZ, 0xc0, !PT ;  /* 0x0000ffff0a0a7812 */ /* 0x000fe200078ec0ff */
[----:B------:R1:W-:Y:S01]  /*3c2c0*/  STL [R1+0x800], R15 ;  /* 0x0008000f01007387 */ /* 0x0003e20000100800 */
[----:B------:R-:W-:Y:S01]  /*3c2d0*/  LOP3.LUT R11, R11, 0xffff, RZ, 0xc0, !PT ;  /* 0x0000ffff0b0b7812 */ /* 0x000fe200078ec0ff */
[----:B0-----:R-:W-:Y:S01]  /*3c2e0*/  VIADD R13, R13, UR5 ;  /* 0x000000050d0d7c36 */ /* 0x001fe20008000000 */
[----:B------:R-:W-:Y:S01]  /*3c2f0*/  LOP3.LUT R8, R8, 0xffff, RZ, 0xc0, !PT ;  /* 0x0000ffff08087812 */ /* 0x000fe200078ec0ff */
[----:B------:R-:W-:Y:S01]  /*3c300*/  ULDC UR5, c[0x0][0x248] ;  /* 0x0000920000057ab9 */ /* 0x000fe20000000800 */
[----:B------:R-:W-:Y:S02]  /*3c310*/  PRMT R10, R10, 0x3340, R11 ;  /* 0x000033400a0a7816 */ /* 0x000fe4000000000b */
[----:B-1----:R-:W-:-:S02]  /*3c320*/  PRMT R15, R9, 0x3340, R12 ;  /* 0x00003340090f7816 */ /* 0x002fc4000000000c */
[----:B------:R-:W-:Y:S01]  /*3c330*/  SHF.R.U32.HI R9, RZ, 0x8, R12 ;  /* 0x00000008ff097819 */ /* 0x000fe2000001160c */
[----:B------:R-:W-:Y:S01]  /*3c340*/  VIADD R12, R13, UR5 ;  /* 0x000000050d0c7c36 */ /* 0x000fe20008000000 */
[----:B------:R-:W-:Y:S02]  /*3c350*/  ULDC UR5, c[0x0][0x248] ;  /* 0x0000920000057ab9 */ /* 0x000fe40000000800 */
[----:B------:R-:W-:Y:S01]  /*3c360*/  LOP3.LUT R9, R9, 0xffff, RZ, 0xc0, !PT ;  /* 0x0000ffff09097812 */ /* 0x000fe200078ec0ff */
[----:B------:R0:W-:Y:S03]  /*3c370*/  STL [R1+0x80c], R15 ;  /* 0x00080c0f01007387 */ /* 0x0001e60000100800 */
[----:B------:R-:W-:Y:S01]  /*3c380*/  PRMT R8, R8, 0x3340, R9 ;  /* 0x0000334008087816 */ /* 0x000fe20000000009 */
[----:B------:R-:W-:Y:S01]  /*3c390*/  STL [R1+0x34c], R13 ;  /* 0x00034c0d01007387 */ /* 0x000fe20000100800 */
[----:B------:R-:W-:-:S03]  /*3c3a0*/  LOP3.LUT R9, R229, 0xffff, RZ, 0xc0, !PT ;  /* 0x0000ffffe5097812 */ /* 0x000fc600078ec0ff */
[----:B------:R1:W-:Y:S01]  /*3c3b0*/  STL [R1+0x6b4], R10 ;  /* 0x0006b40a01007387 */ /* 0x0003e20000100800 */
[----:B0-----:R-:W-:Y:S01]  /*3c3c0*/  VIADD R15, R12, UR5 ;  /* 0x000000050c0f7c36 */ /* 0x001fe20008000000 */
[----:B------:R-:W-:Y:S02]  /*3c3d0*/  LOP3.LUT R11, R230, 0xffff, RZ, 0xc0, !PT ;  /* 0x0000ffffe60b7812 */ /* 0x000fe400078ec0ff */
[----:B------:R0:W-:Y:S01]  /*3c3e0*/  STL [R1+0x330], R12 ;  /* 0x0003300c01007387 */ /* 0x0001e20000100800 */
[----:B------:R-:W-:Y:S01]  /*3c3f0*/  ULDC UR5, c[0x0][0x248] ;  /* 0x0000920000057ab9 */ /* 0x000fe20000000800 */
[----:B-1----:R-:W-:Y:S02]  /*3c400*/  LOP3.LUT R10, R86, 0xffff, RZ, 0xc0, !PT ;  /* 0x0000ffff560a7812 */ /* 0x002fe400078ec0ff */
[----:B------:R1:W-:Y:S02]  /*3c410*/  STL [R1+0x6c4], R8 ;  /* 0x0006c40801007387 */ /* 0x0003e40000100800 */
[----:B------:R-:W-:-:S02]  /*3c420*/  PRMT R13, R9, 0x3340, R10 ;  /* 0x00003340090d7816 */ /* 0x000fc4000000000a */
[----:B------:R-:W2:Y:S01]  /*3c430*/  LDL.LU R229, [R1+0x13dc] ;  /* 0x0013dc0001e57983 */ /* 0x000ea20000300800 */
[----:B0-----:R-:W-:-:S03]  /*3c440*/  LOP3.LUT R12, R94, 0xffff, RZ, 0xc0, !PT ;  /* 0x0000ffff5e0c7812 */ /* 0x001fc600078ec0ff */
[----:B------:R-:W-:Y:S01]  /*3c450*/  STL [R1+0x318], R15 ;  /* 0x0003180f01007387 */ /* 0x000fe20000100800 */
[----:B-1----:R-:W-:-:S03]  /*3c460*/  SHF.R.U32.HI R8, RZ, 0x8, R9 ;  /* 0x00000008ff087819 */ /* 0x002fc60000011609 */
[----:B------:R-:W3:Y:S01]  /*3c470*/  LDL.LU R230, [R1+0x13d8] ;  /* 0x0013d80001e67983 */ /* 0x000ee20000300800 */
[----:B------:R-:W-:Y:S02]  /*3c480*/  SHF.R.U32.HI R9, RZ, 0x8, R10 ;  /* 0x00000008ff097819 */ /* 0x000fe4000001160a */
[----:B------:R-:W-:Y:S01]  /*3c490*/  SHF.R.U32.HI R10, RZ, 0x8, R11 ;  /* 0x00000008ff0a7819 */ /* 0x000fe2000001160b */
[----:B------:R0:W-:Y:S01]  /*3c4a0*/  STL [R1+0x814], R13 ;  /* 0x0008140d01007387 */ /* 0x0001e20000100800 */
[----:B------:R-:W-:Y:S02]  /*3c4b0*/  LOP3.LUT R8, R8, 0xffff, RZ, 0xc0, !PT ;  /* 0x0000ffff08087812 */ /* 0x000fe400078ec0ff */
[----:B------:R-:W-:Y:S02]  /*3c4c0*/  LOP3.LUT R9, R9, 0xffff, RZ, 0xc0, !PT ;  /* 0x0000ffff09097812 */ /* 0x000fe400078ec0ff */
[----:B------:R-:W-:Y:S02]  /*3c4d0*/  LOP3.LUT R10, R10, 0xffff, RZ, 0xc0, !PT ;  /* 0x0000ffff0a0a7812 */ /* 0x000fe400078ec0ff */
[----:B0-----:R-:W-:-:S02]  /*3c4e0*/  PRMT R13, R11, 0x3340, R12 ;  /* 0x000033400b0d7816 */ /* 0x001fc4000000000c */
[----:B------:R-:W-:Y:S02]  /*3c4f0*/  SHF.R.U32.HI R11, RZ, 0x8, R12 ;  /* 0x00000008ff0b7819 */ /* 0x000fe4000001160c */
[----:B------:R-:W-:Y:S02]  /*3c500*/  PRMT R9, R8, 0x3340, R9 ;  /* 0x0000334008097816 */ /* 0x000fe40000000009 */
[----:B------:R-:W-:Y:S01]  /*3c510*/  LOP3.LUT R11, R11, 0xffff, RZ, 0xc0, !PT ;  /* 0x0000ffff0b0b7812 */ /* 0x000fe200078ec0ff */
[----:B------:R0:W-:Y:S03]  /*3c520*/  STL [R1+0xa44], R13 ;  /* 0x000a440d01007387 */ /* 0x0001e60000100800 */
[----:B------:R-:W-:Y:S01]  /*3c530*/  PRMT R8, R10, 0x3340, R11 ;  /* 0x000033400a087816 */ /* 0x000fe2000000000b */
[----:B------:R1:W-:Y:S01]  /*3c540*/  STL [R1+0x6d0], R9 ;  /* 0x0006d00901007387 */ /* 0x0003e20000100800 */
[----:B0-----:R-:W-:Y:S01]  /*3c550*/  VIADD R13, R15, UR5 ;  /* 0x000000050f0d7c36 */ /* 0x001fe20008000000 */
[----:B------:R-:W-:Y:S01]  /*3c560*/  LOP3.LUT R11, R102, 0xffff, RZ, 0xc0, !PT ;  /* 0x0000ffff660b7812 */ /* 0x000fe200078ec0ff */
[----:B------:R-:W-:-:S03]  /*3c570*/  ULDC UR5, c[0x0][0x248] ;  /* 0x0000920000057ab9 */ /* 0x000fc60000000800 */
[----:B------:R0:W-:Y:S04]  /*3c580*/  STL [R1+0x300], R13 ;  /* 0x0003000d01007387 */ /* 0x0001e80000100800 */
[----:B------:R0:W-:Y:S01]  /*3c590*/  STL [R1+0x6e4], R8 ;  /* 0x0006e40801007387 */ /* 0x0001e20000100800 */
[----:B-1----:R-:W-:Y:S02]  /*3c5a0*/  LOP3.LUT R9, R231, 0xffff, RZ, 0xc0, !PT ;  /* 0x0000ffffe7097812 */ /* 0x002fe400078ec0ff */
[----:B------:R-:W-:Y:S01]  /*3c5b0*/  LOP3.LUT R12, R110, 0xffff, RZ, 0xc0, !PT ;  /* 0x0000ffff6e0c7812 */ /* 0x000fe200078ec0ff */
[----:B0-----:R-:W-:Y:S01]  /*3c5c0*/  VIADD R13, R13, UR5 ;  /* 0x000000050d0d7c36 */ /* 0x001fe20008000000 */
[----:B------:R-:W-:Y:S01]  /*3c5d0*/  ULDC UR5, c[0x0][0x248] ;  /* 0x0000920000057ab9 */ /* 0x000fe20000000800 */
[----:B------:R-:W-:-:S02]  /*3c5e0*/  LOP3.LUT R8, R232, 0xffff, RZ, 0xc0, !PT ;  /* 0x0000ffffe8087812 */ /* 0x000fc400078ec0ff */
[----:B------:R-:W4:Y:S02]  /*3c5f0*/  LDL.LU R232, [R1+0x13d4] ;  /* 0x0013d40001e87983 */ /* 0x000f240000300800 */
[--C-:B------:R-:W-:Y:S02]  /*3c600*/  PRMT R15, R8, 0x3340, R11.reuse ;  /* 0x00003340080f7816 */ /* 0x100fe4000000000b */
[----:B------:R-:W-:Y:S02]  /*3c610*/  SHF.R.U32.HI R10, RZ, 0x8, R8 ;  /* 0x00000008ff0a7819 */ /* 0x000fe40000011608 */
[----:B------:R-:W-:Y:S01]  /*3c620*/  SHF.R.U32.HI R11, RZ, 0x8, R11 ;  /* 0x00000008ff0b7819 */ /* 0x000fe2000001160b */
[----:B------:R0:W-:Y:S01]  /*3c630*/  STL [R1+0x2e8], R13 ;  /* 0x0002e80d01007387 */ /* 0x0001e20000100800 */
[----:B------:R-:W-:Y:S02]  /*3c640*/  SHF.R.U32.HI R8, RZ, 0x8, R9 ;  /* 0x00000008ff087819 */ /* 0x000fe40000011609 */
[----:B------:R-:W-:Y:S01]  /*3c650*/  LOP3.LUT R10, R10, 0xffff, RZ, 0xc0, !PT ;  /* 0x0000ffff0a0a7812 */ /* 0x000fe200078ec0ff */
[----:B------:R1:W-:Y:S01]  /*3c660*/  STL [R1+0xa4c], R15 ;  /* 0x000a4c0f01007387 */ /* 0x0003e20000100800 */
[----:B------:R-:W-:-:S02]  /*3c670*/  LOP3.LUT R11, R11, 0xffff, RZ, 0xc0, !PT ;  /* 0x0000ffff0b0b7812 */ /* 0x000fc400078ec0ff */
[----:B------:R-:W-:Y:S01]  /*3c680*/  LOP3.LUT R8, R8, 0xffff, RZ, 0xc0, !PT ;  /* 0x0000ffff08087812 */ /* 0x000fe200078ec0ff */
[----:B0-----:R-:W-:Y:S01]  /*3c690*/  VIADD R13, R13, UR5 ;  /* 0x000000050d0d7c36 */ /* 0x001fe20008000000 */
[----:B------:R-:W-:Y:S01]  /*3c6a0*/  ULDC UR5, c[0x0][0x248] ;  /* 0x0000920000057ab9 */ /* 0x000fe20000000800 */
[--C-:B-1----:R-:W-:Y:S02]  /*3c6b0*/  PRMT R15, R9, 0x3340, R12.reuse ;  /* 0x00003340090f7816 */ /* 0x102fe4000000000c */
[----:B------:R-:W-:Y:S02]  /*3c6c0*/  SHF.R.U32.HI R9, RZ, 0x8, R12 ;  /* 0x00000008ff097819 */ /* 0x000fe4000001160c */
[----:B------:R-:W-:Y:S01]  /*3c6d0*/  PRMT R10, R10, 0x3340, R11 ;  /* 0x000033400a0a7816 */ /* 0x000fe2000000000b */
[----:B------:R-:W-:Y:S01]  /*3c6e0*/  VIADD R12, R13, UR5 ;  /* 0x000000050d0c7c36 */ /* 0x000fe20008000000 */
[----:B------:R-:W-:Y:S01]  /*3c6f0*/  LOP3.LUT R9, R9, 0xffff, RZ, 0xc0, !PT ;  /* 0x0000ffff09097812 */ /* 0x000fe200078ec0ff */
[----:B------:R-:W-:Y:S01]  /*3c700*/  STL [R1+0xa60], R15 ;  /* 0x000a600f01007387 */ /* 0x000fe20000100800 */
[----:B------:R-:W-:-:S02]  /*3c710*/  ULDC UR5, c[0x0][0x248] ;  /* 0x0000920000057ab9 */ /* 0x000fc40000000800 */
[----:B------:R-:W-:Y:S01]  /*3c720*/  PRMT R8, R8, 0x3340, R9 ;  /* 0x0000334008087816 */ /* 0x000fe20000000009 */
[----:B------:R-:W-:Y:S04]  /*3c730*/  STL [R1+0x2e0], R13 ;  /* 0x0002e00d01007387 */ /* 0x000fe80000100800 */
[----:B------:R0:W-:Y:S04]  /*3c740*/  STL [R1+0x6f0], R10 ;  /* 0x0006f00a01007387 */ /* 0x0001e80000100800 */
[----:B------:R-:W-:Y:S01]  /*3c750*/  STL [R1+0x2c8], R12 ;  /* 0x0002c80c01007387 */ /* 0x000fe20000100800 */
[----:B0-----:R-:W-:-:S03]  /*3c760*/  VIADD R10, R12, UR5 ;  /* 0x000000050c0a7c36 */ /* 0x001fc60008000000 */
[----:B------:R-:W-:Y:S01]  /*3c770*/  STL [R1+0x704], R8 ;  /* 0x0007040801007387 */ /* 0x000fe20000100800 */
[----:B------:R-:W-:-:S03]  /*3c780*/  ULDC UR5, c[0x0][0x248] ;  /* 0x0000920000057ab9 */ /* 0x000fc60000000800 */
[----:B------:R0:W-:Y:S02]  /*3c790*/  STL [R1+0x2b0], R10 ;  /* 0x0002b00a01007387 */ /* 0x0001e40000100800 */
        /* <DEDUP_REMOVED lines=363> */
[----:B------:R-:W-:Y:S02]  /*3de50*/  VIADD R190, R0, 0x125 ;  /* 0x0000012500be7836 */ /* 0x000fe40000000000 */
[----:B0-----:R-:W-:Y:S01]  /*3de60*/  VIADD R8, R8, UR5 ;  /* 0x0000000508087c36 */ /* 0x001fe20008000000 */
[----:B------:R-:W-:-:S04]  /*3de70*/  ULDC UR5, c[0x0][0x248] ;  /* 0x0000920000057ab9 */ /* 0x000fc80000000800 */
[----:B------:R0:W-:Y:S01]  /*3de80*/  STL [R1+0x948], R8 ;  /* 0x0009480801007387 */ /* 0x0001e20000100800 */
[----:B------:R-:W-:Y:S01]  /*3de90*/  ISETP.GE.AND P0, PT, R190, UR50, PT ;  /* 0x00000032be007c0c */ /* 0x000fe2000bf06270 */
[----:B------:R-:W-:Y:S01]  /*3dea0*/  VIADD R191, R0, 0x123 ;  /* 0x0000012300bf7836 */ /* 0x000fe20000000000 */
[----:B----4-:R-:W-:Y:S02]  /*3deb0*/  LOP3.LUT R232, R232, 0x7fffffff, RZ, 0xc0, !PT ;  /* 0x7fffffffe8e87812 */ /* 0x010fe400078ec0ff */
[----:B------:R-:W-:Y:S01]  /*3dec0*/  LOP3.LUT R233, R233, 0xfffffffe, RZ, 0xc0, !PT ;  /* 0xfffffffee9e97812 */ /* 0x000fe200078ec0ff */
[----:B------:R-:W-:Y:S02]  /*3ded0*/  VIADD R192, R0, 0x121 ;  /* 0x0000012100c07836 */ /* 0x000fe40000000000 */
[----:B0-----:R-:W-:Y:S01]  /*3dee0*/  VIADD R8, R8, UR5 ;  /* 0x0000000508087c36 */ /* 0x001fe20008000000 */
[----:B------:R-:W-:Y:S01]  /*3def0*/  ULDC UR5, c[0x0][0x248] ;  /* 0x0000920000057ab9 */ /* 0x000fe20000000800 */
[----:B------:R-:W-:-:S02]  /*3df00*/  VIADD R193, R0, 0x11f ;  /* 0x0000011f00c17836 */ /* 0x000fc40000000000 */
[C---:B------:R-:W-:Y:S02]  /*3df10*/  VIADD R194, R0.reuse, 0x11d ;  /* 0x0000011d00c27836 */ /* 0x040fe40000000000 */
[C---:B------:R-:W-:Y:S02]  /*3df20*/  VIADD R195, R0.reuse, 0x11b ;  /* 0x0000011b00c37836 */ /* 0x040fe40000000000 */
[C---:B------:R-:W-:Y:S02]  /*3df30*/  VIADD R196, R0.reuse, 0x119 ;  /* 0x0000011900c47836 */ /* 0x040fe40000000000 */
[C---:B------:R-:W-:Y:S02]  /*3df40*/  VIADD R197, R0.reuse, 0x117 ;  /* 0x0000011700c57836 */ /* 0x040fe40000000000 */
[C---:B------:R-:W-:Y:S02]  /*3df50*/  VIADD R198, R0.reuse, 0x115 ;  /* 0x0000011500c67836 */ /* 0x040fe40000000000 */
[----:B------:R-:W-:-:S02]  /*3df60*/  VIADD R199, R0, 0x113 ;  /* 0x0000011300c77836 */ /* 0x000fc40000000000 */
[C---:B------:R-:W-:Y:S02]  /*3df70*/  VIADD R200, R0.reuse, 0x111 ;  /* 0x0000011100c87836 */ /* 0x040fe40000000000 */
[C---:B------:R-:W-:Y:S02]  /*3df80*/  VIADD R201, R0.reuse, 0x10f ;  /* 0x0000010f00c97836 */ /* 0x040fe40000000000 */
[C---:B------:R-:W-:Y:S02]  /*3df90*/  VIADD R202, R0.reuse, 0x10d ;  /* 0x0000010d00ca7836 */ /* 0x040fe40000000000 */
[C---:B------:R-:W-:Y:S02]  /*3dfa0*/  VIADD R203, R0.reuse, 0x10b ;  /* 0x0000010b00cb7836 */ /* 0x040fe40000000000 */
[C---:B------:R-:W-:Y:S02]  /*3dfb0*/  VIADD R204, R0.reuse, 0x109 ;  /* 0x0000010900cc7836 */ /* 0x040fe40000000000 */
[----:B------:R-:W-:-:S02]  /*3dfc0*/  VIADD R205, R0, 0x107 ;  /* 0x0000010700cd7836 */ /* 0x000fc40000000000 */
[----:B------:R-:W-:Y:S01]  /*3dfd0*/  VIADD R206, R0, 0x105 ;  /* 0x0000010500ce7836 */ /* 0x000fe20000000000 */
[----:B---3--:R-:W-:Y:S01]  /*3dfe0*/  LOP3.LUT R230, R230, 0x7fffffff, RZ, 0xc0, !PT ;  /* 0x7fffffffe6e67812 */ /* 0x008fe200078ec0ff */
[----:B------:R-:W-:Y:S01]  /*3dff0*/  VIADD R231, R8, UR5 ;  /* 0x0000000508e77c36 */ /* 0x000fe20008000000 */
[----:B------:R-:W-:Y:S01]  /*3e000*/  STL [R1+0x94c], R8 ;  /* 0x00094c0801007387 */ /* 0x000fe20000100800 */
[----:B------:R-:W-:Y:S01]  /*3e010*/  ULDC UR5, c[0x0][0x248] ;  /* 0x0000920000057ab9 */ /* 0x000fe20000000800 */
[----:B------:R-:W-:Y:S01]  /*3e020*/  VIADD R207, R0, 0x103 ;  /* 0x0000010300cf7836 */ /* 0x000fe20000000000 */
[----:B------:R-:W-:Y:S01]  /*3e030*/  ULDC UR50, c[0x0][0x228] ;  /* 0x00008a0000327ab9 */ /* 0x000fe20000000800 */
[----:B------:R0:W-:Y:S01]  /*3e040*/  STL [R1+0x950], R231 ;  /* 0x000950e701007387 */ /* 0x0001e20000100800 */
[----:B------:R-:W-:Y:S01]  /*3e050*/  ISETP.LT.AND P1, PT, R3, UR6, !P0 ;  /* 0x0000000603007c0c */ /* 0x000fe2000c721270 */
[----:B------:R-:W-:Y:S01]  /*3e060*/  ULDC UR6, c[0x0][0x228] ;  /* 0x00008a0000067ab9 */ /* 0x000fe20000000800 */
[----:B0-----:R-:W-:Y:S01]  /*3e070*/  VIADD R231, R231, UR5 ;  /* 0x00000005e7e77c36 */ /* 0x001fe20008000000 */
[----:B------:R-:W-:-:S02]  /*3e080*/  ULDC UR5, c[0x0][0x228] ;  /* 0x00008a0000057ab9 */ /* 0x000fc40000000800 */
[----:B------:R-:W-:Y:S01]  /*3e090*/  ISETP.LT.AND P0, PT, R2, UR5, !P0 ;  /* 0x0000000502007c0c */ /* 0x000fe2000c701270 */
[----:B------:R-:W-:-:S07]  /*3e0a0*/  ULDC UR5, c[0x0][0x248] ;  /* 0x0000920000057ab9 */ /* 0x000fce0000000800 */
[----:B------:R-:W-:Y:S01]  /*3e0b0*/  @P1 LOP3.LUT R233, R233, 0x1, RZ, 0xfc, !PT ;  /* 0x00000001e9e91812 */ /* 0x000fe200078efcff */
[----:B------:R-:W-:Y:S01]  /*3e0c0*/  VIADD R190, R231, UR5 ;  /* 0x00000005e7be7c36 */ /* 0x000fe20008000000 */
[----:B------:R-:W-:-:S03]  /*3e0d0*/  ULDC UR5, c[0x0][0x228] ;  /* 0x00008a0000057ab9 */ /* 0x000fc60000000800 */
[----:B------:R-:W-:Y:S02]  /*3e0e0*/  @P0 LOP3.LUT R232, R232, 0x80000000, RZ, 0xfc, !PT ;  /* 0x80000000e8e80812 */ /* 0x000fe400078efcff */
[----:B------:R-:W-:Y:S01]  /*3e0f0*/  ISETP.GE.AND P0, PT, R191, UR8, PT ;  /* 0x00000008bf007c0c */ /* 0x000fe2000bf06270 */
[----:B------:R-:W-:-:S03]  /*3e100*/  ULDC UR8, c[0x0][0x228] ;  /* 0x00008a0000087ab9 */ /* 0x000fc60000000800 */
[----:B------:R-:W-:Y:S01]  /*3e110*/  ISETP.LT.AND P1, PT, R3, UR6, !P0 ;  /* 0x0000000603007c0c */ /* 0x000fe2000c721270 */
[----:B------:R-:W-:Y:S01]  /*3e120*/  ULDC UR6, c[0x0][0x228] ;  /* 0x00008a0000067ab9 */ /* 0x000fe20000000800 */
[----:B------:R-:W-:Y:S01]  /*3e130*/  ISETP.LT.AND P0, PT, R2, UR5, !P0 ;  /* 0x0000000502007c0c */ /* 0x000fe2000c701270 */
[----:B------:R0:W-:Y:S01]  /*3e140*/  STL [R1+0x954], R231 ;  /* 0x000954e701007387 */ /* 0x0001e20000100800 */
[----:B------:R-:W-:Y:S01]  /*3e150*/  LOP3.LUT R232, R232, 0xefffffff, RZ, 0xc0, !PT ;  /* 0xefffffffe8e87812 */ /* 0x000fe200078ec0ff */
[----:B------:R-:W-:-:S08]  /*3e160*/  ULDC UR5, c[0x0][0x248] ;  /* 0x0000920000057ab9 */ /* 0x000fd00000000800 */
[----:B------:R-:W-:Y:S01]  /*3e170*/  @P1 LOP3.LUT R232, R232, 0x10000000, RZ, 0xfc, !PT ;  /* 0x10000000e8e81812 */ /* 0x000fe200078efcff */
[----:B0-----:R-:W3:Y:S03]  /*3e180*/  LDL.LU R231, [R1+0x13d0] ;  /* 0x0013d00001e77983 */ /* 0x001ee60000300800 */
[----:B------:R-:W-:-:S04]  /*3e190*/  LOP3.LUT R232, R232, 0xf7ffffff, RZ, 0xc0, !PT ;  /* 0xf7ffffffe8e87812 */ /* 0x000fc800078ec0ff */
[----:B------:R-:W-:Y:S02]  /*3e1a0*/  @P0 LOP3.LUT R232, R232, 0x8000000, RZ, 0xfc, !PT ;  /* 0x08000000e8e80812 */ /* 0x000fe400078efcff */
[----:B------:R-:W-:Y:S01]  /*3e1b0*/  ISETP.GE.AND P0, PT, R192, UR22, PT ;  /* 0x00000016c0007c0c */ /* 0x000fe2000bf06270 */
[----:B------:R0:W-:Y:S01]  /*3e1c0*/  STL [R1+0x958], R190 ;  /* 0x000958be01007387 */ /* 0x0001e20000100800 */
[----:B------:R-:W-:Y:S01]  /*3e1d0*/  LOP3.LUT R232, R232, 0xfeffffff, RZ, 0xc0, !PT ;  /* 0xfeffffffe8e87812 */ /* 0x000fe200078ec0ff */
[----:B------:R-:W-:Y:S01]  /*3e1e0*/  ULDC UR22, c[0x0][0x228] ;  /* 0x00008a0000167ab9 */ /* 0x000fe20000000800 */
[----:B------:R-:W-:Y:S01]  /*3e1f0*/  ISETP.LT.AND P1, PT, R3, UR10, !P0 ;  /* 0x0000000a03007c0c */ /* 0x000fe2000c721270 */
[----:B------:R-:W-:Y:S01]  /*3e200*/  ULDC UR10, c[0x0][0x228] ;  /* 0x00008a00000a7ab9 */ /* 0x000fe20000000800 */
[----:B------:R-:W-:Y:S01]  /*3e210*/  ISETP.LT.AND P0, PT, R2, UR8, !P0 ;  /* 0x0000000802007c0c */ /* 0x000fe2000c701270 */
[----:B------:R-:W-:-:S10]  /*3e220*/  ULDC UR8, c[0x0][0x248] ;  /* 0x0000920000087ab9 */ /* 0x000fd40000000800 */
[----:B------:R-:W-:-:S04]  /*3e230*/  @P1 LOP3.LUT R232, R232, 0x1000000, RZ, 0xfc, !PT ;  /* 0x01000000e8e81812 */ /* 0x000fc800078efcff */
[----:B------:R-:W-:-:S04]  /*3e240*/  LOP3.LUT R232, R232, 0xff7fffff, RZ, 0xc0, !PT ;  /* 0xff7fffffe8e87812 */ /* 0x000fc800078ec0ff */
[----:B------:R-:W-:Y:S02]  /*3e250*/  @P0 LOP3.LUT R232, R232, 0x800000, RZ, 0xfc, !PT ;  /* 0x00800000e8e80812 */ /* 0x000fe400078efcff */
[----:B------:R-:W-:Y:S01]  /*3e260*/  ISETP.GE.AND P0, PT, R193, UR12, PT ;  /* 0x0000000cc1007c0c */ /* 0x000fe2000bf06270 */
[----:B0-----:R-:W-:Y:S01]  /*3e270*/  VIADD R190, R190, UR5 ;  /* 0x00000005bebe7c36 */ /* 0x001fe20008000000 */
[----:B------:R-:W-:Y:S01]  /*3e280*/  ULDC UR5, c[0x0][0x228] ;  /* 0x00008a0000057ab9 */ /* 0x000fe20000000800 */
[----:B------:R-:W-:Y:S01]  /*3e290*/  LOP3.LUT R232, R232, 0xffefffff, RZ, 0xc0, !PT ;  /* 0xffefffffe8e87812 */ /* 0x000fe200078ec0ff */
[----:B------:R-:W-:Y:S01]  /*3e2a0*/  ULDC UR12, c[0x0][0x228] ;  /* 0x00008a00000c7ab9 */ /* 0x000fe20000000800 */
[----:B------:R-:W-:Y:S01]  /*3e2b0*/  ISETP.LT.AND P1, PT, R3, UR6, !P0 ;  /* 0x0000000603007c0c */ /* 0x000fe2000c721270 */
[----:B------:R0:W-:Y:S01]  /*3e2c0*/  STL [R1+0x95c], R190 ;  /* 0x00095cbe01007387 */ /* 0x0001e20000100800 */
[----:B------:R-:W-:Y:S01]  /*3e2d0*/  ISETP.LT.AND P0, PT, R2, UR5, !P0 ;  /* 0x0000000502007c0c */ /* 0x000fe2000c701270 */
[----:B------:R-:W-:Y:S01]  /*3e2e0*/  ULDC UR5, c[0x0][0x228] ;  /* 0x00008a0000057ab9 */ /* 0x000fe20000000800 */
[----:B------:R-:W-:-:S09]  /*3e2f0*/  ULDC UR6, c[0x0][0x248] ;  /* 0x0000920000067ab9 */ /* 0x000fd20000000800 */
[----:B------:R-:W-:-:S04]  /*3e300*/  @P1 LOP3.LUT R232, R232, 0x100000, RZ, 0xfc, !PT ;  /* 0x00100000e8e81812 */ /* 0x000fc800078efcff */
[----:B------:R-:W-:-:S04]  /*3e310*/  LOP3.LUT R232, R232, 0xfff7ffff, RZ, 0xc0, !PT ;  /* 0xfff7ffffe8e87812 */ /* 0x000fc800078ec0ff */
[----:B------:R-:W-:Y:S02]  /*3e320*/  @P0 LOP3.LUT R232, R232, 0x80000, RZ, 0xfc, !PT ;  /* 0x00080000e8e80812 */ /* 0x000fe400078efcff */
[----:B------:R-:W-:Y:S01]  /*3e330*/  ISETP.GE.AND P0, PT, R194, UR30, PT ;  /* 0x0000001ec2007c0c */ /* 0x000fe2000bf06270 */
[----:B0-----:R-:W-:Y:S01]  /*3e340*/  VIADD R190, R190, UR8 ;  /* 0x00000008bebe7c36 */ /* 0x001fe20008000000 */
[----:B------:R-:W-:Y:S01]  /*3e350*/  LOP3.LUT R232, R232, 0xfffeffff, RZ, 0xc0, !PT ;  /* 0xfffeffffe8e87812 */ /* 0x000fe200078ec0ff */
[----:B------:R-:W-:Y:S01]  /*3e360*/  ULDC UR8, c[0x0][0x228] ;  /* 0x00008a0000087ab9 */ /* 0x000fe20000000800 */
[----:B------:R-:W-:Y:S01]  /*3e370*/  ISETP.LT.AND P1, PT, R3, UR14, !P0 ;  /* 0x0000000e03007c0c */ /* 0x000fe2000c721270 */
[----:B------:R-:W-:Y:S01]  /*3e380*/  ULDC UR14, c[0x0][0x228] ;  /* 0x00008a00000e7ab9 */ /* 0x000fe20000000800 */
[----:B------:R-:W-:Y:S01]  /*3e390*/  ISETP.LT.AND P0, PT, R2, UR10, !P0 ;  /* 0x0000000a02007c0c */ /* 0x000fe2000c701270 */
[----:B------:R0:W-:Y:S01]  /*3e3a0*/  STL [R1+0x960], R190 ;  /* 0x000960be01007387 */ /* 0x0001e20000100800 */
[----:B------:R-:W-:Y:S01]  /*3e3b0*/  ULDC UR10, c[0x0][0x248] ;  /* 0x00009200000a7ab9 */ /* 0x000fe20000000800 */
[----:B------:R-:W-:Y:S01]  /*3e3c0*/  VIADD R208, R0, 0x101 ;  /* 0x0000010100d07836 */ /* 0x000fe20000000000 */
[----:B------:R-:W-:-:S07]  /*3e3d0*/  ULDC UR30, c[0x0][0x228] ;  /* 0x00008a00001e7ab9 */ /* 0x000fce0000000800 */
        /* <DEDUP_REMOVED lines=12> */
[----:B------:R-:W-:-:S08]  /*3e4a0*/  ULDC UR8, c[0x0][0x228] ;  /* 0x00008a0000087ab9 */ /* 0x000fd00000000800 */
        /* <DEDUP_REMOVED lines=22> */
[----:B------:R0:W-:Y:S01]  /*3e610*/  STL [R1+0x96c], R190 ;  /* 0x00096cbe01007387 */ /* 0x0001e20000100800 */
[----:B------:R-:W-:Y:S01]  /*3e620*/  ISETP.LT.AND P0, PT, R2, UR10, !P0 ;  /* 0x0000000a02007c0c */ /* 0x000fe2000c701270 */
[----:B------:R-:W-:Y:S01]  /*3e630*/  ULDC UR10, c[0x0][0x228] ;  /* 0x00008a00000a7ab9 */ /* 0x000fe20000000800 */
[----:B------:R-:W-:-:S02]  /*3e640*/  VIADD R209, R0, 0xff ;  /* 0x000000ff00d17836 */ /* 0x000fc40000000000 */
[C---:B------:R-:W-:Y:S02]  /*3e650*/  VIADD R210, R0.reuse, 0xfd ;  /* 0x000000fd00d27836 */ /* 0x040fe40000000000 */
[C---:B------:R-:W-:Y:S02]  /*3e660*/  VIADD R211, R0.reuse, 0xfb ;  /* 0x000000fb00d37836 */ /* 0x040fe40000000000 */
[C---:B------:R-:W-:Y:S02]  /*3e670*/  VIADD R212, R0.reuse, 0xf9 ;  /* 0x000000f900d47836 */ /* 0x040fe40000000000 */
[C---:B------:R-:W-:Y:S02]  /*3e680*/  VIADD R213, R0.reuse, 0xf7 ;  /* 0x000000f700d57836 */ /* 0x040fe40000000000 */
[----:B------:R-:W-:Y:S01]  /*3e690*/  VIADD R214, R0, 0xf5 ;  /* 0x000000f500d67836 */ /* 0x000fe20000000000 */
[----:B--2---:R-:W-:Y:S01]  /*3e6a0*/  LOP3.LUT R229, R229, 0x7fffffff, RZ, 0xc0, !PT ;  /* 0x7fffffffe5e57812 */ /* 0x004fe200078ec0ff */
[----:B0-----:R-:W-:Y:S01]  /*3e6b0*/  VIADD R190, R190, UR6 ;  /* 0x00000006bebe7c36 */ /* 0x001fe20008000000 */
[----:B------:R-:W-:Y:S01]  /*3e6c0*/  @P1 LOP3.LUT R232, R232, 0x10, RZ, 0xfc, !PT ;  /* 0x00000010e8e81812 */ /* 0x000fe200078efcff */
[----:B------:R-:W-:Y:S01]  /*3e6d0*/  ULDC UR6, c[0x0][0x228] ;  /* 0x00008a0000067ab9 */ /* 0x000fe20000000800 */
[----:B------:R-:W-:Y:S01]  /*3e6e0*/  VIADD R215, R0, 0xf3 ;  /* 0x000000f300d77836 */ /* 0x000fe20000000000 */
[----:B------:R-:W-:Y:S01]  /*3e6f0*/  ULDC UR36, c[0x0][0x228] ;  /* 0x00008a0000247ab9 */ /* 0x000fe20000000800 */
[----:B------:R0:W-:Y:S01]  /*3e700*/  STL [R1+0x970], R190 ;  /* 0x000970be01007387 */ /* 0x0001e20000100800 */
[----:B------:R-:W-:Y:S01]  /*3e710*/  LOP3.LUT R232, R232, 0xfffffff7, RZ, 0xc0, !PT ;  /* 0xfffffff7e8e87812 */ /* 0x000fe200078ec0ff */
[----:B0-----:R-:W-:-:S03]  /*3e720*/  VIADD R190, R190, UR14 ;  /* 0x0000000ebebe7c36 */ /* 0x001fc60008000000 */
[----:B------:R-:W-:Y:S01]  /*3e730*/  @P0 LOP3.LUT R232, R232, 0x8, RZ, 0xfc, !PT ;  /* 0x00000008e8e80812 */ /* 0x000fe200078efcff */
[----:B------:R-:W-:Y:S01]  /*3e740*/  ULDC UR14, c[0x0][0x228] ;  /* 0x00008a00000e7ab9 */ /* 0x000fe20000000800 */
[----:B------:R0:W-:Y:S04]  /*3e750*/  STL [R1+0x974], R190 ;  /* 0x000974be01007387 */ /* 0x0001e80000100800 */
[----:B------:R-:W2:Y:S01]  /*3e760*/  LDL.LU R192, [R1+0xfc0] ;  /* 0x000fc00001c07983 */ /* 0x000ea20000300800 */
[----:B------:R-:W-:-:S04]  /*3e770*/  ISETP.GE.AND P0, PT, R198, UR52, PT ;  /* 0x00000034c6007c0c */ /* 0x000fc8000bf06270 */
[----:B------:R-:W-:Y:S01]  /*3e780*/  ISETP.LT.AND P1, PT, R3, UR22, !P0 ;  /* 0x0000001603007c0c */ /* 0x000fe2000c721270 */
[----:B------:R-:W-:Y:S01]  /*3e790*/  ULDC UR22, c[0x0][0x228] ;  /* 0x00008a0000167ab9 */ /* 0x000fe20000000800 */
[----:B------:R-:W-:Y:S01]  /*3e7a0*/  ISETP.LT.AND P0, PT, R2, UR16, !P0 ;  /* 0x0000001002007c0c */ /* 0x000fe2000c701270 */
[----:B------:R-:W-:Y:S02]  /*3e7b0*/  ULDC UR16, c[0x0][0x248] ;  /* 0x0000920000107ab9 */ /* 0x000fe40000000800 */
[----:B0-----:R-:W-:Y:S01]  /*3e7c0*/  VIADD R190, R190, UR16 ;  /* 0x00000010bebe7c36 */ /* 0x001fe20008000000 */
[----:B------:R-:W-:Y:S01]  /*3e7d0*/  LOP3.LUT R232, R232, 0xfffffffe, RZ, 0xc0, !PT ;  /* 0xfffffffee8e87812 */ /* 0x000fe200078ec0ff */
[----:B------:R-:W-:-:S03]  /*3e7e0*/  ULDC UR16, c[0x0][0x228] ;  /* 0x00008a0000107ab9 */ /* 0x000fc60000000800 */
[----:B------:R0:W-:Y:S04]  /*3e7f0*/  STL [R1+0x978], R190 ;  /* 0x000978be01007387 */ /* 0x0001e80000100800 */
[----:B------:R-:W4:Y:S01]  /*3e800*/  LDL.LU R191, [R1+0xfbc] ;  /* 0x000fbc0001bf7983 */ /* 0x000f220000300800 */
[----:B------:R-:W-:Y:S02]  /*3e810*/  @P1 LOP3.LUT R232, R232, 0x1, RZ, 0xfc, !PT ;  /* 0x00000001e8e81812 */ /* 0x000fe400078efcff */
[----:B---3--:R-:W-:-:S04]  /*3e820*/  LOP3.LUT R231, R231, 0x7fffffff, RZ, 0xc0, !PT ;  /* 0x7fffffffe7e77812 */ /* 0x008fc800078ec0ff */
[----:B------:R-:W-:Y:S02]  /*3e830*/  @P0 LOP3.LUT R231, R231, 0x80000000, RZ, 0xfc, !PT ;  /* 0x80000000e7e70812 */ /* 0x000fe400078efcff */
[----:B------:R-:W-:Y:S01]  /*3e840*/  ISETP.GE.AND P0, PT, R199, UR32, PT ;  /* 0x00000020c7007c0c */ /* 0x000fe2000bf06270 */
[----:B------:R-:W-:-:S03]  /*3e850*/  ULDC UR32, c[0x0][0x228] ;  /* 0x00008a0000207ab9 */ /* 0x000fc60000000800 */
[----:B------:R-:W-:Y:S01]  /*3e860*/  ISETP.LT.AND P1, PT, R3, UR5, !P0 ;  /* 0x0000000503007c0c */ /* 0x000fe2000c721270 */
[----:B------:R-:W-:Y:S01]  /*3e870*/  ULDC UR5, c[0x0][0x248] ;  /* 0x0000920000057ab9 */ /* 0x000fe20000000800 */
[----:B------:R-:W-:Y:S02]  /*3e880*/  ISETP.LT.AND P0, PT, R2, UR8, !P0 ;  /* 0x0000000802007c0c */ /* 0x000fe4000c701270 */
[----:B------:R-:W-:Y:S01]  /*3e890*/  LOP3.LUT R231, R231, 0xefffffff, RZ, 0xc0, !PT ;  /* 0xefffffffe7e77812 */ /* 0x000fe200078ec0ff */
[----:B0-----:R-:W-:Y:S01]  /*3e8a0*/  VIADD R190, R190, UR5 ;  /* 0x00000005bebe7c36 */ /* 0x001fe20008000000 */
[----:B------:R-:W-:Y:S01]  /*3e8b0*/  ULDC UR8, c[0x0][0x228] ;  /* 0x00008a0000087ab9 */ /* 0x000fe20000000800 */
[----:B------:R-:W-:-:S06]  /*3e8c0*/  ULDC UR5, c[0x0][0x228] ;  /* 0x00008a0000057ab9 */ /* 0x000fcc0000000800 */
[----:B------:R-:W-:-:S04]  /*3e8d0*/  @P1 LOP3.LUT R231, R231, 0x10000000, RZ, 0xfc, !PT ;  /* 0x10000000e7e71812 */ /* 0x000fc800078efcff */
[----:B------:R-:W-:-:S04]  /*3e8e0*/  LOP3.LUT R231, R231, 0xf7ffffff, RZ, 0xc0, !PT ;  /* 0xf7ffffffe7e77812 */ /* 0x000fc800078ec0ff */
[----:B------:R-:W-:Y:S02]  /*3e8f0*/  @P0 LOP3.LUT R231, R231, 0x8000000, RZ, 0xfc, !PT ;  /* 0x08000000e7e70812 */ /* 0x000fe400078efcff */
[----:B------:R-:W-:Y:S01]  /*3e900*/  ISETP.GE.AND P0, PT, R200, UR26, PT ;  /* 0x0000001ac8007c0c */ /* 0x000fe2000bf06270 */
[----:B------:R0:W-:Y:S01]  /*3e910*/  STL [R1+0x97c], R190 ;  /* 0x00097cbe01007387 */ /* 0x0001e20000100800 */
[----:B------:R-:W-:Y:S01]  /*3e920*/  LOP3.LUT R231, R231, 0xfeffffff, RZ, 0xc0, !PT ;  /* 0xfeffffffe7e77812 */ /* 0x000fe200078ec0ff */
[----:B------:R-:W-:Y:S01]  /*3e930*/  ULDC UR26, c[0x0][0x228] ;  /* 0x00008a00001a7ab9 */ /* 0x000fe20000000800 */
[----:B------:R-:W-:Y:S01]  /*3e940*/  ISETP.LT.AND P1, PT, R3, UR12, !P0 ;  /* 0x0000000c03007c0c */ /* 0x000fe2000c721270 */
[----:B------:R-:W3:Y:S01]  /*3e950*/  LDL.LU R193, [R1+0xfb8] ;  /* 0x000fb80001c17983 */ /* 0x000ee20000300800 */
        /* <DEDUP_REMOVED lines=14> */
[----:B------:R-:W-:-:S09]  /*3ea40*/  ULDC UR10, c[0x0][0x228] ;  /* 0x00008a00000a7ab9 */ /* 0x000fd20000000800 */
[----:B------:R-:W-:Y:S01]  /*3ea50*/  @P1 LOP3.LUT R231, R231, 0x100000, RZ, 0xfc, !PT ;  /* 0x00100000e7e71812 */ /* 0x000fe200078efcff */
[----:B0-----:R-:W-:Y:S01]  /*3ea60*/  VIADD R190, R190, UR6 ;  /* 0x00000006bebe7c36 */ /* 0x001fe20008000000 */
[----:B------:R-:W-:Y:S02]  /*3ea70*/  ULDC UR6, c[0x0][0x228] ;  /* 0x00008a0000067ab9 */ /* 0x000fe40000000800 */
[----:B------:R-:W-:-:S04]  /*3ea80*/  LOP3.LUT R231, R231, 0xfff7ffff, RZ, 0xc0, !PT ;  /* 0xfff7ffffe7e77812 */ /* 0x000fc800078ec0ff */
[----:B------:R-:W-:Y:S02]  /*3ea90*/  @P0 LOP3.LUT R231, R231, 0x80000, RZ, 0xfc, !PT ;  /* 0x00080000e7e70812 */ /* 0x000fe400078efcff */
[----:B------:R-:W-:Y:S02]  /*3eaa0*/  ISETP.GE.AND P0, PT, R202, UR44, PT ;  /* 0x0000002cca007c0c */ /* 0x000fe4000bf06270 */
[----:B--2---:R-:W-:Y:S02]  /*3eab0*/  R2UR UR54, R192 ;  /* 0x00000000c03672ca */ /* 0x004fe400000e0000 */
[----:B------:R-:W2:Y:S04]  /*3eac0*/  LDL.LU R192, [R1+0xfb4] ;  /* 0x000fb40001c07983 */ /* 0x000ea80000300800 */
[----:B------:R0:W-:Y:S01]  /*3ead0*/  STL [R1+0x984], R190 ;  /* 0x000984be01007387 */ /* 0x0001e20000100800 */
[----:B----4-:R-:W-:-:S03]  /*3eae0*/  R2UR UR44, R191 ;  /* 0x00000000bf2c72ca */ /* 0x010fc600000e0000 */
[----:B------:R-:W4:Y:S01]  /*3eaf0*/  LDL.LU R191, [R1+0xfb0] ;  /* 0x000fb00001bf7983 */ /* 0x000f220000300800 */
[----:B------:R-:W-:Y:S01]  /*3eb00*/  ISETP.LT.AND P1, PT, R3, UR14, !P0 ;  /* 0x0000000e03007c0c */ /* 0x000fe2000c721270 */
[----:B------:R-:W-:Y:S01]  /*3eb10*/  ULDC UR14, c[0x0][0x228] ;  /* 0x00008a00000e7ab9 */ /* 0x000fe20000000800 */
[----:B------:R-:W-:Y:S01]  /*3eb20*/  ISETP.LT.AND P0, PT, R2, UR20, !P0 ;  /* 0x0000001402007c0c */ /* 0x000fe2000c701270 */
[----:B------:R-:W-:Y:S01]  /*3eb30*/  ULDC UR20, c[0x0][0x248] ;  /* 0x0000920000147ab9 */ /* 0x000fe20000000800 */
[----:B------:R-:W-:Y:S01]  /*3eb40*/  LOP3.LUT R231, R231, 0xfffeffff, RZ, 0xc0, !PT ;  /* 0xfffeffffe7e77812 */ /* 0x000fe200078ec0ff */
[----:B0-----:R-:W-:Y:S01]  /*3eb50*/  VIADD R190, R190, UR20 ;  /* 0x00000014bebe7c36 */ /* 0x001fe20008000000 */
[----:B------:R-:W-:-:S07]  /*3eb60*/  ULDC UR20, c[0x0][0x228] ;  /* 0x00008a0000147ab9 */ /* 0x000fce0000000800 */
[----:B------:R-:W-:-:S04]  /*3eb70*/  @P1 LOP3.LUT R231, R231, 0x10000, RZ, 0xfc, !PT ;  /* 0x00010000e7e71812 */ /* 0x000fc800078efcff */
[----:B------:R-:W-:Y:S01]  /*3eb80*/  LOP3.LUT R231, R231, 0xffff7fff, RZ, 0xc0, !PT ;  /* 0xffff7fffe7e77812 */ /* 0x000fe200078ec0ff */
[----:B------:R0:W-:Y:S03]  /*3eb90*/  STL [R1+0x988], R190 ;  /* 0x000988be01007387 */ /* 0x0001e60000100800 */
[----:B------:R-:W-:Y:S02]  /*3eba0*/  @P0 LOP3.LUT R231, R231, 0x8000, RZ, 0xfc, !PT ;  /* 0x00008000e7e70812 */ /* 0x000fe400078efcff */
[----:B------:R-:W-:-:S04]  /*3ebb0*/  ISETP.GE.AND P0, PT, R203, UR46, PT ;  /* 0x0000002ecb007c0c */ /* 0x000fc8000bf06270 */
        /* <DEDUP_REMOVED lines=10> */
[----:B------:R-:W-:-:S04]  /*3ec60*/  ISETP.GE.AND P0, PT, R204, UR40, PT ;  /* 0x00000028cc007c0c */ /* 0x000fc8000bf06270 */
[----:B------:R-:W-:Y:S01]  /*3ec70*/  ISETP.LT.AND P1, PT, R3, UR34, !P0 ;  /* 0x0000002203007c0c */ /* 0x000fe2000c721270 */
[----:B------:R-:W-:Y:S01]  /*3ec80*/  ULDC UR34, c[0x0][0x248] ;  /* 0x0000920000227ab9 */ /* 0x000fe20000000800 */
[----:B---3--:R-:W-:Y:S02]  /*3ec90*/  R2UR UR46, R193 ;  /* 0x00000000c12e72ca */ /* 0x008fe400000e0000 */
[----:B------:R-:W3:Y:S04]  /*3eca0*/  LDL.LU R193, [R1+0xfac] ;  /* 0x000fac0001c17983 */ /* 0x000ee80000300800 */
[----:B------:R0:W-:Y:S02]  /*3ecb0*/  STL [R1+0x98c], R190 ;  /* 0x00098cbe01007387 */ /* 0x0001e40000100800 */
[----:B0-----:R-:W-:Y:S01]  /*3ecc0*/  VIADD R190, R190, UR34 ;  /* 0x00000022bebe7c36 */ /* 0x001fe20008000000 */
[----:B--2---:R-:W-:Y:S01]  /*3ecd0*/  R2UR UR40, R192 ;  /* 0x00000000c02872ca */ /* 0x004fe200000e0000 */
[----:B------:R-:W-:Y:S01]  /*3ece0*/  ULDC UR34, c[0x0][0x228] ;  /* 0x00008a0000227ab9 */ /* 0x000fe20000000800 */
[----:B------:R-:W2:Y:S04]  /*3ecf0*/  LDL.LU R192, [R1+0xfa8] ;  /* 0x000fa80001c07983 */ /* 0x000ea80000300800 */
[----:B------:R0:W-:Y:S01]  /*3ed00*/  STL [R1+0x990], R190 ;  /* 0x000990be01007387 */ /* 0x0001e20000100800 */
[----:B----4-:R-:W-:-:S03]  /*3ed10*/  R2UR UR52, R191 ;  /* 0x00000000bf3472ca */ /* 0x010fc600000e0000 */
[----:B------:R-:W4:Y:S01]  /*3ed20*/  LDL.LU R191, [R1+0xfa4] ;  /* 0x000fa40001bf7983 */ /* 0x000f220000300800 */
[----:B------:R-:W-:Y:S01]  /*3ed30*/  ISETP.LT.AND P0, PT, R2, UR24, !P0 ;  /* 0x0000001802007c0c */ /* 0x000fe2000c701270 */
[----:B------:R-:W-:Y:S01]  /*3ed40*/  ULDC UR24, c[0x0][0x228] ;  /* 0x00008a0000187ab9 */ /* 0x000fe20000000800 */
[----:B------:R-:W-:-:S04]  /*3ed50*/  LOP3.LUT R231, R231, 0xfffffeff, RZ, 0xc0, !PT ;  /* 0xfffffeffe7e77812 */ /* 0x000fc800078ec0ff */
[----:B------:R-:W-:-:S04]  /*3ed60*/  @P1 LOP3.LUT R231, R231, 0x100, RZ, 0xfc, !PT ;  /* 0x00000100e7e71812 */ /* 0x000fc800078efcff */
[----:B------:R-:W-:-:S04]  /*3ed70*/  LOP3.LUT R231, R231, 0xffffff7f, RZ, 0xc0, !PT ;  /* 0xffffff7fe7e77812 */ /* 0x000fc800078ec0ff */
        /* <DEDUP_REMOVED lines=11> */
[----:B------:R-:W-:Y:S01]  /*3ee30*/  LOP3.LUT R231, R231, 0xfffffff7, RZ, 0xc0, !PT ;  /* 0xfffffff7e7e77812 */ /* 0x000fe200078ec0ff */
[----:B------:R0:W-:Y:S03]  /*3ee40*/  STL [R1+0x994], R190 ;  /* 0x000994be01007387 */ /* 0x0001e60000100800 */
[----:B------:R-:W-:Y:S02]  /*3ee50*/  @P0 LOP3.LUT R231, R231, 0x8, RZ, 0xfc, !PT ;  /* 0x00000008e7e70812 */ /* 0x000fe400078efcff */
[----:B------:R-:W-:-:S04]  /*3ee60*/  ISETP.GE.AND P0, PT, R206, UR44, PT ;  /* 0x0000002cce007c0c */ /* 0x000fc8000bf06270 */
[----:B------:R-:W-:Y:S01]  /*3ee70*/  ISETP.LT.AND P1, PT, R3, UR26, !P0 ;  /* 0x0000001a03007c0c */ /* 0x000fe2000c721270 */
[----:B------:R-:W-:Y:S01]  /*3ee80*/  ULDC UR26, c[0x0][0x228] ;  /* 0x00008a00001a7ab9 */ /* 0x000fe20000000800 */
[----:B------:R-:W-:Y:S01]  /*3ee90*/  ISETP.LT.AND P0, PT, R2, UR12, !P0 ;  /* 0x0000000c02007c0c */ /* 0x000fe2000c701270 */
[----:B------:R-:W-:Y:S02]  /*3eea0*/  ULDC UR12, c[0x0][0x248] ;  /* 0x00009200000c7ab9 */ /* 0x000fe40000000800 */
[----:B0-----:R-:W-:Y:S01]  /*3eeb0*/  VIADD R190, R190, UR12 ;  /* 0x0000000cbebe7c36 */ /* 0x001fe20008000000 */
[----:B------:R-:W-:Y:S01]  /*3eec0*/  LOP3.LUT R231, R231, 0xfffffffe, RZ, 0xc0, !PT ;  /* 0xfffffffee7e77812 */ /* 0x000fe200078ec0ff */
[----:B------:R-:W-:Y:S01]  /*3eed0*/  VIADD R216, R0, 0xf1 ;  /* 0x000000f100d87836 */ /* 0x000fe20000000000 */
[----:B------:R-:W-:-:S07]  /*3eee0*/  ULDC UR12, c[0x0][0x228] ;  /* 0x00008a00000c7ab9 */ /* 0x000fce0000000800 */
[----:B------:R-:W-:Y:S02]  /*3eef0*/  @P0 LOP3.LUT R230, R230, 0x80000000, RZ, 0xfc, !PT ;  /* 0x80000000e6e60812 */ /* 0x000fe400078efcff */
[----:B------:R-:W-:Y:S02]  /*3ef00*/  ISETP.GE.AND P0, PT, R207, UR46, PT ;  /* 0x0000002ecf007c0c */ /* 0x000fe4000bf06270 */
[----:B------:R-:W-:Y:S02]  /*3ef10*/  @P1 LOP3.LUT R231, R231, 0x1, RZ, 0xfc, !PT ;  /* 0x00000001e7e71812 */ /* 0x000fe400078efcff */
[----:B------:R-:W-:Y:S01]  /*3ef20*/  ISETP.LT.AND P1, PT, R3, UR18, !P0 ;  /* 0x0000001203007c0c */ /* 0x000fe2000c721270 */
[----:B------:R-:W-:Y:S01]  /*3ef30*/  ULDC UR18, c[0x0][0x248] ;  /* 0x0000920000127ab9 */ /* 0x000fe20000000800 */
[----:B---3--:R-:W-:Y:S02]  /*3ef40*/  R2UR UR44, R193 ;  /* 0x00000000c12c72ca */ /* 0x008fe400000e0000 */
[----:B------:R-:W3:Y:S04]  /*3ef50*/  LDL.LU R193, [R1+0xfa0] ;  /* 0x000fa00001c17983 */ /* 0x000ee80000300800 */
[----:B------:R0:W-:Y:S02]  /*3ef60*/  STL [R1+0x998], R190 ;  /* 0x000998be01007387 */ /* 0x0001e40000100800 */
[----:B0-----:R-:W-:Y:S01]  /*3ef70*/  VIADD R190, R190, UR18 ;  /* 0x00000012bebe7c36 */ /* 0x001fe20008000000 */
[----:B--2---:R-:W-:Y:S01]  /*3ef80*/  R2UR UR46, R192 ;  /* 0x00000000c02e72ca */ /* 0x004fe200000e0000 */
[----:B------:R-:W-:Y:S01]  /*3ef90*/  VIADD R217, R0, 0xef ;  /* 0x000000ef00d97836 */ /* 0x000fe20000000000 */
[----:B------:R-:W2:Y:S01]  /*3efa0*/  LDL.LU R192, [R1+0xf9c] ;  /* 0x000f9c0001c07983 */ /* 0x000ea20000300800 */
[----:B----4-:R-:W-:-:S03]  /*3efb0*/  R2UR UR48, R191 ;  /* 0x00000000bf3072ca */ /* 0x010fc600000e0000 */
[----:B------:R0:W-:Y:S01]  /*3efc0*/  STL [R1+0x99c], R190 ;  /* 0x00099cbe01007387 */ /* 0x0001e20000100800 */
[----:B------:R-:W-:Y:S01]  /*3efd0*/  ISETP.LT.AND P0, PT, R2, UR28, !P0 ;  /* 0x0000001c02007c0c */ /* 0x000fe2000c701270 */
[----:B------:R-:W-:Y:S01]  /*3efe0*/  ULDC UR18, c[0x0][0x228] ;  /* 0x00008a0000127ab9 */ /* 0x000fe20000000800 */
[----:B------:R-:W-:Y:S01]  /*3eff0*/  LOP3.LUT R230, R230, 0xefffffff, RZ, 0xc0, !PT ;  /* 0xefffffffe6e67812 */ /* 0x000fe200078ec0ff */
[----:B------:R-:W4:Y:S01]  /*3f000*/  LDL.LU R191, [R1+0xf98] ;  /* 0x000f980001bf7983 */ /* 0x000f220000300800 */
[----:B------:R-:W-:Y:S02]  /*3f010*/  ULDC UR28, c[0x0][0x228] ;  /* 0x00008a00001c7ab9 */ /* 0x000fe40000000800 */
[----:B------:R-:W-:-:S04]  /*3f020*/  @P1 LOP3.LUT R230, R230, 0x10000000, RZ, 0xfc, !PT ;  /* 0x10000000e6e61812 */ /* 0x000fc800078efcff */
[----:B------:R-:W-:-:S04]  /*3f030*/  LOP3.LUT R230, R230, 0xf7ffffff, RZ, 0xc0, !PT ;  /* 0xf7ffffffe6e67812 */ /* 0x000fc800078ec0ff */
[----:B------:R-:W-:Y:S02]  /*3f040*/  @P0 LOP3.LUT R230, R230, 0x8000000, RZ, 0xfc, !PT ;  /* 0x08000000e6e60812 */ /* 0x000fe400078efcff */
[----:B------:R-:W-:Y:S01]  /*3f050*/  ISETP.GE.AND P0, PT, R208, UR40, PT ;  /* 0x00000028d0007c0c */ /* 0x000fe2000bf06270 */
[----:B------:R-:W-:Y:S01]  /*3f060*/  VIADD R218, R0, 0xed ;  /* 0x000000ed00da7836 */ /* 0x000fe20000000000 */
[----:B------:R-:W-:Y:S01]  /*3f070*/  LOP3.LUT R230, R230, 0xfeffffff, RZ, 0xc0, !PT ;  /* 0xfeffffffe6e67812 */ /* 0x000fe200078ec0ff */
[----:B------:R-:W-:Y:S01]  /*3f080*/  VIADD R219, R0, 0xeb ;  /* 0x000000eb00db7836 */ /* 0x000fe20000000000 */
[----:B------:R-:W-:Y:S01]  /*3f090*/  ISETP.LT.AND P1, PT, R3, UR6, !P0 ;  /* 0x0000000603007c0c */ /* 0x000fe2000c721270 */
[----:B------:R-:W-:Y:S01]  /*3f0a0*/  ULDC UR6, c[0x0][0x248] ;  /* 0x0000920000067ab9 */ /* 0x000fe20000000800 */
[----:B------:R-:W-:Y:S01]  /*3f0b0*/  ISETP.LT.AND P0, PT, R2, UR10, !P0 ;  /* 0x0000000a02007c0c */ /* 0x000fe2000c701270 */
[----:B------:R-:W-:Y:S01]  /*3f0c0*/  ULDC UR10, c[0x0][0x228] ;  /* 0x00008a00000a7ab9 */ /* 0x000fe20000000800 */
[----:B------:R-:W-:-:S09]  /*3f0d0*/  ULDC UR40, c[0x0][0x228] ;  /* 0x00008a0000287ab9 */ /* 0x000fd20000000800 */
[----:B------:R-:W-:-:S04]  /*3f0e0*/  @P1 LOP3.LUT R230, R230, 0x1000000, RZ, 0xfc, !PT ;  /* 0x01000000e6e61812 */ /* 0x000fc800078efcff */
[----:B------:R-:W-:-:S04]  /*3f0f0*/  LOP3.LUT R230, R230, 0xff7fffff, RZ, 0xc0, !PT ;  /* 0xff7fffffe6e67812 */ /* 0x000fc800078ec0ff */
[----:B------:R-:W-:Y:S02]  /*3f100*/  @P0 LOP3.LUT R230, R230, 0x800000, RZ, 0xfc, !PT ;  /* 0x00800000e6e60812 */ /* 0x000fe400078efcff */
[----:B------:R-:W-:-:S04]  /*3f110*/  ISETP.GE.AND P0, PT, R209, UR52, PT ;  /* 0x00000034d1007c0c */ /* 0x000fc8000bf06270 */
[----:B------:R-:W-:Y:S01]  /*3f120*/  ISETP.LT.AND P1, PT, R3, UR14, !P0 ;  /* 0x0000000e03007c0c */ /* 0x000fe2000c721270 */
[----:B0-----:R-:W-:Y:S01]  /*3f130*/  VIADD R190, R190, UR6 ;  /* 0x00000006bebe7c36 */ /* 0x001fe20008000000 */
[----:B------:R-:W-:Y:S01]  /*3f140*/  ISETP.LT.AND P0, PT, R2, UR20, !P0 ;  /* 0x0000001402007c0c */ /* 0x000fe2000c701270 */
[----:B------:R-:W-:Y:S01]  /*3f150*/  ULDC UR6, c[0x0][0x228] ;  /* 0x00008a0000067ab9 */ /* 0x000fe20000000800 */
[----:B------:R-:W-:Y:S01]  /*3f160*/  LOP3.LUT R230, R230, 0xffefffff, RZ, 0xc0, !PT ;  /* 0xffefffffe6e67812 */ /* 0x000fe200078ec0ff */
[----:B------:R-:W-:Y:S01]  /*3f170*/  VIADD R220, R0, 0xe9 ;  /* 0x000000e900dc7836 */ /* 0x000fe20000000000 */
[----:B------:R-:W-:Y:S01]  /*3f180*/  ULDC UR14, c[0x0][0x248] ;  /* 0x00009200000e7ab9 */ /* 0x000fe20000000800 */
[----:B---3--:R-:W-:Y:S02]  /*3f190*/  R2UR UR52, R193 ;  /* 0x00000000c13472ca */ /* 0x008fe400000e0000 */
[----:B--2---:R-:W-:Y:S02]  /*3f1a0*/  R2UR UR61, R192 ;  /* 0x00000000c03d72ca */ /* 0x004fe400000e0000 */
[----:B----4-:R-:W-:Y:S01]  /*3f1b0*/  R2UR UR60, R191 ;  /* 0x00000000bf3c72ca */ /* 0x010fe200000e0000 */
[----:B------:R0:W-:Y:S01]  /*3f1c0*/  STL [R1+0x9a0], R190 ;  /* 0x0009a0be01007387 */ /* 0x0001e20000100800 */
[----:B------:R-:W-:Y:S01]  /*3f1d0*/  @P1 LOP3.LUT R230, R230, 0x100000, RZ, 0xfc, !PT ;  /* 0x00100000e6e61812 */ /* 0x000fe200078efcff */
[----:B------:R-:W-:-:S03]  /*3f1e0*/  ULDC UR20, c[0x0][0x228] ;  /* 0x00008a0000147ab9 */ /* 0x000fc60000000800 */
[----:B------:R-:W-:-:S04]  /*3f1f0*/  LOP3.LUT R230, R230, 0xfff7ffff, RZ, 0xc0, !PT ;  /* 0xfff7ffffe6e67812 */ /* 0x000fc800078ec0ff */
[----:B------:R-:W-:Y:S02]  /*3f200*/  @P0 LOP3.LUT R230, R230, 0x80000, RZ, 0xfc, !PT ;  /* 0x00080000e6e60812 */ /* 0x000fe400078efcff */
[----:B------:R-:W-:Y:S01]  /*3f210*/  ISETP.GE.AND P0, PT, R210, UR44, PT ;  /* 0x0000002cd2007c0c */ /* 0x000fe2000bf06270 */
[----:B0-----:R-:W-:Y:S01]  /*3f220*/  VIADD R190, R190, UR14 ;  /* 0x0000000ebebe7c36 */ /* 0x001fe20008000000 */
[----:B------:R-:W-:Y:S01]  /*3f230*/  LOP3.LUT R230, R230, 0xfffeffff, RZ, 0xc0, !PT ;  /* 0xfffeffffe6e67812 */ /* 0x000fe200078ec0ff */
[----:B------:R-:W-:Y:S01]  /*3f240*/  ULDC UR14, c[0x0][0x228] ;  /* 0x00008a00000e7ab9 */ /* 0x000fe20000000800 */
[----:B------:R-:W-:Y:S01]  /*3f250*/  ISETP.LT.AND P1, PT, R3, UR30, !P0 ;  /* 0x0000001e03007c0c */ /* 0x000fe2000c721270 */
[----:B------:R-:W-:Y:S01]  /*3f260*/  VIADD R221, R0, 0xe7 ;  /* 0x000000e700dd7836 */ /* 0x000fe20000000000 */
[----:B------:R-:W-:Y:S01]  /*3f270*/  ISETP.LT.AND P0, PT, R2, UR16, !P0 ;  /* 0x0000001002007c0c */ /* 0x000fe2000c701270 */
[----:B------:R-:W-:Y:S01]  /*3f280*/  ULDC UR30, c[0x0][0x228] ;  /* 0x00008a00001e7ab9 */ /* 0x000fe20000000800 */
[----:B------:R-:W-:Y:S01]  /*3f290*/  ULDC UR44, c[0x0][0x228] ;  /* 0x00008a00002c7ab9 */ /* 0x000fe20000000800 */
[----:B------:R-:W-:Y:S01]  /*3f2a0*/  VIADD R222, R0, 0xe5 ;  /* 0x000000e500de7836 */ /* 0x000fe20000000000 */
[----:B------:R-:W-:-:S07]  /*3f2b0*/  ULDC UR16, c[0x0][0x248] ;  /* 0x0000920000107ab9 */ /* 0x000fce0000000800 */
        /* <DEDUP_REMOVED lines=8> */
[----:B------:R-:W-:Y:S01]  /*3f340*/  VIADD R223, R0, 0xe3 ;  /* 0x000000e300df7836 */ /* 0x000fe20000000000 */
        /* <DEDUP_REMOVED lines=13> */
[----:B------:R0:W-:Y:S01]  /*3f420*/  STL [R1+0x9a8], R190 ;  /* 0x0009a8be01007387 */ /* 0x0001e20000100800 */
[----:B------:R-:W-:Y:S01]  /*3f430*/  ULDC UR24, c[0x0][0x228] ;  /* 0x00008a0000187ab9 */ /* 0x000fe20000000800 */
[----:B------:R-:W-:Y:S01]  /*3f440*/  ULDC UR48, c[0x0][0x228] ;  /* 0x00008a0000307ab9 */ /* 0x000fe20000000800 */
[----:B------:R-:W-:Y:S01]  /*3f450*/  VIADD R225, R0, 0xdf ;  /* 0x000000df00e17836 */ /* 0x000fe20000000000 */
[----:B------:R-:W-:-:S06]  /*3f460*/  ULDC UR34, c[0x0][0x248] ;  /* 0x0000920000227ab9 */ /* 0x000fcc0000000800 */
        /* <DEDUP_REMOVED lines=13> */
[----:B------:R-:W-:Y:S01]  /*3f540*/  ULDC UR52, c[0x0][0x228] ;  /* 0x00008a0000347ab9 */ /* 0x000fe20000000800 */
[----:B------:R-:W2:Y:S06]  /*3f550*/  LDL.LU R192, [R1+0xfe4] ;  /* 0x000fe40001c07983 */ /* 0x000eac0000300800 */
        /* <DEDUP_REMOVED lines=13> */
[C---:B------:R-:W-:Y:S01]  /*3f630*/  VIADD R237, R0.reuse, 0xd9 ;  /* 0x000000d900ed7836 */ /* 0x040fe20000000000 */
[----:B------:R-:W3:Y:S01]  /*3f640*/  LDL.LU R191, [R1+0xfe8] ;  /* 0x000fe80001bf7983 */ /* 0x000ee20000300800 */
[----:B------:R-:W-:Y:S01]  /*3f650*/  VIADD R238, R0, 0xd7 ;  /* 0x000000d700ee7836 */ /* 0x000fe20000000000 */
[----:B------:R-:W-:Y:S01]  /*3f660*/  LOP3.LUT R228, R228, 0x7fffffff, RZ, 0xc0, !PT ;  /* 0x7fffffffe4e47812 */ /* 0x000fe200078ec0ff */
[----:B------:R-:W-:Y:S01]  /*3f670*/  VIADD R239, R0, 0xd5 ;  /* 0x000000d500ef7836 */ /* 0x000fe20000000000 */
[----:B------:R-:W-:-:S04]  /*3f680*/  ULDC UR61, c[0x0][0x228] ;  /* 0x00008a00003d7ab9 */ /* 0x000fc80000000800 */
[----:B------:R-:W-:Y:S02]  /*3f690*/  @P0 LOP3.LUT R229, R229, 0x80000000, RZ, 0xfc, !PT ;  /* 0x80000000e5e50812 */ /* 0x000fe400078efcff */
[----:B------:R-:W-:Y:S02]  /*3f6a0*/  ISETP.GE.AND P0, PT, R215, UR60, PT ;  /* 0x0000003cd7007c0c */ /* 0x000fe4000bf06270 */
[----:B------:R-:W-:Y:S01]  /*3f6b0*/  @P1 LOP3.LUT R230, R230, 0x1, RZ, 0xfc, !PT ;  /* 0x00000001e6e61812 */ /* 0x000fe200078efcff */
[----:B0-----:R-:W-:Y:S01]  /*3f6c0*/  VIADD R190, R190, UR50 ;  /* 0x00000032bebe7c36 */ /* 0x001fe20008000000 */
[----:B------:R-:W-:Y:S01]  /*3f6d0*/  ISETP.LT.AND P1, PT, R3, UR36, !P0 ;  /* 0x0000002403007c0c */ /* 0x000fe2000c721270 */
[----:B------:R-:W-:Y:S01]  /*3f6e0*/  ULDC UR50, c[0x0][0x228] ;  /* 0x00008a0000327ab9 */ /* 0x000fe20000000800 */
[----:B------:R-:W-:Y:S01]  /*3f6f0*/  ISETP.LT.AND P0, PT, R2, UR26, !P0 ;  /* 0x0000001a02007c0c */ /* 0x000fe2000c701270 */
[----:B------:R-:W-:Y:S01]  /*3f700*/  ULDC UR36, c[0x0][0x248] ;  /* 0x0000920000247ab9 */ /* 0x000fe20000000800 */
[----:B------:R-:W-:Y:S01]  /*3f710*/  LOP3.LUT R229, R229, 0xefffffff, RZ, 0xc0, !PT ;  /* 0xefffffffe5e57812 */ /* 0x000fe200078ec0ff */
[----:B------:R0:W-:Y:S01]  /*3f720*/  STL [R1+0x9b4], R190 ;  /* 0x0009b4be01007387 */ /* 0x0001e20000100800 */
[----:B------:R-:W-:Y:S01]  /*3f730*/  ULDC UR26, c[0x0][0x228] ;  /* 0x00008a00001a7ab9 */ /* 0x000fe20000000800 */
[----:B------:R-:W-:-:S06]  /*3f740*/  ULDC UR60, c[0x0][0x228] ;  /* 0x00008a00003c7ab9 */ /* 0x000fcc0000000800 */
        /* <DEDUP_REMOVED lines=9> */
[----:B------:R-:W-:Y:S01]  /*3f7e0*/  ULDC UR12, c[0x0][0x248] ;  /* 0x00009200000c7ab9 */ /* 0x000fe20000000800 */
[----:B------:R0:W-:Y:S01]  /*3f7f0*/  STL [R1+0x9b8], R190 ;  /* 0x0009b8be01007387 */ /* 0x0001e20000100800 */
[----:B------:R-:W-:Y:S01]  /*3f800*/  VIADD R240, R0, 0xd3 ;  /* 0x000000d300f07836 */ /* 0x000fe20000000000 */
[----:B------:R-:W-:-:S05]  /*3f810*/  ULDC UR38, c[0x0][0x228] ;  /* 0x00008a0000267ab9 */ /* 0x000fca0000000800 */
[----:B------:R-:W-:-:S04]  /*3f820*/  @P1 LOP3.LUT R229, R229, 0x4000000, RZ, 0xfc, !PT ;  /* 0x04000000e5e51812 */ /* 0x000fc800078efcff */
[----:B------:R-:W-:-:S04]  /*3f830*/  LOP3.LUT R229, R229, 0xfdffffff, RZ, 0xc0, !PT ;  /* 0xfdffffffe5e57812 */ /* 0x000fc800078ec0ff */
[----:B------:R-:W-:Y:S02]  /*3f840*/  @P0 LOP3.LUT R229, R229, 0x2000000, RZ, 0xfc, !PT ;  /* 0x02000000e5e50812 */ /* 0x000fe400078efcff */
[----:B------:R-:W-:-:S04]  /*3f850*/  ISETP.GE.AND P0, PT, R217, UR58, PT ;  /* 0x0000003ad9007c0c */ /* 0x000fc8000bf06270 */
[----:B------:R-:W-:Y:S01]  /*3f860*/  ISETP.LT.AND P1, PT, R3, UR18, !P0 ;  /* 0x0000001203007c0c */ /* 0x000fe2000c721270 */
[----:B0-----:R-:W-:Y:S01]  /*3f870*/  VIADD R190, R190, UR36 ;  /* 0x00000024bebe7c36 */ /* 0x001fe20008000000 */
[----:B------:R-:W-:Y:S01]  /*3f880*/  ISETP.LT.AND P0, PT, R2, UR28, !P0 ;  /* 0x0000001c02007c0c */ /* 0x000fe2000c701270 */
[C---:B------:R-:W-:Y:S01]  /*3f890*/  VIADD R241, R0.reuse, 0xd1 ;  /* 0x000000d100f17836 */ /* 0x040fe20000000000 */
[----:B------:R-:W-:Y:S01]  /*3f8a0*/  LOP3.LUT R229, R229, 0xfeffffff, RZ, 0xc0, !PT ;  /* 0xfeffffffe5e57812 */ /* 0x000fe200078ec0ff */
[C---:B------:R-:W-:Y:S01]  /*3f8b0*/  VIADD R242, R0.reuse, 0xcf ;  /* 0x000000cf00f27836 */ /* 0x040fe20000000000 */
[----:B------:R0:W-:Y:S01]  /*3f8c0*/  STL [R1+0x9bc], R190 ;  /* 0x0009bcbe01007387 */ /* 0x0001e20000100800 */
[C---:B------:R-:W-:Y:S01]  /*3f8d0*/  VIADD R243, R0.reuse, 0xcd ;  /* 0x000000cd00f37836 */ /* 0x040fe20000000000 */
[----:B------:R-:W-:Y:S01]  /*3f8e0*/  ULDC UR28, c[0x0][0x228] ;  /* 0x00008a00001c7ab9 */ /* 0x000fe20000000800 */
[C---:B------:R-:W-:Y:S01]  /*3f8f0*/  VIADD R244, R0.reuse, 0xcb ;  /* 0x000000cb00f47836 */ /* 0x040fe20000000000 */
[----:B------:R-:W-:Y:S01]  /*3f900*/  ULDC UR36, c[0x0][0x228] ;  /* 0x00008a0000247ab9 */ /* 0x000fe20000000800 */
[----:B------:R-:W-:Y:S01]  /*3f910*/  VIADD R245, R0, 0xc9 ;  /* 0x000000c900f57836 */ /* 0x000fe20000000000 */
[----:B------:R-:W-:Y:S01]  /*3f920*/  ULDC UR18, c[0x0][0x248] ;  /* 0x0000920000127ab9 */ /* 0x000fe20000000800 */
        /* <DEDUP_REMOVED lines=24> */
[C---:B------:R-:W-:Y:S01]  /*3fab0*/  VIADD R247, R0.reuse, 0xc7 ;  /* 0x000000c700f77836 */ /* 0x040fe20000000000 */
[----:B------:R-:W-:Y:S01]  /*3fac0*/  ULDC UR40, c[0x0][0x228] ;  /* 0x00008a0000287ab9 */ /* 0x000fe20000000800 */
[C---:B------:R-:W-:Y:S01]  /*3fad0*/  VIADD R248, R0.reuse, 0xc6 ;  /* 0x000000c600f87836 */ /* 0x040fe20000000000 */
[----:B------:R-:W-:Y:S01]  /*3fae0*/  F2FP.SATFINITE.E4M3.F32.PACK_AB_MERGE_C R6, R119, R118, RZ ;  /* 0x000000767706723e */ /* 0x000fe200048070ff */
[----:B------:R-:W-:Y:S01]  /*3faf0*/  VIADD R249, R0, 0xc5 ;  /* 0x000000c500f97836 */ /* 0x000fe20000000000 */
[----:B------:R-:W-:-:S02]  /*3fb00*/  F2FP.SATFINITE.E4M3.F32.PACK_AB_MERGE_C R5, R127, R126, RZ ;  /* 0x0000007e7f05723e */ /* 0x000fc400048070ff */
[----:B------:R-:W-:Y:S01]  /*3fb10*/  F2FP.SATFINITE.E4M3.F32.PACK_AB_MERGE_C R14, R135, R134, RZ ;  /* 0x00000086870e723e */ /* 0x000fe200048070ff */
[C---:B------:R-:W-:Y:S01]  /*3fb20*/  VIADD R189, R0.reuse, 0xc2 ;  /* 0x000000c200bd7836 */ /* 0x040fe20000000000 */
[----:B------:R-:W-:Y:S01]  /*3fb30*/  @P1 LOP3.LUT R229, R229, 0x100000, RZ, 0xfc, !PT ;  /* 0x00100000e5e51812 */ /* 0x000fe200078efcff */
[C---:B------:R-:W-:Y:S01]  /*3fb40*/  VIADD R251, R0.reuse, 0xc4 ;  /* 0x000000c400fb7836 */ /* 0x040fe20000000000 */
[----:B------:R-:W-:Y:S01]  /*3fb50*/  ULDC UR42, c[0x0][0x248] ;  /* 0x00009200002a7ab9 */ /* 0x000fe20000000800 */
[C---:B------:R-:W-:Y:S01]  /*3fb60*/  VIADD R188, R0.reuse, 0xc0 ;  /* 0x000000c000bc7836 */ /* 0x040fe20000000000 */
[----:B------:R-:W-:Y:S01]  /*3fb70*/  LOP3.LUT R229, R229, 0xfff7ffff, RZ, 0xc0, !PT ;  /* 0xfff7ffffe5e57812 */ /* 0x000fe200078ec0ff */
[----:B------:R-:W-:Y:S01]  /*3fb80*/  VIADD R185, R0, 0xbe ;  /* 0x000000be00b97836 */ /* 0x000fe20000000000 */
[----:B------:R-:W-:Y:S02]  /*3fb90*/  ULDC UR47, c[0x0][0x248] ;  /* 0x00009200002f7ab9 */ /* 0x000fe40000000800 */
[----:B------:R-:W-:-:S02]  /*3fba0*/  @P0 LOP3.LUT R229, R229, 0x80000, RZ, 0xfc, !PT ;  /* 0x00080000e5e50812 */ /* 0x000fc400078efcff */
        /* <DEDUP_REMOVED lines=21> */
[----:B------:R-:W-:Y:S01]  /*3fd00*/  LOP3.LUT R193, R6, 0xffff, RZ, 0xc0, !PT ;  /* 0x0000ffff06c17812 */ /* 0x000fe200078ec0ff */
[----:B------:R-:W-:Y:S01]  /*3fd10*/  ULDC UR30, c[0x0][0x228] ;  /* 0x00008a00001e7ab9 */ /* 0x000fe20000000800 */
[----:B------:R-:W-:Y:S01]  /*3fd20*/  LOP3.LUT R194, R5, 0xffff, RZ, 0xc0, !PT ;  /* 0x0000ffff05c27812 */ /* 0x000fe200078ec0ff */
        /* <DEDUP_REMOVED lines=13> */
[----:B------:R-:W-:Y:S01]  /*3fe00*/  LOP3.LUT R195, R14, 0xffff, RZ, 0xc0, !PT ;  /* 0x0000ffff0ec37812 */ /* 0x000fe200078ec0ff */
        /* <DEDUP_REMOVED lines=33> */
[----:B------:R-:W-:-:S03]  /*40020*/  ULDC UR53, c[0x0][0x228] ;  /* 0x00008a0000357ab9 */ /* 0x000fc60000000800 */
[----:B------:R-:W-:Y:S01]  /*40030*/  ISETP.LT.AND P1, PT, R3, UR34, !P0 ;  /* 0x0000002203007c0c */ /* 0x000fe2000c721270 */
[----:B0-----:R-:W-:Y:S01]  /*40040*/  VIADD R190, R190, UR6 ;  /* 0x00000006bebe7c36 */ /* 0x001fe20008000000 */
[----:B------:R-:W-:Y:S01]  /*40050*/  ISETP.LT.AND P0, PT, R2, UR5, !P0 ;  /* 0x0000000502007c0c */ /* 0x000fe2000c701270 */
[----:B------:R-:W-:Y:S01]  /*40060*/  ULDC UR6, c[0x0][0x248] ;  /* 0x0000920000067ab9 */ /* 0x000fe20000000800 */
[----:B------:R-:W-:Y:S01]  /*40070*/  LOP3.LUT R229, R229, 0xfffffeff, RZ, 0xc0, !PT ;  /* 0xfffffeffe5e57812 */ /* 0x000fe200078ec0ff */
[----:B------:R-:W-:Y:S01]  /*40080*/  ULDC UR5, c[0x0][0x248] ;  /* 0x0000920000057ab9 */ /* 0x000fe20000000800 */
[----:B--2---:R-:W-:Y:S01]  /*40090*/  R2UR UR59, R192 ;  /* 0x00000000c03b72ca */ /* 0x004fe200000e0000 */
        /* <DEDUP_REMOVED lines=11> */
[C---:B------:R-:W-:Y:S01]  /*40150*/  VIADD R187, R0.reuse, 0xc1 ;  /* 0x000000c100bb7836 */ /* 0x040fe20000000000 */
[----:B---3--:R-:W-:Y:S01]  /*40160*/  R2UR UR58, R191 ;  /* 0x00000000bf3a72ca */ /* 0x008fe200000e0000 */
[----:B------:R-:W-:Y:S01]  /*40170*/  VIADD R186, R0, 0xbf ;  /* 0x000000bf00ba7836 */ /* 0x000fe20000000000 */
[----:B------:R-:W-:Y:S01]  /*40180*/  LOP3.LUT R192, R4, 0xffff, RZ, 0xc0, !PT ;  /* 0x0000ffff04c07812 */ /* 0x000fe200078ec0ff */
[----:B0-----:R-:W-:-:S02]  /*40190*/  VIADD R190, R190, UR41 ;  /* 0x00000029bebe7c36 */ /* 0x001fc40008000000 */
[C---:B------:R-:W-:Y:S02]  /*401a0*/  VIADD R184, R0.reuse, 0xbd ;  /* 0x000000bd00b87836 */ /* 0x040fe40000000000 */
[C---:B------:R-:W-:Y:S02]  /*401b0*/  VIADD R182, R0.reuse, 0xbb ;  /* 0x000000bb00b67836 */ /* 0x040fe40000000000 */
[C---:B------:R-:W-:Y:S01]  /*401c0*/  VIADD R180, R0.reuse, 0xb9 ;  /* 0x000000b900b47836 */ /* 0x040fe20000000000 */
[----:B------:R-:W-:Y:S01]  /*401d0*/  @P1 LOP3.LUT R229, R229, 0x40, RZ, 0xfc, !PT ;  /* 0x00000040e5e51812 */ /* 0x000fe200078efcff */
[----:B------:R-:W-:Y:S01]  /*401e0*/  ULDC UR41, c[0x0][0x248] ;  /* 0x0000920000297ab9 */ /* 0x000fe20000000800 */
[C---:B------:R-:W-:Y:S02]  /*401f0*/  VIADD R179, R0.reuse, 0xb8 ;  /* 0x000000b800b37836 */ /* 0x040fe40000000000 */
[C---:B------:R-:W-:Y:S01]  /*40200*/  VIADD R178, R0.reuse, 0xb7 ;  /* 0x000000b700b27836 */ /* 0x040fe20000000000 */
[----:B------:R-:W-:Y:S01]  /*40210*/  LOP3.LUT R229, R229, 0xffffffdf, RZ, 0xc0, !PT ;  /* 0xffffffdfe5e57812 */ /* 0x000fe200078ec0ff */
[----:B------:R-:W-:-:S02]  /*40220*/  VIADD R177, R0, 0xb6 ;  /* 0x000000b600b17836 */ /* 0x000fc40000000000 */
[C---:B------:R-:W-:Y:S01]  /*40230*/  VIADD R176, R0.reuse, 0xb5 ;  /* 0x000000b500b07836 */ /* 0x040fe20000000000 */
[----:B------:R-:W-:Y:S01]  /*40240*/  @P0 LOP3.LUT R229, R229, 0x20, RZ, 0xfc, !PT ;  /* 0x00000020e5e50812 */ /* 0x000fe200078efcff */
[C---:B------:R-:W-:Y:S01]  /*40250*/  VIADD R175, R0.reuse, 0xb4 ;  /* 0x000000b400af7836 */ /* 0x040fe20000000000 */
[----:B------:R-:W-:Y:S01]  /*40260*/  ISETP.GE.AND P0, PT, R227, UR17, PT ;  /* 0x00000011e3007c0c */ /* 0x000fe2000bf06270 */
[C---:B------:R-:W-:Y:S02]  /*40270*/  VIADD R174, R0.reuse, 0xb3 ;  /* 0x000000b300ae7836 */ /* 0x040fe40000000000 */
[----:B------:R-:W-:Y:S01]  /*40280*/  VIADD R173, R0, 0xb2 ;  /* 0x000000b200ad7836 */ /* 0x000fe20000000000 */
[----:B------:R-:W-:Y:S01]  /*40290*/  ISETP.LT.AND P1, PT, R3, UR8, !P0 ;  /* 0x0000000803007c0c */ /* 0x000fe2000c721270 */
[----:B------:R0:W-:Y:S01]  /*402a0*/  STL [R1+0x9e0], R190 ;  /* 0x0009e0be01007387 */ /* 0x0001e20000100800 */
[----:B------:R-:W-:Y:S01]  /*402b0*/  ISETP.LT.AND P0, PT, R2, UR54, !P0 ;  /* 0x0000003602007c0c */ /* 0x000fe2000c701270 */
[----:B------:R-:W-:Y:S01]  /*402c0*/  ULDC UR54, c[0x0][0x228] ;  /* 0x00008a0000367ab9 */ /* 0x000fe20000000800 */
[----:B------:R-:W-:Y:S01]  /*402d0*/  LOP3.LUT R229, R229, 0xffffffef, RZ, 0xc0, !PT ;  /* 0xffffffefe5e57812 */ /* 0x000fe200078ec0ff */
[----:B------:R-:W-:Y:S01]  /*402e0*/  ULDC UR8, c[0x0][0x248] ;  /* 0x0000920000087ab9 */ /* 0x000fe20000000800 */
[----:B------:R-:W-:-:S02]  /*402f0*/  VIADD R172, R0, 0xb1 ;  /* 0x000000b100ac7836 */ /* 0x000fc40000000000 */
[C---:B------:R-:W-:Y:S02]  /*40300*/  VIADD R171, R0.reuse, 0xb0 ;  /* 0x000000b000ab7836 */ /* 0x040fe40000000000 */
[C---:B------:R-:W-:Y:S02]  /*40310*/  VIADD R170, R0.reuse, 0xaf ;  /* 0x000000af00aa7836 */ /* 0x040fe40000000000 */
[C---:B------:R-:W-:Y:S01]  /*40320*/  VIADD R169, R0.reuse, 0xae ;  /* 0x000000ae00a97836 */ /* 0x040fe20000000000 */
[----:B------:R-:W-:Y:S01]  /*40330*/  @P1 LOP3.LUT R229, R229, 0x10, RZ, 0xfc, !PT ;  /* 0x00000010e5e51812 */ /* 0x000fe200078efcff */
        /* <DEDUP_REMOVED lines=11> */
[----:B0-----:R-:W-:Y:S01]  /*403f0*/  VIADD R190, R190, UR27 ;  /* 0x0000001bbebe7c36 */ /* 0x001fe20008000000 */
[----:B------:R-:W-:Y:S01]  /*40400*/  ISETP.LT.AND P0, PT, R2, UR26, !P0 ;  /* 0x0000001a02007c0c */ /* 0x000fe2000c701270 */
[----:B------:R-:W-:Y:S01]  /*40410*/  ULDC UR27, c[0x0][0x228] ;  /* 0x00008a00001b7ab9 */ /* 0x000fe20000000800 */
[----:B------:R-:W-:Y:S01]  /*40420*/  LOP3.LUT R229, R229, 0xfffffffb, RZ, 0xc0, !PT ;  /* 0xfffffffbe5e57812 */ /* 0x000fe200078ec0ff */
[----:B------:R-:W-:Y:S01]  /*40430*/  ULDC UR53, c[0x0][0x228] ;  /* 0x00008a0000357ab9 */ /* 0x000fe20000000800 */
[----:B------:R-:W-:-:S02]  /*40440*/  VIADD R161, R0, 0xa6 ;  /* 0x000000a600a17836 */ /* 0x000fc40000000000 */
[C---:B------:R-:W-:Y:S02]  /*40450*/  VIADD R160, R0.reuse, 0xa5 ;  /* 0x000000a500a07836 */ /* 0x040fe40000000000 */
[C---:B------:R-:W-:Y:S01]  /*40460*/  VIADD R159, R0.reuse, 0xa4 ;  /* 0x000000a4009f7836 */ /* 0x040fe20000000000 */
[----:B------:R-:W-:Y:S01]  /*40470*/  SHF.R.U32.HI R197, RZ, 0x8, R193 ;  /* 0x00000008ffc57819 */ /* 0x000fe200000116c1 */
[----:B------:R-:W-:Y:S01]  /*40480*/  ULDC UR50, c[0x0][0x248] ;  /* 0x0000920000327ab9 */ /* 0x000fe20000000800 */
[----:B------:R-:W-:Y:S01]  /*40490*/  @P1 LOP3.LUT R229, R229, 0x4, RZ, 0xfc, !PT ;  /* 0x00000004e5e51812 */ /* 0x000fe200078efcff */
[----:B------:R-:W-:Y:S01]  /*404a0*/  VIADD R158, R0, 0xa3 ;  /* 0x000000a3009e7836 */ /* 0x000fe20000000000 */
[----:B------:R-:W-:Y:S02]  /*404b0*/  ULDC UR52, c[0x0][0x248] ;  /* 0x0000920000347ab9 */ /* 0x000fe40000000800 */
[----:B------:R-:W-:-:S04]  /*404c0*/  LOP3.LUT R229, R229, 0xfffffffd, RZ, 0xc0, !PT ;  /* 0xfffffffde5e57812 */ /* 0x000fc800078ec0ff */
[----:B------:R-:W-:Y:S02]  /*404d0*/  @P0 LOP3.LUT R229, R229, 0x2, RZ, 0xfc, !PT ;  /* 0x00000002e5e50812 */ /* 0x000fe400078efcff */
[----:B------:R-:W-:-:S04]  /*404e0*/  ISETP.GE.AND P0, PT, R238, UR7, PT ;  /* 0x00000007ee007c0c */ /* 0x000fc8000bf06270 */
[----:B------:R-:W-:Y:S01]  /*404f0*/  ISETP.LT.AND P1, PT, R3, UR57, !P0 ;  /* 0x0000003903007c0c */ /* 0x000fe2000c721270 */
[----:B------:R0:W-:Y:S01]  /*40500*/  STL [R1+0x9e4], R190 ;  /* 0x0009e4be01007387 */ /* 0x0001e20000100800 */
[----:B------:R-:W-:Y:S01]  /*40510*/  ISETP.LT.AND P0, PT, R2, UR56, !P0 ;  /* 0x0000003802007c0c */ /* 0x000fe2000c701270 */
[----:B------:R-:W-:Y:S01]  /*40520*/  ULDC UR57, c[0x0][0x228] ;  /* 0x00008a0000397ab9 */ /* 0x000fe20000000800 */
[----:B------:R-:W-:Y:S01]  /*40530*/  LOP3.LUT R229, R229, 0xfffffffe, RZ, 0xc0, !PT ;  /* 0xfffffffee5e57812 */ /* 0x000fe200078ec0ff */
[C---:B------:R-:W-:Y:S01]  /*40540*/  VIADD R157, R0.reuse, 0xa2 ;  /* 0x000000a2009d7836 */ /* 0x040fe20000000000 */
[----:B------:R-:W-:Y:S01]  /*40550*/  LOP3.LUT R191, R7, 0xffff, RZ, 0xc0, !PT ;  /* 0x0000ffff07bf7812 */ /* 0x000fe200078ec0ff */
[----:B------:R-:W-:Y:S01]  /*40560*/  VIADD R156, R0, 0xa1 ;  /* 0x000000a1009c7836 */ /* 0x000fe20000000000 */
[----:B------:R-:W-:Y:S01]  /*40570*/  LOP3.LUT R238, R238, 0x7fffffff, RZ, 0xc0, !PT ;  /* 0x7fffffffeeee7812 */ /* 0x000fe200078ec0ff */
[----:B------:R-:W-:Y:S01]  /*40580*/  VIADD R155, R0, 0xa0 ;  /* 0x000000a0009b7836 */ /* 0x000fe20000000000 */
[----:B------:R-:W-:-:S05]  /*40590*/  ULDC UR56, c[0x0][0x228] ;  /* 0x00008a0000387ab9 */ /* 0x000fca0000000800 */
[----:B------:R-:W-:Y:S02]  /*405a0*/  @P0 LOP3.LUT R228, R228, 0x80000000, RZ, 0xfc, !PT ;  /* 0x80000000e4e40812 */ /* 0x000fe400078efcff */
[----:B------:R-:W-:Y:S02]  /*405b0*/  ISETP.GE.AND P0, PT, R239, UR31, PT ;  /* 0x0000001fef007c0c */ /* 0x000fe4000bf06270 */
[----:B------:R-:W-:Y:S02]  /*405c0*/  @P1 LOP3.LUT R229, R229, 0x1, RZ, 0xfc, !PT ;  /* 0x00000001e5e51812 */ /* 0x000fe400078efcff */
[----:B------:R-:W-:Y:S01]  /*405d0*/  ISETP.LT.AND P1, PT, R3, UR61, !P0 ;  /* 0x0000003d03007c0c */ /* 0x000fe2000c721270 */
[----:B0-----:R-:W-:Y:S01]  /*405e0*/  VIADD R190, R190, UR19 ;  /* 0x00000013bebe7c36 */ /* 0x001fe20008000000 */
[----:B------:R-:W-:Y:S01]  /*405f0*/  ISETP.LT.AND P0, PT, R2, UR60, !P0 ;  /* 0x0000003c02007c0c */ /* 0x000fe2000c701270 */
[----:B------:R-:W-:Y:S01]  /*40600*/  ULDC UR61, c[0x0][0x228] ;  /* 0x00008a00003d7ab9 */ /* 0x000fe20000000800 */
[----:B------:R-:W-:Y:S01]  /*40610*/  LOP3.LUT R228, R228, 0xbfffffff, RZ, 0xc0, !PT ;  /* 0xbfffffffe4e47812 */ /* 0x000fe200078ec0ff */
[----:B------:R-:W-:-:S08]  /*40620*/  ULDC UR60, c[0x0][0x228] ;  /* 0x00008a00003c7ab9 */ /* 0x000fd00000000800 */
[----:B------:R-:W-:-:S04]  /*40630*/  @P1 LOP3.LUT R228, R228, 0x40000000, RZ, 0xfc, !PT ;  /* 0x40000000e4e41812 */ /* 0x000fc800078efcff */
        /* <DEDUP_REMOVED lines=8> */
[----:B------:R-:W-:-:S08]  /*406c0*/  ULDC.64 UR26, c[0x0][0x228] ;  /* 0x00008a00001a7ab9 */ /* 0x000fd00000000a00 */
[----:B------:R-:W-:-:S04]  /*406d0*/  @P1 LOP3.LUT R228, R228, 0x10000000, RZ, 0xfc, !PT ;  /* 0x10000000e4e41812 */ /* 0x000fc800078efcff */
[----:B------:R-:W-:-:S04]  /*406e0*/  LOP3.LUT R228, R228, 0xf7ffffff, RZ, 0xc0, !PT ;  /* 0xf7ffffffe4e47812 */ /* 0x000fc800078ec0ff */
[----:B------:R-:W-:Y:S02]  /*406f0*/  @P0 LOP3.LUT R228, R228, 0x8000000, RZ, 0xfc, !PT ;  /* 0x08000000e4e40812 */ /* 0x000fe400078efcff */
[----:B------:R-:W-:Y:S01]  /*40700*/  ISETP.GE.AND P0, PT, R241, UR9, PT ;  /* 0x00000009f1007c0c */ /* 0x000fe2000bf06270 */
[----:B0-----:R-:W-:Y:S01]  /*40710*/  VIADD R190, R190, UR16 ;  /* 0x00000010bebe7c36 */ /* 0x001fe20008000000 */
[----:B------:R-:W-:Y:S01]  /*40720*/  LOP3.LUT R228, R228, 0xfbffffff, RZ, 0xc0, !PT ;  /* 0xfbffffffe4e47812 */ /* 0x000fe200078ec0ff */
[----:B------:R-:W-:Y:S01]  /*40730*/  ULDC.64 UR16, c[0x0][0x228] ;  /* 0x00008a0000107ab9 */ /* 0x000fe20000000a00 */
        /* <DEDUP_REMOVED lines=15> */
[----:B------:R-:W-:Y:S01]  /*40830*/  ULDC UR54, c[0x0][0x228] ;  /* 0x00008a0000367ab9 */ /* 0x000fe20000000800 */
[----:B------:R-:W-:Y:S01]  /*40840*/  ISETP.GE.AND P0, PT, R243, UR49, PT ;  /* 0x00000031f3007c0c */ /* 0x000fe2000bf06270 */
[----:B------:R-:W-:-:S08]  /*40850*/  ULDC UR49, c[0x0][0x228] ;  /* 0x00008a0000317ab9 */ /* 0x000fd00000000800 */
[----:B------:R-:W-:Y:S02]  /*40860*/  @P2 LOP3.LUT R228, R228, 0x1000000, RZ, 0xfc, !PT ;  /* 0x01000000e4e42812 */ /* 0x000fe400078efcff */
[----:B------:R-:W-:Y:S01]  /*40870*/  ISETP.LT.AND P2, PT, R3, UR53, !P0 ;  /* 0x0000003503007c0c */ /* 0x000fe2000c741270 */
[----:B0-----:R-:W-:Y:S01]  /*40880*/  VIADD R190, R190, UR6 ;  /* 0x00000006bebe7c36 */ /* 0x001fe20008000000 */
[----:B------:R-:W-:Y:S01]  /*40890*/  LOP3.LUT R228, R228, 0xff7fffff, RZ, 0xc0, !PT ;  /* 0xff7fffffe4e47812 */ /* 0x000fe200078ec0ff */
[----:B------:R-:W-:Y:S01]  /*408a0*/  ULDC.64 UR6, c[0x0][0x228] ;  /* 0x00008a0000067ab9 */ /* 0x000fe20000000a00 */
[----:B------:R-:W-:Y:S01]  /*408b0*/  LOP3.LUT R239, R239, 0x7fffffff, RZ, 0xc0, !PT ;  /* 0x7fffffffefef7812 */ /* 0x000fe200078ec0ff */
[----:B------:R-:W-:Y:S01]  /*408c0*/  ULDC UR53, c[0x0][0x228] ;  /* 0x00008a0000357ab9 */ /* 0x000fe20000000800 */
[----:B------:R-:W-:Y:S02]  /*408d0*/  @P1 LOP3.LUT R228, R228, 0x800000, RZ, 0xfc, !PT ;  /* 0x00800000e4e41812 */ /* 0x000fe400078efcff */
[----:B------:R-:W-:Y:S01]  /*408e0*/  ISETP.LT.AND P1, PT, R2, UR55, !P0 ;  /* 0x0000003702007c0c */ /* 0x000fe2000c721270 */
[----:B------:R0:W-:Y:S01]  /*408f0*/  STL [R1+0x9f0], R190 ;  /* 0x0009f0be01007387 */ /* 0x0001e20000100800 */
[----:B------:R-:W-:Y:S01]  /*40900*/  LOP3.LUT R228, R228, 0xffefffff, RZ, 0xc0, !PT ;  /* 0xffefffffe4e47812 */ /* 0x000fe200078ec0ff */
[----:B------:R-:W-:Y:S01]  /*40910*/  VIADD R154, R0, 0x9f ;  /* 0x0000009f009a7836 */ /* 0x000fe20000000000 */
[----:B------:R-:W-:Y:S01]  /*40920*/  ISETP.GE.AND P0, PT, R244, UR43, PT ;  /* 0x0000002bf4007c0c */ /* 0x000fe2000bf06270 */
[----:B------:R-:W-:Y:S01]  /*40930*/  ULDC UR55, c[0x0][0x228] ;  /* 0x00008a0000377ab9 */ /* 0x000fe20000000800 */
[----:B------:R-:W-:-:S02]  /*40940*/  @P2 LOP3.LUT R228, R228, 0x100000, RZ, 0xfc, !PT ;  /* 0x00100000e4e42812 */ /* 0x000fc400078efcff */
[----:B------:R-:W-:Y:S02]  /*40950*/  ISETP.LT.AND P2, PT, R3, UR28, !P0 ;  /* 0x0000001c03007c0c */ /* 0x000fe4000c741270 */
[----:B------:R-:W-:-:S04]  /*40960*/  LOP3.LUT R228, R228, 0xfff7ffff, RZ, 0xc0, !PT ;  /* 0xfff7ffffe4e47812 */ /* 0x000fc800078ec0ff */
[----:B------:R-:W-:Y:S02]  /*40970*/  @P1 LOP3.LUT R228, R228, 0x80000, RZ, 0xfc, !PT ;  /* 0x00080000e4e41812 */ /* 0x000fe400078efcff */
[----:B------:R-:W-:Y:S01]  /*40980*/  ISETP.LT.AND P1, PT, R2, UR10, !P0 ;  /* 0x0000000a02007c0c */ /* 0x000fe2000c721270 */
[----:B0-----:R-:W-:Y:S01]  /*40990*/  VIADD R190, R190, UR12 ;  /* 0x0000000cbebe7c36 */ /* 0x001fe20008000000 */
[----:B------:R-:W-:Y:S01]  /*409a0*/  LOP3.LUT R228, R228, 0xfffeffff, RZ, 0xc0, !PT ;  /* 0xfffeffffe4e47812 */ /* 0x000fe200078ec0ff */
[----:B------:R-:W-:Y:S01]  /*409b0*/  ULDC.64 UR12, c[0x0][0x228] ;  /* 0x00008a00000c7ab9 */ /* 0x000fe20000000a00 */
[----:B------:R-:W-:Y:S01]  /*409c0*/  ISETP.GE.AND P0, PT, R245, UR39, PT ;  /* 0x00000027f5007c0c */ /* 0x000fe2000bf06270 */
[----:B------:R-:W-:Y:S01]  /*409d0*/  ULDC UR10, c[0x0][0x228] ;  /* 0x00008a00000a7ab9 */ /* 0x000fe20000000800 */
[----:B------:R-:W-:Y:S02]  /*409e0*/  @P2 LOP3.LUT R228, R228, 0x10000, RZ, 0xfc, !PT ;  /* 0x00010000e4e42812 */ /* 0x000fe400078efcff */
[----:B------:R-:W-:-:S02]  /*409f0*/  ISETP.LT.AND P2, PT, R3, UR36, !P0 ;  /* 0x0000002403007c0c */ /* 0x000fc4000c741270 */
[----:B------:R-:W-:-:S04]  /*40a00*/  LOP3.LUT R228, R228, 0xffff7fff, RZ, 0xc0, !PT ;  /* 0xffff7fffe4e47812 */ /* 0x000fc800078ec0ff */
[----:B------:R-:W-:Y:S02]  /*40a10*/  @P1 LOP3.LUT R228, R228, 0x8000, RZ, 0xfc, !PT ;  /* 0x00008000e4e41812 */ /* 0x000fe400078efcff */
[----:B------:R-:W-:Y:S01]  /*40a20*/  ISETP.LT.AND P1, PT, R2, UR20, !P0 ;  /* 0x0000001402007c0c */ /* 0x000fe2000c721270 */
[----:B------:R0:W-:Y:S01]  /*40a30*/  STL [R1+0x9f4], R190 ;  /* 0x0009f4be01007387 */ /* 0x0001e20000100800 */
[----:B------:R-:W-:Y:S01]  /*40a40*/  LOP3.LUT R228, R228, 0xffffefff, RZ, 0xc0, !PT ;  /* 0xffffefffe4e47812 */ /* 0x000fe200078ec0ff */
[----:B------:R-:W-:Y:S01]  /*40a50*/  ULDC UR20, c[0x0][0x228] ;  /* 0x00008a0000147ab9 */ /* 0x000fe20000000800 */
[----:B------:R-:W-:Y:S02]  /*40a60*/  ISETP.GE.AND P0, PT, R246, UR35, PT ;  /* 0x00000023f6007c0c */ /* 0x000fe4000bf06270 */
[----:B------:R-:W-:Y:S02]  /*40a70*/  @P2 LOP3.LUT R228, R228, 0x1000, RZ, 0xfc, !PT ;  /* 0x00001000e4e42812 */ /* 0x000fe400078efcff */
[----:B------:R-:W-:Y:S01]  /*40a80*/  ISETP.LT.AND P2, PT, R3, UR6, !P0 ;  /* 0x0000000603007c0c */ /* 0x000fe2000c741270 */
[----:B------:R-:W-:Y:S01]  /*40a90*/  ULDC UR6, c[0x0][0x228] ;  /* 0x00008a0000067ab9 */ /* 0x000fe20000000800 */
[----:B------:R-:W-:-:S04]  /*40aa0*/  LOP3.LUT R228, R228, 0xfffff7ff, RZ, 0xc0, !PT ;  /* 0xfffff7ffe4e47812 */ /* 0x000fc800078ec0ff */
[----:B------:R-:W-:Y:S02]  /*40ab0*/  @P1 LOP3.LUT R228, R228, 0x800, RZ, 0xfc, !PT ;  /* 0x00000800e4e41812 */ /* 0x000fe400078efcff */
[----:B------:R-:W-:Y:S01]  /*40ac0*/  ISETP.LT.AND P1, PT, R2, UR12, !P0 ;  /* 0x0000000c02007c0c */ /* 0x000fe2000c721270 */
[----:B0-----:R-:W-:Y:S01]  /*40ad0*/  VIADD R190, R190, UR18 ;  /* 0x00000012bebe7c36 */ /* 0x001fe20008000000 */
[----:B------:R-:W-:Y:S01]  /*40ae0*/  LOP3.LUT R228, R228, 0xfffffbff, RZ, 0xc0, !PT ;  /* 0xfffffbffe4e47812 */ /* 0x000fe200078ec0ff */
[----:B------:R-:W-:Y:S01]  /*40af0*/  ULDC.64 UR18, c[0x0][0x228] ;  /* 0x00008a0000127ab9 */ /* 0x000fe20000000a00 */
[----:B------:R-:W-:Y:S01]  /*40b00*/  ISETP.GE.AND P0, PT, R247, UR29, PT ;  /* 0x0000001df7007c0c */ /* 0x000fe2000bf06270 */
[----:B------:R-:W-:Y:S01]  /*40b10*/  VIADD R196, R190, UR22 ;  /* 0x00000016bec47c36 */ /* 0x000fe20008000000 */
[----:B------:R-:W-:Y:S01]  /*40b20*/  @P2 LOP3.LUT R228, R228, 0x400, RZ, 0xfc, !PT ;  /* 0x00000400e4e42812 */ /* 0x000fe200078efcff */
[----:B------:R0:W-:Y:S01]  /*40b30*/  STL [R1+0x9f8], R190 ;  /* 0x0009f8be01007387 */ /* 0x0001e20000100800 */
[----:B------:R-:W-:Y:S01]  /*40b40*/  ISETP.LT.AND P2, PT, R3, UR14, !P0 ;  /* 0x0000000e03007c0c */ /* 0x000fe2000c741270 */
[----:B------:R-:W-:Y:S01]  /*40b50*/  ULDC.64 UR28, c[0x0][0x228] ;  /* 0x00008a00001c7ab9 */ /* 0x000fe20000000a00 */
[----:B------:R-:W-:Y:S01]  /*40b60*/  LOP3.LUT R228, R228, 0xfffffdff, RZ, 0xc0, !PT ;  /* 0xfffffdffe4e47812 */ /* 0x000fe200078ec0ff */
[----:B------:R1:W-:Y:S01]  /*40b70*/  STL [R1+0x9fc], R196 ;  /* 0x0009fcc401007387 */ /* 0x0003e20000100800 */
[----:B------:R-:W-:Y:S01]  /*40b80*/  ULDC.64 UR22, c[0x0][0x228] ;  /* 0x00008a0000167ab9 */ /* 0x000fe20000000a00 */
[----:B------:R-:W-:Y:S01]  /*40b90*/  ULDC UR12, c[0x0][0x228] ;  /* 0x00008a00000c7ab9 */ /* 0x000fe20000000800 */
[----:B------:R-:W-:Y:S01]  /*40ba0*/  @P1 LOP3.LUT R228, R228, 0x200, RZ, 0xfc, !PT ;  /* 0x00000200e4e41812 */ /* 0x000fe200078efcff */
[----:B------:R-:W-:Y:S01]  /*40bb0*/  ULDC UR14, c[0x0][0x228] ;  /* 0x00008a00000e7ab9 */ /* 0x000fe20000000800 */
[----:B------:R-:W-:-:S02]  /*40bc0*/  ISETP.LT.AND P1, PT, R2, UR40, !P0 ;  /* 0x0000002802007c0c */ /* 0x000fc4000c721270 */
[----:B------:R-:W-:Y:S02]  /*40bd0*/  LOP3.LUT R228, R228, 0xfffffeff, RZ, 0xc0, !PT ;  /* 0xfffffeffe4e47812 */ /* 0x000fe400078ec0ff */
[----:B------:R-:W-:Y:S02]  /*40be0*/  ISETP.GE.AND P0, PT, R248, UR25, PT ;  /* 0x00000019f8007c0c */ /* 0x000fe4000bf06270 */
[----:B------:R-:W-:Y:S02]  /*40bf0*/  @P2 LOP3.LUT R228, R228, 0x100, RZ, 0xfc, !PT ;  /* 0x00000100e4e42812 */ /* 0x000fe400078efcff */
[----:B------:R-:W-:Y:S02]  /*40c00*/  ISETP.LT.AND P2, PT, R3, UR16, !P0 ;  /* 0x0000001003007c0c */ /* 0x000fe4000c741270 */
[----:B0-----:R-:W-:Y:S01]  /*40c10*/  LOP3.LUT R190, R250, 0xffff, RZ, 0xc0, !PT ;  /* 0x0000fffffabe7812 */ /* 0x001fe200078ec0ff */
[----:B-1----:R-:W-:Y:S01]  /*40c20*/  VIADD R196, R196, UR24 ;  /* 0x00000018c4c47c36 */ /* 0x002fe20008000000 */
[----:B------:R-:W-:Y:S01]  /*40c30*/  LOP3.LUT R228, R228, 0xffffff7f, RZ, 0xc0, !PT ;  /* 0xffffff7fe4e47812 */ /* 0x000fe200078ec0ff */
[----:B------:R-:W2:Y:S01]  /*40c40*/  LDL.LU R250, [R1+0x13cc] ;  /* 0x0013cc0001fa7983 */ /* 0x000ea20000300800 */
[----:B------:R-:W-:Y:S01]  /*40c50*/  ULDC.64 UR24, c[0x0][0x228] ;  /* 0x00008a0000187ab9 */ /* 0x000fe20000000a00 */
[----:B------:R-:W-:Y:S01]  /*40c60*/  ULDC UR16, c[0x0][0x228] ;  /* 0x00008a0000107ab9 */ /* 0x000fe20000000800 */
[----:B------:R-:W-:Y:S01]  /*40c70*/  @P1 LOP3.LUT R228, R228, 0x80, RZ, 0xfc, !PT ;  /* 0x00000080e4e41812 */ /* 0x000fe200078efcff */
[----:B------:R-:W3:Y:S01]  /*40c80*/  LDL.LU R7, [R1+0x13c8] ;  /* 0x0013c80001077983 */ /* 0x000ee20000300800 */
[----:B------:R-:W-:Y:S01]  /*40c90*/  ISETP.LT.AND P1, PT, R2, UR18, !P0 ;  /* 0x0000001202007c0c */ /* 0x000fe2000c721270 */
[----:B------:R-:W-:Y:S01]  /*40ca0*/  ULDC UR18, c[0x0][0x228] ;  /* 0x00008a0000127ab9 */ /* 0x000fe20000000800 */
[----:B------:R-:W-:Y:S01]  /*40cb0*/  LOP3.LUT R228, R228, 0xffffffbf, RZ, 0xc0, !PT ;  /* 0xffffffbfe4e47812 */ /* 0x000fe200078ec0ff */
[----:B------:R-:W4:Y:S01]  /*40cc0*/  LDL.LU R4, [R1+0x13c4] ;  /* 0x0013c40001047983 */ /* 0x000f220000300800 */
[----:B------:R-:W-:Y:S01]  /*40cd0*/  ISETP.GE.AND P0, PT, R249, UR21, PT ;  /* 0x00000015f9007c0c */ /* 0x000fe2000bf06270 */
[----:B------:R-:W-:Y:S01]  /*40ce0*/  ULDC UR21, c[0x0][0x228] ;  /* 0x00008a0000157ab9 */ /* 0x000fe20000000800 */
[----:B------:R-:W-:Y:S01]  /*40cf0*/  @P2 LOP3.LUT R228, R228, 0x40, RZ, 0xfc, !PT ;  /* 0x00000040e4e42812 */ /* 0x000fe200078efcff */
[----:B------:R-:W3:Y:S01]  /*40d00*/  LDL.LU R6, [R1+0x13c0] ;  /* 0x0013c00001067983 */ /* 0x000ee20000300800 */
[----:B------:R-:W-:Y:S01]  /*40d10*/  ISETP.LT.AND P2, PT, R3, UR38, !P0 ;  /* 0x0000002603007c0c */ /* 0x000fe2000c741270 */
[----:B------:R-:W-:Y:S01]  /*40d20*/  ULDC.64 UR38, c[0x0][0x228] ;  /* 0x00008a0000267ab9 */ /* 0x000fe20000000a00 */
[----:B------:R-:W-:Y:S01]  /*40d30*/  LOP3.LUT R228, R228, 0xffffffdf, RZ, 0xc0, !PT ;  /* 0xffffffdfe4e47812 */ /* 0x000fe200078ec0ff */
[----:B------:R-:W4:Y:S03]  /*40d40*/  LDL.LU R5, [R1+0x13bc] ;  /* 0x0013bc0001057983 */ /* 0x000f260000300800 */
[----:B------:R-:W-:Y:S01]  /*40d50*/  @P1 LOP3.LUT R228, R228, 0x20, RZ, 0xfc, !PT ;  /* 0x00000020e4e41812 */ /* 0x000fe200078efcff */
[----:B------:R-:W2:Y:S03]  /*40d60*/  LDL.LU R14, [R1+0x13b8] ;  /* 0x0013b800010e7983 */ /* 0x000ea60000300800 */
[----:B------:R-:W-:Y:S01]  /*40d70*/  LOP3.LUT R228, R228, 0xffffffef, RZ, 0xc0, !PT ;  /* 0xffffffefe4e47812 */ /* 0x000fe200078ec0ff */
[----:B------:R0:W-:Y:S01]  /*40d80*/  STL [R1+0xa00], R196 ;  /* 0x000a00c401007387 */ /* 0x0001e20000100800 */
[----:B------:R-:W-:Y:S01]  /*40d90*/  ISETP.LT.AND P1, PT, R2, UR30, !P0 ;  /* 0x0000001e02007c0c */ /* 0x000fe2000c721270 */
[----:B------:R-:W-:Y:S01]  /*40da0*/  ULDC.64 UR30, c[0x0][0x228] ;  /* 0x00008a00001e7ab9 */ /* 0x000fe20000000a00 */
[----:B------:R-:W-:-:S02]  /*40db0*/  @P2 LOP3.LUT R228, R228, 0x10, RZ, 0xfc, !PT ;  /* 0x00000010e4e42812 */ /* 0x000fc400078efcff */
[----:B------:R-:W-:Y:S01]  /*40dc0*/  ISETP.GE.AND P2, PT, R189, UR7, PT ;  /* 0x00000007bd007c0c */ /* 0x000fe2000bf46270 */
[----:B------:R-:W-:Y:S01]  /*40dd0*/  ULDC UR7, c[0x0][0x228] ;  /* 0x00008a0000077ab9 */ /* 0x000fe20000000800 */
[----:B0-----:R-:W-:Y:S02]  /*40de0*/  VIADD R196, R196, UR32 ;  /* 0x00000020c4c47c36 */ /* 0x001fe40008000000 */
[----:B------:R-:W-:Y:S01]  /*40df0*/  ISETP.LT.AND P3, PT, R2, UR28, !P2 ;  /* 0x0000001c02007c0c */ /* 0x000fe2000d761270 */
[----:B------:R-:W-:Y:S01]  /*40e00*/  VIADD R153, R0, 0x9e ;  /* 0x0000009e00997836 */ /* 0x000fe20000000000 */
[----:B------:R-:W-:Y:S01]  /*40e10*/  LOP3.LUT R228, R228, 0xfffffff7, RZ, 0xc0, !PT ;  /* 0xfffffff7e4e47812 */ /* 0x000fe200078ec0ff */
[----:B------:R-:W-:Y:S01]  /*40e20*/  VIADD R152, R0, 0x9d ;  /* 0x0000009d00987836 */ /* 0x000fe20000000000 */
[----:B------:R0:W-:Y:S01]  /*40e30*/  STL [R1+0xa04], R196 ;  /* 0x000a04c401007387 */ /* 0x0001e20000100800 */
[----:B------:R-:W-:Y:S01]  /*40e40*/  ISETP.GE.AND P0, PT, R251, UR15, PT ;  /* 0x0000000ffb007c0c */ /* 0x000fe2000bf06270 */
[----:B------:R-:W-:Y:S01]  /*40e50*/  ULDC UR15, c[0x0][0x228] ;  /* 0x00008a00000f7ab9 */ /* 0x000fe20000000800 */
[----:B------:R-:W-:Y:S01]  /*40e60*/  PRMT R215, R190, 0x3340, R193 ;  /* 0x00003340bed77816 */ /* 0x000fe200000000c1 */
[C---:B------:R-:W-:Y:S01]  /*40e70*/  VIADD R151, R0.reuse, 0x9c ;  /* 0x0000009c00977836 */ /* 0x040fe20000000000 */
[----:B------:R-:W-:Y:S01]  /*40e80*/  PRMT R223, R191, 0x3340, R194 ;  /* 0x00003340bfdf7816 */ /* 0x000fe200000000c2 */
[----:B------:R-:W-:Y:S01]  /*40e90*/  VIADD R150, R0, 0x9b ;  /* 0x0000009b00967836 */ /* 0x000fe20000000000 */
[----:B------:R-:W-:Y:S01]  /*40ea0*/  LOP3.LUT R240, R240, 0x7fffffff, RZ, 0xc0, !PT ;  /* 0x7ffffffff0f07812 */ /* 0x000fe200078ec0ff */
[----:B------:R-:W-:Y:S01]  /*40eb0*/  VIADD R149, R0, 0x9a ;  /* 0x0000009a00957836 */ /* 0x000fe20000000000 */
[----:B------:R-:W-:Y:S01]  /*40ec0*/  ULDC UR28, c[0x0][0x228] ;  /* 0x00008a00001c7ab9 */ /* 0x000fe20000000800 */
[----:B0-----:R-:W-:Y:S01]  /*40ed0*/  VIADD R196, R196, UR5 ;  /* 0x00000005c4c47c36 */ /* 0x001fe20008000000 */
[----:B------:R-:W-:Y:S01]  /*40ee0*/  @P1 LOP3.LUT R228, R228, 0x8, RZ, 0xfc, !PT ;  /* 0x00000008e4e41812 */ /* 0x000fe200078efcff */
[----:B------:R-:W-:-:S03]  /*40ef0*/  ULDC UR5, c[0x0][0x228] ;  /* 0x00008a0000057ab9 */ /* 0x000fc60000000800 */
[----:B------:R0:W-:Y:S01]  /*40f00*/  STL [R1+0xa08], R196 ;  /* 0x000a08c401007387 */ /* 0x0001e20000100800 */
[C---:B------:R-:W-:Y:S02]  /*40f10*/  ISETP.LT.AND P1, PT, R3.reuse, UR26, !P0 ;  /* 0x0000001a03007c0c */ /* 0x040fe4000c721270 */
[----:B------:R-:W-:Y:S01]  /*40f20*/  @P3 LOP3.LUT R238, R238, 0x80000000, RZ, 0xfc, !PT ;  /* 0x80000000eeee3812 */ /* 0x000fe200078efcff */
[----:B0-----:R-:W-:Y:S01]  /*40f30*/  VIADD R196, R196, UR33 ;  /* 0x00000021c4c47c36 */ /* 0x001fe20008000000 */
[----:B------:R-:W-:Y:S02]  /*40f40*/  ULDC.64 UR32, c[0x0][0x228] ;  /* 0x00008a0000207ab9 */ /* 0x000fe40000000a00 */
[C---:B------:R-:W-:Y:S02]  /*40f50*/  ISETP.LT.AND P4, PT, R3.reuse, UR32, !P2 ;  /* 0x0000002003007c0c */ /* 0x040fe4000d781270 */
[----:B------:R-:W-:Y:S01]  /*40f60*/  ISETP.GE.AND P2, PT, R188, UR17, PT ;  /* 0x00000011bc007c0c */ /* 0x000fe2000bf46270 */
[----:B------:R0:W-:Y:S01]  /*40f70*/  STL [R1+0xa0c], R196 ;  /* 0x000a0cc401007387 */ /* 0x0001e20000100800 */
[----:B------:R-:W-:Y:S01]  /*40f80*/  ISETP.LT.AND P0, PT, R2, UR22, !P0 ;  /* 0x0000001602007c0c */ /* 0x000fe2000c701270 */
[----:B------:R-:W-:Y:S01]  /*40f90*/  ULDC UR22, c[0x0][0x228] ;  /* 0x00008a0000167ab9 */ /* 0x000fe20000000800 */
[----:B------:R-:W-:Y:S01]  /*40fa0*/  ISETP.LT.AND P3, PT, R3, UR30, !P2 ;  /* 0x0000001e03007c0c */ /* 0x000fe2000d761270 */
[----:B------:R-:W-:Y:S01]  /*40fb0*/  ULDC UR30, c[0x0][0x228] ;  /* 0x00008a00001e7ab9 */ /* 0x000fe20000000800 */
[----:B------:R-:W-:Y:S01]  /*40fc0*/  LOP3.LUT R228, R228, 0xfffffffb, RZ, 0xc0, !PT ;  /* 0xfffffffbe4e47812 */ /* 0x000fe200078ec0ff */
[----:B------:R-:W-:Y:S01]  /*40fd0*/  ULDC UR17, c[0x0][0x228] ;  /* 0x00008a0000117ab9 */ /* 0x000fe20000000800 */
[----:B0-----:R-:W-:Y:S01]  /*40fe0*/  VIADD R196, R196, UR34 ;  /* 0x00000022c4c47c36 */ /* 0x001fe20008000000 */
[----:B------:R-:W-:Y:S01]  /*40ff0*/  ISETP.LT.AND P2, PT, R2, UR24, !P2 ;  /* 0x0000001802007c0c */ /* 0x000fe2000d741270 */
[----:B------:R-:W-:Y:S01]  /*41000*/  ULDC.64 UR34, c[0x0][0x228] ;  /* 0x00008a0000227ab9 */ /* 0x000fe20000000a00 */
[----:B------:R-:W-:Y:S01]  /*41010*/  @P1 LOP3.LUT R228, R228, 0x4, RZ, 0xfc, !PT ;  /* 0x00000004e4e41812 */ /* 0x000fe200078efcff */
[----:B------:R-:W-:Y:S01]  /*41020*/  VIADD R148, R0, 0x99 ;  /* 0x0000009900947836 */ /* 0x000fe20000000000 */
[----:B------:R0:W-:Y:S01]  /*41030*/  STL [R1+0xa10], R196 ;  /* 0x000a10c401007387 */ /* 0x0001e20000100800 */
[----:B------:R-:W-:Y:S01]  /*41040*/  LOP3.LUT R238, R238, 0xbfffffff, RZ, 0xc0, !PT ;  /* 0xbfffffffeeee7812 */ /* 0x000fe200078ec0ff */
[----:B------:R-:W-:Y:S01]  /*41050*/  ULDC UR24, c[0x0][0x228] ;  /* 0x00008a0000187ab9 */ /* 0x000fe20000000800 */
[----:B------:R-:W-:Y:S01]  /*41060*/  LOP3.LUT R228, R228, 0xfffffffd, RZ, 0xc0, !PT ;  /* 0xfffffffde4e47812 */ /* 0x000fe200078ec0ff */
[----:B0-----:R-:W-:Y:S01]  /*41070*/  VIADD R196, R196, UR41 ;  /* 0x00000029c4c47c36 */ /* 0x001fe20008000000 */
[----:B------:R-:W-:Y:S01]  /*41080*/  @P3 LOP3.LUT R238, R238, 0x40000000, RZ, 0xfc, !PT ;  /* 0x40000000eeee3812 */ /* 0x000fe200078efcff */
[----:B------:R-:W-:-:S03]  /*41090*/  ULDC.64 UR40, c[0x0][0x228] ;  /* 0x00008a0000287ab9 */ /* 0x000fc60000000a00 */
[----:B------:R0:W-:Y:S01]  /*410a0*/  STL [R1+0xa14], R196 ;  /* 0x000a14c401007387 */ /* 0x0001e20000100800 */
[----:B------:R-:W-:Y:S02]  /*410b0*/  @P0 LOP3.LUT R228, R228, 0x2, RZ, 0xfc, !PT ;  /* 0x00000002e4e40812 */ /* 0x000fe400078efcff */
[----:B------:R-:W-:Y:S01]  /*410c0*/  LOP3.LUT R238, R238, 0xdfffffff, RZ, 0xc0, !PT ;  /* 0xdfffffffeeee7812 */ /* 0x000fe200078ec0ff */
[----:B0-----:R-:W-:Y:S01]  /*410d0*/  VIADD R196, R196, UR45 ;  /* 0x0000002dc4c47c36 */ /* 0x001fe20008000000 */
[----:B------:R-:W-:Y:S01]  /*410e0*/  LOP3.LUT R228, R228, 0xfffffffe, RZ, 0xc0, !PT ;  /* 0xfffffffee4e47812 */ /* 0x000fe200078ec0ff */
[----:B------:R-:W-:-:S03]  /*410f0*/  ULDC UR45, c[0x0][0x228] ;  /* 0x00008a00002d7ab9 */ /* 0x000fc60000000800 */
[----:B------:R0:W-:Y:S01]  /*41100*/  STL [R1+0xa18], R196 ;  /* 0x000a18c401007387 */ /* 0x0001e20000100800 */
[----:B------:R-:W-:Y:S02]  /*41110*/  @P2 LOP3.LUT R238, R238, 0x20000000, RZ, 0xfc, !PT ;  /* 0x20000000eeee2812 */ /* 0x000fe400078efcff */
[----:B------:R-:W-:Y:S01]  /*41120*/  ISETP.GE.AND P2, PT, R185, UR27, PT ;  /* 0x0000001bb9007c0c */ /* 0x000fe2000bf46270 */
[----:B------:R-:W-:Y:S01]  /*41130*/  ULDC.64 UR26, c[0x0][0x228] ;  /* 0x00008a00001a7ab9 */ /* 0x000fe20000000a00 */
[----:B0-----:R-:W-:Y:S01]  /*41140*/  VIADD R196, R196, UR44 ;  /* 0x0000002cc4c47c36 */ /* 0x001fe20008000000 */
[----:B------:R-:W-:Y:S01]  /*41150*/  @P4 LOP3.LUT R228, R228, 0x1, RZ, 0xfc, !PT ;  /* 0x00000001e4e44812 */ /* 0x000fe200078efcff */
[----:B------:R-:W-:Y:S01]  /*41160*/  ULDC UR44, c[0x0][0x228] ;  /* 0x00008a00002c7ab9 */ /* 0x000fe20000000800 */
[----:B------:R-:W-:Y:S01]  /*41170*/  ISETP.LT.AND P4, PT, R3, UR34, !P2 ;  /* 0x0000002203007c0c */ /* 0x000fe2000d781270 */
[----:B------:R-:W-:Y:S01]  /*41180*/  VIADD R147, R0, 0x98 ;  /* 0x0000009800937836 */ /* 0x000fe20000000000 */
[----:B------:R0:W-:Y:S01]  /*41190*/  STL [R1+0xa1c], R196 ;  /* 0x000a1cc401007387 */ /* 0x0001e20000100800 */
[----:B------:R-:W-:Y:S01]  /*411a0*/  LOP3.LUT R238, R238, 0xefffffff, RZ, 0xc0, !PT ;  /* 0xefffffffeeee7812 */ /* 0x000fe200078ec0ff */
[----:B------:R-:W-:Y:S01]  /*411b0*/  VIADD R146, R0, 0x97 ;  /* 0x0000009700927836 */ /* 0x000fe20000000000 */
[----:B------:R-:W-:Y:S01]  /*411c0*/  ISETP.GE.AND P1, PT, R252, UR11, PT ;  /* 0x0000000bfc007c0c */ /* 0x000fe2000bf26270 */
[----:B------:R-:W-:Y:S01]  /*411d0*/  ULDC UR11, c[0x0][0x228] ;  /* 0x00008a00000b7ab9 */ /* 0x000fe20000000800 */
[----:B------:R-:W-:Y:S01]  /*411e0*/  SHF.R.U32.HI R193, RZ, 0x8, R191 ;  /* 0x00000008ffc17819 */ /* 0x000fe200000116bf */
[----:B------:R-:W-:Y:S01]  /*411f0*/  ULDC UR34, c[0x0][0x228] ;  /* 0x00008a0000227ab9 */ /* 0x000fe20000000800 */
[----:B0-----:R-:W-:-:S04]  /*41200*/  VIADD R196, R196, UR42 ;  /* 0x0000002ac4c47c36 */ /* 0x001fc80008000000 */
[----:B------:R-:W-:Y:S01]  /*41210*/  @P4 LOP3.LUT R238, R238, 0x10000000, RZ, 0xfc, !PT ;  /* 0x10000000eeee4812 */ /* 0x000fe200078efcff */
[----:B------:R-:W-:Y:S01]  /*41220*/  VIADD R145, R0, 0x96 ;  /* 0x0000009600917836 */ /* 0x000fe20000000000 */
[----:B------:R-:W-:Y:S01]  /*41230*/  PRMT R191, R192, 0x3340, R195 ;  /* 0x00003340c0bf7816 */ /* 0x000fe200000000c3 */
[C---:B------:R-:W-:Y:S01]  /*41240*/  VIADD R144, R0.reuse, 0x95 ;  /* 0x0000009500907836 */ /* 0x040fe20000000000 */
[----:B------:R0:W-:Y:S01]  /*41250*/  STL [R1+0xa20], R196 ;  /* 0x000a20c401007387 */ /* 0x0001e20000100800 */
[C---:B------:R-:W-:Y:S02]  /*41260*/  VIADD R143, R0.reuse, 0x94 ;  /* 0x00000094008f7836 */ /* 0x040fe40000000000 */
[C---:B------:R-:W-:Y:S01]  /*41270*/  VIADD R142, R0.reuse, 0x93 ;  /* 0x00000093008e7836 */ /* 0x040fe20000000000 */
[----:B------:R-:W-:Y:S01]  /*41280*/  LOP3.LUT R241, R241, 0x7fffffff, RZ, 0xc0, !PT ;  /* 0x7ffffffff1f17812 */ /* 0x000fe200078ec0ff */
        /* <DEDUP_REMOVED lines=15> */
[----:B------:R-:W-:Y:S01]  /*41380*/  VIADD R126, R0, 0x83 ;  /* 0x00000083007e7836 */ /* 0x000fe20000000000 */
[----:B------:R-:W-:Y:S01]  /*41390*/  LOP3.LUT R242, R242, 0x7fffffff, RZ, 0xc0, !PT ;  /* 0x7ffffffff2f27812 */ /* 0x000fe200078ec0ff */
[----:B0-----:R-:W-:Y:S01]  /*413a0*/  VIADD R196, R196, UR37 ;  /* 0x00000025c4c47c36 */ /* 0x001fe20008000000 */
[----:B------:R-:W-:Y:S01]  /*413b0*/  ULDC.64 UR36, c[0x0][0x228] ;  /* 0x00008a0000247ab9 */ /* 0x000fe20000000a00 */
[----:B------:R-:W-:Y:S01]  /*413c0*/  VIADD R125, R0, 0x82 ;  /* 0x00000082007d7836 */ /* 0x000fe20000000000 */
[----:B------:R-:W-:Y:S01]  /*413d0*/  ISETP.LT.AND P3, PT, R2, UR36, !P2 ;  /* 0x0000002402007c0c */ /* 0x000fe2000d761270 */
[----:B------:R-:W-:Y:S01]  /*413e0*/  VIADD R124, R0, 0x81 ;  /* 0x00000081007c7836 */ /* 0x000fe20000000000 */
[----:B------:R-:W-:Y:S01]  /*413f0*/  LOP3.LUT R238, R238, 0xffdfffff, RZ, 0xc0, !PT ;  /* 0xffdfffffeeee7812 */ /* 0x000fe200078ec0ff */
[----:B------:R-:W-:Y:S01]  /*41400*/  VIADD R198, R196, UR48 ;  /* 0x00000030c4c67c36 */ /* 0x000fe20008000000 */
[----:B------:R-:W-:Y:S01]  /*41410*/  ISETP.GE.AND P2, PT, R183, UR33, PT ;  /* 0x00000021b7007c0c */ /* 0x000fe2000bf46270 */
[----:B------:R-:W-:Y:S01]  /*41420*/  ULDC.64 UR32, c[0x0][0x228] ;  /* 0x00008a0000207ab9 */ /* 0x000fe20000000a00 */
[----:B------:R0:W-:Y:S01]  /*41430*/  STL [R1+0xa24], R196 ;  /* 0x000a24c401007387 */ /* 0x0001e20000100800 */
[----:B------:R-:W-:Y:S01]  /*41440*/  ULDC UR36, c[0x0][0x228] ;  /* 0x00008a0000247ab9 */ /* 0x000fe20000000800 */
[C---:B------:R-:W-:Y:S01]  /*41450*/  VIADD R123, R0.reuse, 0x80 ;  /* 0x00000080007b7836 */ /* 0x040fe20000000000 */
[----:B------:R-:W-:Y:S01]  /*41460*/  ULDC UR48, c[0x0][0x228] ;  /* 0x00008a0000307ab9 */ /* 0x000fe20000000800 */
[----:B------:R-:W-:-:S02]  /*41470*/  VIADD R122, R0, 0x7f ;  /* 0x0000007f007a7836 */ /* 0x000fc40000000000 */
[----:B------:R-:W-:Y:S01]  /*41480*/  VIADD R121, R0, 0x7e ;  /* 0x0000007e00797836 */ /* 0x000fe20000000000 */
[----:B------:R-:W-:Y:S01]  /*41490*/  @P3 LOP3.LUT R238, R238, 0x200000, RZ, 0xfc, !PT ;  /* 0x00200000eeee3812 */ /* 0x000fe200078efcff */
[----:B------:R-:W-:Y:S01]  /*414a0*/  VIADD R120, R0, 0x7d ;  /* 0x0000007d00787836 */ /* 0x000fe20000000000 */
[----:B------:R-:W-:Y:S01]  /*414b0*/  ISETP.LT.AND P3, PT, R3, UR38, !P2 ;  /* 0x0000002603007c0c */ /* 0x000fe2000d761270 */
[----:B------:R-:W-:Y:S01]  /*414c0*/  VIADD R199, R198, UR47 ;  /* 0x0000002fc6c77c36 */ /* 0x000fe20008000000 */
[----:B------:R-:W-:Y:S01]  /*414d0*/  ISETP.LT.AND P2, PT, R2, UR40, !P2 ;  /* 0x0000002802007c0c */ /* 0x000fe2000d741270 */
[----:B------:R-:W-:Y:S01]  /*414e0*/  VIADD R119, R0, 0x7c ;  /* 0x0000007c00777836 */ /* 0x000fe20000000000 */
[----:B------:R-:W-:Y:S01]  /*414f0*/  LOP3.LUT R238, R238, 0xfffbffff, RZ, 0xc0, !PT ;  /* 0xfffbffffeeee7812 */ /* 0x000fe200078ec0ff */
[C---:B------:R-:W-:Y:S01]  /*41500*/  VIADD R118, R0.reuse, 0x7b ;  /* 0x0000007b00767836 */ /* 0x040fe20000000000 */
[----:B0-----:R-:W-:Y:S01]  /*41510*/  SHF.R.U32.HI R196, RZ, 0x8, R190 ;  /* 0x00000008ffc47819 */ /* 0x001fe200000116be */
[----:B------:R-:W-:Y:S01]  /*41520*/  STL [R1+0xa28], R198 ;  /* 0x000a28c601007387 */ /* 0x000fe20000100800 */
[----:B------:R-:W-:Y:S01]  /*41530*/  ULDC UR47, c[0x0][0x228] ;  /* 0x00008a00002f7ab9 */ /* 0x000fe20000000800 */
[----:B------:R-:W-:Y:S01]  /*41540*/  ULDC UR38, c[0x0][0x228] ;  /* 0x00008a0000267ab9 */ /* 0x000fe20000000800 */
[----:B------:R-:W-:Y:S01]  /*41550*/  ULDC UR40, c[0x0][0x228] ;  /* 0x00008a0000287ab9 */ /* 0x000fe20000000800 */
[----:B------:R-:W-:-:S02]  /*41560*/  VIADD R117, R0, 0x7a ;  /* 0x0000007a00757836 */ /* 0x000fc40000000000 */
[----:B------:R-:W-:Y:S01]  /*41570*/  VIADD R116, R0, 0x79 ;  /* 0x0000007900747836 */ /* 0x000fe20000000000 */
[----:B------:R-:W-:Y:S01]  /*41580*/  @P3 LOP3.LUT R238, R238, 0x40000, RZ, 0xfc, !PT ;  /* 0x00040000eeee3812 */ /* 0x000fe200078efcff */
[C---:B------:R-:W-:Y:S02]  /*41590*/  VIADD R115, R0.reuse, 0x78 ;  /* 0x0000007800737836 */ /* 0x040fe40000000000 */
[----:B------:R-:W-:Y:S01]  /*415a0*/  VIADD R114, R0, 0x77 ;  /* 0x0000007700727836 */ /* 0x000fe20000000000 */
[----:B------:R-:W-:Y:S01]  /*415b0*/  LOP3.LUT R238, R238, 0xfffdffff, RZ, 0xc0, !PT ;  /* 0xfffdffffeeee7812 */ /* 0x000fe200078ec0ff */
[C---:B------:R-:W-:Y:S02]  /*415c0*/  VIADD R113, R0.reuse, 0x76 ;  /* 0x0000007600717836 */ /* 0x040fe40000000000 */
[----:B------:R-:W-:Y:S01]  /*415d0*/  VIADD R112, R0, 0x75 ;  /* 0x0000007500707836 */ /* 0x000fe20000000000 */
[----:B------:R-:W-:Y:S01]  /*415e0*/  @P2 LOP3.LUT R238, R238, 0x20000, RZ, 0xfc, !PT ;  /* 0x00020000eeee2812 */ /* 0x000fe200078efcff */
[----:B------:R-:W-:Y:S01]  /*415f0*/  ULDC.64 UR42, c[0x0][0x228] ;  /* 0x00008a00002a7ab9 */ /* 0x000fe20000000a00 */
[----:B------:R-:W-:-:S04]  /*41600*/  ISETP.GE.AND P2, PT, R181, UR31, PT ;  /* 0x0000001fb5007c0c */ /* 0x000fc8000bf46270 */
[----:B------:R-:W-:Y:S01]  /*41610*/  ISETP.LT.AND P3, PT, R3, UR26, !P2 ;  /* 0x0000001a03007c0c */ /* 0x000fe2000d761270 */
[----:B------:R-:W-:Y:S01]  /*41620*/  VIADD R190, R199, UR46 ;  /* 0x0000002ec7be7c36 */ /* 0x000fe20008000000 */
[----:B------:R-:W-:Y:S01]  /*41630*/  ISETP.LT.AND P2, PT, R2, UR32, !P2 ;  /* 0x0000002002007c0c */ /* 0x000fe2000d741270 */
[----:B------:R0:W-:Y:S01]  /*41640*/  STL [R1+0xa2c], R199 ;  /* 0x000a2cc701007387 */ /* 0x0001e20000100800 */
[----:B------:R-:W-:Y:S01]  /*41650*/  LOP3.LUT R238, R238, 0xffffbfff, RZ, 0xc0, !PT ;  /* 0xffffbfffeeee7812 */ /* 0x000fe200078ec0ff */
[----:B------:R-:W-:Y:S01]  /*41660*/  ULDC UR32, c[0x0][0x228] ;  /* 0x00008a0000207ab9 */ /* 0x000fe20000000800 */
[----:B------:R-:W-:Y:S01]  /*41670*/  ULDC UR46, c[0x0][0x228] ;  /* 0x00008a00002e7ab9 */ /* 0x000fe20000000800 */
[----:B------:R-:W-:-:S06]  /*41680*/  ULDC UR26, c[0x0][0x228] ;  /* 0x00008a00001a7ab9 */ /* 0x000fcc0000000800 */
[----:B------:R-:W-:-:S04]  /*41690*/  @P3 LOP3.LUT R238, R238, 0x4000, RZ, 0xfc, !PT ;  /* 0x00004000eeee3812 */ /* 0x000fc800078efcff */
[----:B------:R-:W-:-:S04]  /*416a0*/  LOP3.LUT R238, R238, 0xffffdfff, RZ, 0xc0, !PT ;  /* 0xffffdfffeeee7812 */ /* 0x000fc800078ec0ff */
[----:B------:R-:W-:Y:S02]  /*416b0*/  @P2 LOP3.LUT R238, R238, 0x2000, RZ, 0xfc, !PT ;  /* 0x00002000eeee2812 */ /* 0x000fe400078efcff */
[----:B------:R-:W-:Y:S02]  /*416c0*/  ISETP.LT.AND P2, PT, R3, UR7, !P1 ;  /* 0x0000000703007c0c */ /* 0x000fe4000cf41270 */
[----:B------:R-:W-:Y:S01]  /*416d0*/  ISETP.LT.AND P1, PT, R2, UR61, !P1 ;  /* 0x0000003d02007c0c */ /* 0x000fe2000cf21270 */
[----:B0-----:R-:W-:Y:S01]  /*416e0*/  VIADD R199, R190, UR8 ;  /* 0x00000008bec77c36 */ /* 0x001fe20008000000 */
[----:B------:R-:W-:Y:S01]  /*416f0*/  LOP3.LUT R238, R238, 0xf7ffffff, RZ, 0xc0, !PT ;  /* 0xf7ffffffeeee7812 */ /* 0x000fe200078ec0ff */
[----:B------:R-:W-:Y:S01]  /*41700*/  ULDC UR8, c[0x0][0x228] ;  /* 0x00008a0000087ab9 */ /* 0x000fe20000000800 */
[----:B------:R0:W-:Y:S01]  /*41710*/  STL [R1+0xa30], R190 ;  /* 0x000a30be01007387 */ /* 0x0001e20000100800 */
[----:B------:R-:W-:-:S06]  /*41720*/  ULDC UR61, c[0x0][0x228] ;  /* 0x00008a00003d7ab9 */ /* 0x000fcc0000000800 */
[----:B------:R-:W-:-:S04]  /*41730*/  @P2 LOP3.LUT R238, R238, 0x8000000, RZ, 0xfc, !PT ;  /* 0x08000000eeee2812 */ /* 0x000fc800078efcff */
[----:B------:R-:W-:-:S04]  /*41740*/  LOP3.LUT R238, R238, 0xfbffffff, RZ, 0xc0, !PT ;  /* 0xfbffffffeeee7812 */ /* 0x000fc800078ec0ff */
[----:B------:R-:W-:Y:S02]  /*41750*/  @P1 LOP3.LUT R238, R238, 0x4000000, RZ, 0xfc, !PT ;  /* 0x04000000eeee1812 */ /* 0x000fe400078efcff */
[----:B------:R-:W-:-:S04]  /*41760*/  ISETP.GE.AND P1, PT, R187, UR13, PT ;  /* 0x0000000dbb007c0c */ /* 0x000fc8000bf26270 */
[----:B------:R-:W-:Y:S01]  /*41770*/  ISETP.LT.AND P2, PT, R3, UR60, !P1 ;  /* 0x0000003c03007c0c */ /* 0x000fe2000cf41270 */
[----:B------:R-:W-:Y:S01]  /*41780*/  STL [R1+0xa48], R191 ;  /* 0x000a48bf01007387 */ /* 0x000fe20000100800 */
[----:B------:R-:W-:Y:S01]  /*41790*/  ISETP.LT.AND P1, PT, R2, UR57, !P1 ;  /* 0x0000003902007c0c */ /* 0x000fe2000cf21270 */
[----:B------:R-:W-:Y:S01]  /*417a0*/  ULDC UR60, c[0x0][0x228] ;  /* 0x00008a00003c7ab9 */ /* 0x000fe20000000800 */
[----:B------:R-:W-:Y:S01]  /*417b0*/  LOP3.LUT R238, R238, 0xfdffffff, RZ, 0xc0, !PT ;  /* 0xfdffffffeeee7812 */ /* 0x000fe200078ec0ff */
[----:B------:R1:W-:Y:S01]  /*417c0*/  STL [R1+0xa34], R199 ;  /* 0x000a34c701007387 */ /* 0x0003e20000100800 */
[----:B0-----:R-:W-:Y:S01]  /*417d0*/  LOP3.LUT R190, R196, 0xffff, RZ, 0xc0, !PT ;  /* 0x0000ffffc4be7812 */ /* 0x001fe200078ec0ff */
[----:B------:R-:W-:-:S06]  /*417e0*/  ULDC UR57, c[0x0][0x228] ;  /* 0x00008a0000397ab9 */ /* 0x000fcc0000000800 */
[----:B------:R-:W-:-:S04]  /*417f0*/  @P2 LOP3.LUT R238, R238, 0x2000000, RZ, 0xfc, !PT ;  /* 0x02000000eeee2812 */ /* 0x000fc800078efcff */
[----:B------:R-:W-:-:S04]  /*41800*/  LOP3.LUT R238, R238, 0xfeffffff, RZ, 0xc0, !PT ;  /* 0xfeffffffeeee7812 */ /* 0x000fc800078ec0ff */
[----:B------:R-:W-:Y:S02]  /*41810*/  @P1 LOP3.LUT R238, R238, 0x1000000, RZ, 0xfc, !PT ;  /* 0x01000000eeee1812 */ /* 0x000fe400078efcff */
[----:B------:R-:W-:-:S04]  /*41820*/  ISETP.GE.AND P1, PT, R186, UR19, PT ;  /* 0x00000013ba007c0c */ /* 0x000fc8000bf26270 */
[----:B------:R-:W-:Y:S01]  /*41830*/  ISETP.LT.AND P3, PT, R3, UR5, !P1 ;  /* 0x0000000503007c0c */ /* 0x000fe2000cf61270 */
[----:B-1----:R-:W-:Y:S01]  /*41840*/  VIADD R199, R199, UR50 ;  /* 0x00000032c7c77c36 */ /* 0x002fe20008000000 */
[----:B------:R-:W-:Y:S01]  /*41850*/  ISETP.LT.AND P2, PT, R2, UR6, !P1 ;  /* 0x0000000602007c0c */ /* 0x000fe2000cf41270 */
[----:B------:R-:W-:Y:S01]  /*41860*/  ULDC.64 UR6, c[0x0][0x228] ;  /* 0x00008a0000067ab9 */ /* 0x000fe20000000a00 */
[----:B------:R-:W-:Y:S01]  /*41870*/  LOP3.LUT R238, R238, 0xff7fffff, RZ, 0xc0, !PT ;  /* 0xff7fffffeeee7812 */ /* 0x000fe200078ec0ff */
[----:B------:R-:W-:Y:S01]  /*41880*/  ULDC UR50, c[0x0][0x228] ;  /* 0x00008a0000327ab9 */ /* 0x000fe20000000800 */
[----:B------:R-:W-:Y:S01]  /*41890*/  ISETP.GE.AND P1, PT, R184, UR23, PT ;  /* 0x00000017b8007c0c */ /* 0x000fe2000bf26270 */
[----:B------:R-:W-:Y:S01]  /*418a0*/  VIADD R111, R0, 0x74 ;  /* 0x00000074006f7836 */ /* 0x000fe20000000000 */
[----:B------:R-:W-:Y:S01]  /*418b0*/  ISETP.GE.AND P0, PT, R2, UR4, PT ;  /* 0x0000000402007c0c */ /* 0x000fe2000bf06270 */
[----:B------:R-:W-:-:S04]  /*418c0*/  ULDC UR5, c[0x0][0x228] ;  /* 0x00008a0000057ab9 */ /* 0x000fc80000000800 */
[----:B------:R-:W-:Y:S02]  /*418d0*/  @P3 LOP3.LUT R238, R238, 0x800000, RZ, 0xfc, !PT ;  /* 0x00800000eeee3812 */ /* 0x000fe400078efcff */
[----:B------:R-:W-:Y:S02]  /*418e0*/  ISETP.LT.AND P3, PT, R3, UR8, !P1 ;  /* 0x0000000803007c0c */ /* 0x000fe4000cf61270 */
[----:B------:R-:W-:-:S04]  /*418f0*/  LOP3.LUT R238, R238, 0xffbfffff, RZ, 0xc0, !PT ;  /* 0xffbfffffeeee7812 */ /* 0x000fc800078ec0ff */
[----:B------:R-:W-:Y:S02]  /*41900*/  @P2 LOP3.LUT R238, R238, 0x400000, RZ, 0xfc, !PT ;  /* 0x00400000eeee2812 */ /* 0x000fe400078efcff */
[----:B------:R-:W-:Y:S01]  /*41910*/  ISETP.LT.AND P2, PT, R2, UR9, !P1 ;  /* 0x0000000902007c0c */ /* 0x000fe2000cf41270 */
[----:B------:R-:W-:Y:S01]  /*41920*/  ULDC.64 UR8, c[0x0][0x228] ;  /* 0x00008a0000087ab9 */ /* 0x000fe20000000a00 */
[----:B------:R-:W-:Y:S02]  /*41930*/  LOP3.LUT R238, R238, 0xffefffff, RZ, 0xc0, !PT ;  /* 0xffefffffeeee7812 */ /* 0x000fe400078ec0ff */
[----:B------:R-:W-:Y:S02]  /*41940*/  ISETP.GE.AND P1, PT, R182, UR29, PT ;  /* 0x0000001db6007c0c */ /* 0x000fe4000bf26270 */
[----:B------:R-:W-:Y:S02]  /*41950*/  @P3 LOP3.LUT R238, R238, 0x100000, RZ, 0xfc, !PT ;  /* 0x00100000eeee3812 */ /* 0x000fe400078efcff */
[----:B------:R-:W-:-:S02]  /*41960*/  ISETP.LT.AND P3, PT, R3, UR10, !P1 ;  /* 0x0000000a03007c0c */ /* 0x000fc4000cf61270 */
[----:B------:R-:W-:-:S04]  /*41970*/  LOP3.LUT R238, R238, 0xfff7ffff, RZ, 0xc0, !PT ;  /* 0xfff7ffffeeee7812 */ /* 0x000fc800078ec0ff */
[----:B------:R-:W-:Y:S02]  /*41980*/  @P2 LOP3.LUT R238, R238, 0x80000, RZ, 0xfc, !PT ;  /* 0x00080000eeee2812 */ /* 0x000fe400078efcff */
[----:B------:R-:W-:Y:S01]  /*41990*/  ISETP.LT.AND P2, PT, R2, UR11, !P1 ;  /* 0x0000000b02007c0c */ /* 0x000fe2000cf41270 */
[----:B------:R-:W-:Y:S01]  /*419a0*/  ULDC.64 UR10, c[0x0][0x228] ;  /* 0x00008a00000a7ab9 */ /* 0x000fe20000000a00 */
[----:B------:R-:W-:Y:S02]  /*419b0*/  LOP3.LUT R238, R238, 0xfffeffff, RZ, 0xc0, !PT ;  /* 0xfffeffffeeee7812 */ /* 0x000fe400078ec0ff */
[----:B------:R-:W-:Y:S02]  /*419c0*/  ISETP.GE.AND P1, PT, R180, UR25, PT ;  /* 0x00000019b4007c0c */ /* 0x000fe4000bf26270 */
[----:B------:R-:W-:Y:S02]  /*419d0*/  @P3 LOP3.LUT R238, R238, 0x10000, RZ, 0xfc, !PT ;  /* 0x00010000eeee3812 */ /* 0x000fe400078efcff */
[----:B------:R-:W-:Y:S01]  /*419e0*/  ISETP.LT.AND P3, PT, R3, UR12, !P1 ;  /* 0x0000000c03007c0c */ /* 0x000fe2000cf61270 */
[----:B------:R-:W-:Y:S01]  /*419f0*/  ULDC.64 UR12, c[0x0][0x228] ;  /* 0x00008a00000c7ab9 */ /* 0x000fe20000000a00 */
[----:B------:R-:W-:-:S04]  /*41a00*/  LOP3.LUT R238, R238, 0xffff7fff, RZ, 0xc0, !PT ;  /* 0xffff7fffeeee7812 */ /* 0x000fc800078ec0ff */
[----:B------:R-:W-:Y:S02]  /*41a10*/  @P2 LOP3.LUT R238, R238, 0x8000, RZ, 0xfc, !PT ;  /* 0x00008000eeee2812 */ /* 0x000fe400078efcff */
[----:B------:R-:W-:Y:S02]  /*41a20*/  ISETP.LT.AND P2, PT, R2, UR14, !P1 ;  /* 0x0000000e02007c0c */ /* 0x000fe4000cf41270 */
[----:B------:R-:W-:Y:S02]  /*41a30*/  LOP3.LUT R238, R238, 0xffffefff, RZ, 0xc0, !PT ;  /* 0xffffefffeeee7812 */ /* 0x000fe400078ec0ff */
[----:B------:R-:W-:Y:S01]  /*41a40*/  ISETP.GE.AND P1, PT, R179, UR35, PT ;  /* 0x00000023b3007c0c */ /* 0x000fe2000bf26270 */
[----:B------:R-:W-:Y:S01]  /*41a50*/  VIADD R196, R199, UR52 ;  /* 0x00000034c7c47c36 */ /* 0x000fe20008000000 */
[----:B------:R-:W-:Y:S01]  /*41a60*/  @P3 LOP3.LUT R238, R238, 0x1000, RZ, 0xfc, !PT ;  /* 0x00001000eeee3812 */ /* 0x000fe200078efcff */
[----:B------:R-:W-:Y:S01]  /*41a70*/  ULDC UR52, c[0x0][0x228] ;  /* 0x00008a0000347ab9 */ /* 0x000fe20000000800 */
[----:B------:R-:W-:Y:S01]  /*41a80*/  ISETP.LT.AND P3, PT, R3, UR6, !P1 ;  /* 0x0000000603007c0c */ /* 0x000fe2000cf61270 */
[----:B------:R-:W-:Y:S01]  /*41a90*/  ULDC UR35, c[0x0][0x228] ;  /* 0x00008a0000237ab9 */ /* 0x000fe20000000800 */
[----:B------:R-:W-:-:S04]  /*41aa0*/  LOP3.LUT R238, R238, 0xfffff7ff, RZ, 0xc0, !PT ;  /* 0xfffff7ffeeee7812 */ /* 0x000fc800078ec0ff */
[----:B------:R-:W-:Y:S02]  /*41ab0*/  @P2 LOP3.LUT R238, R238, 0x800, RZ, 0xfc, !PT ;  /* 0x00000800eeee2812 */ /* 0x000fe400078efcff */
[----:B------:R-:W-:Y:S01]  /*41ac0*/  ISETP.LT.AND P2, PT, R2, UR15, !P1 ;  /* 0x0000000f02007c0c */ /* 0x000fe2000cf41270 */
[----:B------:R-:W-:Y:S01]  /*41ad0*/  ULDC.64 UR14, c[0x0][0x228] ;  /* 0x00008a00000e7ab9 */ /* 0x000fe20000000a00 */
[----:B------:R-:W-:Y:S02]  /*41ae0*/  LOP3.LUT R238, R238, 0xfffffbff, RZ, 0xc0, !PT ;  /* 0xfffffbffeeee7812 */ /* 0x000fe400078ec0ff */
[----:B------:R-:W-:Y:S01]  /*41af0*/  ISETP.GE.AND P1, PT, R178, UR37, PT ;  /* 0x00000025b2007c0c */ /* 0x000fe2000bf26270 */
[----:B------:R-:W-:Y:S01]  /*41b00*/  ULDC UR37, c[0x0][0x228] ;  /* 0x00008a0000257ab9 */ /* 0x000fe20000000800 */
[----:B------:R-:W-:Y:S02]  /*41b10*/  @P3 LOP3.LUT R238, R238, 0x400, RZ, 0xfc, !PT ;  /* 0x00000400eeee3812 */ /* 0x000fe400078efcff */
[----:B------:R-:W-:-:S02]  /*41b20*/  ISETP.LT.AND P3, PT, R3, UR8, !P1 ;  /* 0x0000000803007c0c */ /* 0x000fc4000cf61270 */
[----:B------:R-:W-:-:S04]  /*41b30*/  LOP3.LUT R238, R238, 0xfffffdff, RZ, 0xc0, !PT ;  /* 0xfffffdffeeee7812 */ /* 0x000fc800078ec0ff */
[----:B------:R-:W-:Y:S02]  /*41b40*/  @P2 LOP3.LUT R238, R238, 0x200, RZ, 0xfc, !PT ;  /* 0x00000200eeee2812 */ /* 0x000fe400078efcff */
[----:B------:R-:W-:Y:S01]  /*41b50*/  ISETP.LT.AND P2, PT, R2, UR16, !P1 ;  /* 0x0000001002007c0c */ /* 0x000fe2000cf41270 */
[----:B------:R-:W-:Y:S01]  /*41b60*/  VIADD R110, R0, 0x73 ;  /* 0x00000073006e7836 */ /* 0x000fe20000000000 */
[----:B------:R-:W-:Y:S01]  /*41b70*/  LOP3.LUT R238, R238, 0xfffffeff, RZ, 0xc0, !PT ;  /* 0xfffffeffeeee7812 */ /* 0x000fe200078ec0ff */
[----:B------:R-:W-:Y:S01]  /*41b80*/  VIADD R109, R0, 0x72 ;  /* 0x00000072006d7836 */ /* 0x000fe20000000000 */
[----:B------:R-:W-:Y:S01]  /*41b90*/  ISETP.GE.AND P1, PT, R177, UR39, PT ;  /* 0x00000027b1007c0c */ /* 0x000fe2000bf26270 */
[----:B------:R-:W-:Y:S01]  /*41ba0*/  ULDC UR39, c[0x0][0x228] ;  /* 0x00008a0000277ab9 */ /* 0x000fe20000000800 */
[----:B------:R-:W-:Y:S01]  /*41bb0*/  @P3 LOP3.LUT R238, R238, 0x100, RZ, 0xfc, !PT ;  /* 0x00000100eeee3812 */ /* 0x000fe200078efcff */
[C---:B------:R-:W-:Y:S01]  /*41bc0*/  VIADD R108, R0.reuse, 0x71 ;  /* 0x00000071006c7836 */ /* 0x040fe20000000000 */
[----:B------:R-:W-:Y:S01]  /*41bd0*/  ISETP.LT.AND P3, PT, R3, UR10, !P1 ;  /* 0x0000000a03007c0c */ /* 0x000fe2000cf61270 */
[----:B------:R-:W-:Y:S01]  /*41be0*/  VIADD R107, R0, 0x70 ;  /* 0x00000070006b7836 */ /* 0x000fe20000000000 */
[----:B------:R-:W-:Y:S01]  /*41bf0*/  LOP3.LUT R238, R238, 0xffffff7f, RZ, 0xc0, !PT ;  /* 0xffffff7feeee7812 */ /* 0x000fe200078ec0ff */
[C---:B------:R-:W-:Y:S01]  /*41c00*/  VIADD R106, R0.reuse, 0x6f ;  /* 0x0000006f006a7836 */ /* 0x040fe20000000000 */
[----:B------:R-:W-:Y:S01]  /*41c10*/  ISETP.LT.AND P0, PT, R0, UR43, !P0 ;  /* 0x0000002b00007c0c */ /* 0x000fe2000c701270 */
[----:B------:R-:W-:Y:S01]  /*41c20*/  ULDC UR43, c[0x0][0x228] ;  /* 0x00008a00002b7ab9 */ /* 0x000fe20000000800 */
[----:B------:R-:W-:Y:S01]  /*41c30*/  @P2 LOP3.LUT R238, R238, 0x80, RZ, 0xfc, !PT ;  /* 0x00000080eeee2812 */ /* 0x000fe200078efcff */
[----:B------:R-:W-:Y:S01]  /*41c40*/  VIADD R105, R0, 0x6e ;  /* 0x0000006e00697836 */ /* 0x000fe20000000000 */
[----:B------:R-:W-:Y:S01]  /*41c50*/  ISETP.LT.AND P2, PT, R2, UR18, !P1 ;  /* 0x0000001202007c0c */ /* 0x000fe2000cf41270 */
[----:B------:R-:W-:Y:S01]  /*41c60*/  ULDC.64 UR18, c[0x0][0x228] ;  /* 0x00008a0000127ab9 */ /* 0x000fe20000000a00 */
[----:B------:R-:W-:Y:S01]  /*41c70*/  LOP3.LUT R238, R238, 0xffffffbf, RZ, 0xc0, !PT ;  /* 0xffffffbfeeee7812 */ /* 0x000fe200078ec0ff */
[----:B------:R-:W-:-:S03]  /*41c80*/  ULDC UR16, c[0x0][0x228] ;  /* 0x00008a0000107ab9 */ /* 0x000fc60000000800 */
[----:B------:R-:W-:Y:S02]  /*41c90*/  @P3 LOP3.LUT R238, R238, 0x40, RZ, 0xfc, !PT ;  /* 0x00000040eeee3812 */ /* 0x000fe400078efcff */
[----:B------:R-:W-:Y:S01]  /*41ca0*/  ISETP.GE.AND P1, PT, R176, UR41, PT ;  /* 0x00000029b0007c0c */ /* 0x000fe2000bf26270 */
[----:B------:R-:W-:Y:S01]  /*41cb0*/  ULDC UR41, c[0x0][0x228] ;  /* 0x00008a0000297ab9 */ /* 0x000fe20000000800 */
        /* <DEDUP_REMOVED lines=8> */
[----:B------:R-:W-:-:S04]  /*41d40*/  ISETP.GE.AND P1, PT, R175, UR27, PT ;  /* 0x0000001baf007c0c */ /* 0x000fc8000bf26270 */
[----:B------:R-:W-:Y:S02]  /*41d50*/  ISETP.LT.AND P2, PT, R3, UR14, !P1 ;  /* 0x0000000e03007c0c */ /* 0x000fe4000cf41270 */
[----:B------:R-:W-:Y:S01]  /*41d60*/  ISETP.LT.AND P1, PT, R2, UR30, !P1 ;  /* 0x0000001e02007c0c */ /* 0x000fe2000cf21270 */
[----:B------:R-:W-:Y:S01]  /*41d70*/  ULDC UR30, c[0x0][0x228] ;  /* 0x00008a00001e7ab9 */ /* 0x000fe20000000800 */
[----:B------:R-:W-:-:S09]  /*41d80*/  LOP3.LUT R238, R238, 0xfffffffb, RZ, 0xc0, !PT ;  /* 0xfffffffbeeee7812 */ /* 0x000fd200078ec0ff */
[----:B------:R-:W-:-:S04]  /*41d90*/  @P2 LOP3.LUT R238, R238, 0x4, RZ, 0xfc, !PT ;  /* 0x00000004eeee2812 */ /* 0x000fc800078efcff */
[----:B------:R-:W-:-:S04]  /*41da0*/  LOP3.LUT R238, R238, 0xfffffffd, RZ, 0xc0, !PT ;  /* 0xfffffffdeeee7812 */ /* 0x000fc800078ec0ff */
[----:B------:R-:W-:Y:S02]  /*41db0*/  @P1 LOP3.LUT R238, R238, 0x2, RZ, 0xfc, !PT ;  /* 0x00000002eeee1812 */ /* 0x000fe400078efcff */
[----:B------:R-:W-:-:S04]  /*41dc0*/  ISETP.GE.AND P1, PT, R174, UR33, PT ;  /* 0x00000021ae007c0c */ /* 0x000fc8000bf26270 */
[----:B------:R-:W-:Y:S02]  /*41dd0*/  ISETP.LT.AND P2, PT, R3, UR18, !P1 ;  /* 0x0000001203007c0c */ /* 0x000fe4000cf41270 */
[----:B------:R-:W-:Y:S01]  /*41de0*/  ISETP.LT.AND P1, PT, R2, UR30, !P1 ;  /* 0x0000001e02007c0c */ /* 0x000fe2000cf21270 */
[----:B------:R-:W-:Y:S01]  /*41df0*/  ULDC.64 UR30, c[0x0][0x228] ;  /* 0x00008a00001e7ab9 */ /* 0x000fe20000000a00 */
[----:B------:R-:W-:-:S11]  /*41e00*/  LOP3.LUT R238, R238, 0xfffffffe, RZ, 0xc0, !PT ;  /* 0xfffffffeeeee7812 */ /* 0x000fd600078ec0ff */
[----:B------:R-:W-:Y:S02]  /*41e10*/  @P1 LOP3.LUT R239, R239, 0x80000000, RZ, 0xfc, !PT ;  /* 0x80000000efef1812 */ /* 0x000fe400078efcff */
[----:B------:R-:W-:Y:S01]  /*41e20*/  ISETP.GE.AND P1, PT, R173, UR7, PT ;  /* 0x00000007ad007c0c */ /* 0x000fe2000bf26270 */
[----:B------:R-:W-:Y:S01]  /*41e30*/  ULDC.64 UR6, c[0x0][0x228] ;  /* 0x00008a0000067ab9 */ /* 0x000fe20000000a00 */
[----:B------:R-:W-:Y:S02]  /*41e40*/  @P2 LOP3.LUT R238, R238, 0x1, RZ, 0xfc, !PT ;  /* 0x00000001eeee2812 */ /* 0x000fe400078efcff */
[----:B------:R-:W-:Y:S02]  /*41e50*/  ISETP.LT.AND P2, PT, R3, UR30, !P1 ;  /* 0x0000001e03007c0c */ /* 0x000fe4000cf41270 */
[----:B------:R-:W-:Y:S01]  /*41e60*/  ISETP.LT.AND P1, PT, R2, UR32, !P1 ;  /* 0x0000002002007c0c */ /* 0x000fe2000cf21270 */
[----:B------:R-:W-:Y:S01]  /*41e70*/  ULDC UR32, c[0x0][0x228] ;  /* 0x00008a0000207ab9 */ /* 0x000fe20000000800 */
[----:B------:R-:W-:-:S09]  /*41e80*/  LOP3.LUT R239, R239, 0xbfffffff, RZ, 0xc0, !PT ;  /* 0xbfffffffefef7812 */ /* 0x000fd200078ec0ff */
[----:B------:R-:W-:-:S04]  /*41e90*/  @P2 LOP3.LUT R239, R239, 0x40000000, RZ, 0xfc, !PT ;  /* 0x40000000efef2812 */ /* 0x000fc800078efcff */
[----:B------:R-:W-:-:S04]  /*41ea0*/  LOP3.LUT R239, R239, 0xdfffffff, RZ, 0xc0, !PT ;  /* 0xdfffffffefef7812 */ /* 0x000fc800078ec0ff */
[----:B------:R-:W-:Y:S02]  /*41eb0*/  @P1 LOP3.LUT R239, R239, 0x20000000, RZ, 0xfc, !PT ;  /* 0x20000000efef1812 */ /* 0x000fe400078efcff */
[----:B------:R-:W-:Y:S01]  /*41ec0*/  ISETP.GE.AND P1, PT, R172, UR9, PT ;  /* 0x00000009ac007c0c */ /* 0x000fe2000bf26270 */
[----:B------:R-:W-:-:S03]  /*41ed0*/  ULDC.64 UR8, c[0x0][0x228] ;  /* 0x00008a0000087ab9 */ /* 0x000fc60000000a00 */
        /* <DEDUP_REMOVED lines=39> */
[----:B------:R-:W-:Y:S02]  /*42150*/  LOP3.LUT R239, R239, 0xffefffff, RZ, 0xc0, !PT ;  /* 0xffefffffefef7812 */ /* 0x000fe400078ec0ff */
[----:B------:R-:W-:Y:S01]  /*42160*/  ISETP.GE.AND P1, PT, R167, UR31, PT ;  /* 0x0000001fa7007c0c */ /* 0x000fe2000bf26270 */
[----:B------:R-:W-:-:S06]  /*42170*/  ULDC.64 UR30, c[0x0][0x228] ;  /* 0x00008a00001e7ab9 */ /* 0x000fcc0000000a00 */
[----:B------:R-:W-:Y:S02]  /*42180*/  @P3 LOP3.LUT R239, R239, 0x100000, RZ, 0xfc, !PT ;  /* 0x00100000efef3812 */ /* 0x000fe400078efcff */
[----:B------:R-:W-:Y:S02]  /*42190*/  ISETP.LT.AND P3, PT, R3, UR18, !P1 ;  /* 0x0000001203007c0c */ /* 0x000fe4000cf61270 */
[----:B------:R-:W-:-:S04]  /*421a0*/  LOP3.LUT R239, R239, 0xfff7ffff, RZ, 0xc0, !PT ;  /* 0xfff7ffffefef7812 */ /* 0x000fc800078ec0ff */
[----:B------:R-:W-:Y:S02]  /*421b0*/  @P2 LOP3.LUT R239, R239, 0x80000, RZ, 0xfc, !PT ;  /* 0x00080000efef2812 */ /* 0x000fe400078efcff */
[----:B------:R-:W-:Y:S01]  /*421c0*/  ISETP.LT.AND P2, PT, R2, UR21, !P1 ;  /* 0x0000001502007c0c */ /* 0x000fe2000cf41270 */
[----:B------:R-:W-:Y:S01]  /*421d0*/  ULDC.64 UR20, c[0x0][0x228] ;  /* 0x00008a0000147ab9 */ /* 0x000fe20000000a00 */
[----:B------:R-:W-:Y:S02]  /*421e0*/  LOP3.LUT R239, R239, 0xfffbffff, RZ, 0xc0, !PT ;  /* 0xfffbffffefef7812 */ /* 0x000fe400078ec0ff */
[----:B------:R-:W-:Y:S01]  /*421f0*/  ISETP.GE.AND P1, PT, R166, UR7, PT ;  /* 0x00000007a6007c0c */ /* 0x000fe2000bf26270 */
[----:B------:R-:W-:Y:S01]  /*42200*/  ULDC.64 UR6, c[0x0][0x228] ;  /* 0x00008a0000067ab9 */ /* 0x000fe20000000a00 */
[----:B------:R-:W-:Y:S02]  /*42210*/  @P3 LOP3.LUT R239, R239, 0x40000, RZ, 0xfc, !PT ;  /* 0x00040000efef3812 */ /* 0x000fe400078efcff */
[----:B------:R-:W-:-:S02]  /*42220*/  ISETP.LT.AND P3, PT, R3, UR20, !P1 ;  /* 0x0000001403007c0c */ /* 0x000fc4000cf61270 */
        /* <DEDUP_REMOVED lines=12> */
[C---:B------:R-:W-:Y:S01]  /*422f0*/  VIADD R104, R0.reuse, 0x6d ;  /* 0x0000006d00687836 */ /* 0x040fe20000000000 */
[----:B------:R-:W-:Y:S01]  /*42300*/  LOP3.LUT R239, R239, 0xffffbfff, RZ, 0xc0, !PT ;  /* 0xffffbfffefef7812 */ /* 0x000fe200078ec0ff */
[C---:B------:R-:W-:Y:S01]  /*42310*/  VIADD R103, R0.reuse, 0x6c ;  /* 0x0000006c00677836 */ /* 0x040fe20000000000 */
[----:B------:R-:W-:Y:S01]  /*42320*/  LOP3.LUT R243, R243, 0x7fffffff, RZ, 0xc0, !PT ;  /* 0x7ffffffff3f37812 */ /* 0x000fe200078ec0ff */
[C---:B------:R-:W-:Y:S01]  /*42330*/  VIADD R102, R0.reuse, 0x6b ;  /* 0x0000006b00667836 */ /* 0x040fe20000000000 */
[----:B------:R-:W-:Y:S01]  /*42340*/  @P3 LOP3.LUT R239, R239, 0x4000, RZ, 0xfc, !PT ;  /* 0x00004000efef3812 */ /* 0x000fe200078efcff */
[----:B------:R-:W-:Y:S01]  /*42350*/  VIADD R101, R0, 0x6a ;  /* 0x0000006a00657836 */ /* 0x000fe20000000000 */
[----:B------:R-:W-:Y:S01]  /*42360*/  ISETP.GE.AND P1, PT, R164, UR11, PT ;  /* 0x0000000ba4007c0c */ /* 0x000fe2000bf26270 */
[----:B------:R-:W-:Y:S01]  /*42370*/  ULDC.64 UR10, c[0x0][0x228] ;  /* 0x00008a00000a7ab9 */ /* 0x000fe20000000a00 */
[----:B------:R-:W-:Y:S01]  /*42380*/  LOP3.LUT R239, R239, 0xffffdfff, RZ, 0xc0, !PT ;  /* 0xffffdfffefef7812 */ /* 0x000fe200078ec0ff */
[----:B------:R-:W-:-:S02]  /*42390*/  VIADD R100, R0, 0x69 ;  /* 0x0000006900647836 */ /* 0x000fc40000000000 */
[C---:B------:R-:W-:Y:S01]  /*423a0*/  VIADD R99, R0.reuse, 0x68 ;  /* 0x0000006800637836 */ /* 0x040fe20000000000 */
[----:B------:R-:W-:Y:S01]  /*423b0*/  @P2 LOP3.LUT R239, R239, 0x2000, RZ, 0xfc, !PT ;  /* 0x00002000efef2812 */ /* 0x000fe200078efcff */
[C---:B------:R-:W-:Y:S01]  /*423c0*/  VIADD R98, R0.reuse, 0x67 ;  /* 0x0000006700627836 */ /* 0x040fe20000000000 */
[----:B------:R-:W-:Y:S01]  /*423d0*/  ISETP.LT.AND P2, PT, R3, UR8, !P1 ;  /* 0x0000000803007c0c */ /* 0x000fe2000cf41270 */
[----:B------:R-:W-:Y:S01]  /*423e0*/  VIADD R97, R0, 0x66 ;  /* 0x0000006600617836 */ /* 0x000fe20000000000 */
[----:B------:R-:W-:Y:S01]  /*423f0*/  ISETP.LT.AND P1, PT, R2, UR45, !P1 ;  /* 0x0000002d02007c0c */ /* 0x000fe2000cf21270 */
[----:B------:R-:W-:Y:S01]  /*42400*/  ULDC UR45, c[0x0][0x228] ;  /* 0x00008a00002d7ab9 */ /* 0x000fe20000000800 */
[----:B------:R-:W-:Y:S01]  /*42410*/  LOP3.LUT R239, R239, 0xffffefff, RZ, 0xc0, !PT ;  /* 0xffffefffefef7812 */ /* 0x000fe200078ec0ff */
[C---:B------:R-:W-:Y:S02]  /*42420*/  VIADD R96, R0.reuse, 0x65 ;  /* 0x0000006500607836 */ /* 0x040fe40000000000 */
[----:B------:R-:W-:-:S02]  /*42430*/  VIADD R95, R0, 0x64 ;  /* 0x00000064005f7836 */ /* 0x000fc40000000000 */
[----:B------:R-:W-:Y:S01]  /*42440*/  VIADD R94, R0, 0x63 ;  /* 0x00000063005e7836 */ /* 0x000fe20000000000 */
[----:B------:R-:W-:Y:S01]  /*42450*/  LOP3.LUT R244, R244, 0x7fffffff, RZ, 0xc0, !PT ;  /* 0x7ffffffff4f47812 */ /* 0x000fe200078ec0ff */
[----:B------:R-:W-:Y:S01]  /*42460*/  VIADD R93, R0, 0x62 ;  /* 0x00000062005d7836 */ /* 0x000fe20000000000 */
[----:B------:R-:W-:Y:S01]  /*42470*/  ULDC UR44, c[0x0][0x228] ;  /* 0x00008a00002c7ab9 */ /* 0x000fe20000000800 */
        /* <DEDUP_REMOVED lines=16> */
[C---:B------:R-:W-:Y:S01]  /*42580*/  VIADD R92, R0.reuse, 0x61 ;  /* 0x00000061005c7836 */ /* 0x040fe20000000000 */
[----:B------:R-:W-:Y:S01]  /*42590*/  LOP3.LUT R239, R239, 0xfffffeff, RZ, 0xc0, !PT ;  /* 0xfffffeffefef7812 */ /* 0x000fe200078ec0ff */
[----:B------:R-:W-:Y:S01]  /*425a0*/  VIADD R91, R0, 0x60 ;  /* 0x00000060005b7836 */ /* 0x000fe20000000000 */
[----:B------:R-:W-:-:S07]  /*425b0*/  ULDC UR47, c[0x0][0x228] ;  /* 0x00008a00002f7ab9 */ /* 0x000fce0000000800 */
[----:B------:R-:W-:-:S04]  /*425c0*/  @P2 LOP3.LUT R239, R239, 0x100, RZ, 0xfc, !PT ;  /* 0x00000100efef2812 */ /* 0x000fc800078efcff */
[----:B------:R-:W-:-:S04]  /*425d0*/  LOP3.LUT R239, R239, 0xffffff7f, RZ, 0xc0, !PT ;  /* 0xffffff7fefef7812 */ /* 0x000fc800078ec0ff */
[----:B------:R-:W-:Y:S02]  /*425e0*/  @P1 LOP3.LUT R239, R239, 0x80, RZ, 0xfc, !PT ;  /* 0x00000080efef1812 */ /* 0x000fe400078efcff */
[----:B------:R-:W-:Y:S01]  /*425f0*/  ISETP.GE.AND P1, PT, R161, UR19, PT ;  /* 0x00000013a1007c0c */ /* 0x000fe2000bf26270 */
[----:B------:R-:W-:-:S03]  /*42600*/  ULDC.64 UR18, c[0x0][0x228] ;  /* 0x00008a0000127ab9 */ /* 0x000fc60000000a00 */
[----:B------:R-:W-:Y:S02]  /*42610*/  ISETP.LT.AND P2, PT, R3, UR14, !P1 ;  /* 0x0000000e03007c0c */ /* 0x000fe4000cf41270 */
[----:B------:R-:W-:Y:S01]  /*42620*/  ISETP.LT.AND P1, PT, R2, UR48, !P1 ;  /* 0x0000003002007c0c */ /* 0x000fe2000cf21270 */
[----:B------:R-:W-:Y:S01]  /*42630*/  VIADD R90, R0, 0x5f ;  /* 0x0000005f005a7836 */ /* 0x000fe20000000000 */
[----:B------:R-:W-:Y:S01]  /*42640*/  LOP3.LUT R239, R239, 0xffffffbf, RZ, 0xc0, !PT ;  /* 0xffffffbfefef7812 */ /* 0x000fe200078ec0ff */
[----:B------:R-:W-:-:S08]  /*42650*/  ULDC UR48, c[0x0][0x228] ;  /* 0x00008a0000307ab9 */ /* 0x000fd00000000800 */
        /* <DEDUP_REMOVED lines=18> */
[C---:B------:R-:W-:Y:S02]  /*42780*/  VIADD R88, R0.reuse, 0x5d ;  /* 0x0000005d00587836 */ /* 0x040fe40000000000 */
[C---:B------:R-:W-:Y:S02]  /*42790*/  VIADD R87, R0.reuse, 0x5c ;  /* 0x0000005c00577836 */ /* 0x040fe40000000000 */
[C---:B------:R-:W-:Y:S02]  /*427a0*/  VIADD R86, R0.reuse, 0x5b ;  /* 0x0000005b00567836 */ /* 0x040fe40000000000 */
[----:B------:R-:W-:-:S02]  /*427b0*/  VIADD R85, R0, 0x5a ;  /* 0x0000005a00557836 */ /* 0x000fc40000000000 */
[C---:B------:R-:W-:Y:S01]  /*427c0*/  VIADD R84, R0.reuse, 0x59 ;  /* 0x0000005900547836 */ /* 0x040fe20000000000 */
[----:B------:R-:W-:Y:S01]  /*427d0*/  @P2 LOP3.LUT R239, R239, 0x4, RZ, 0xfc, !PT ;  /* 0x00000004efef2812 */ /* 0x000fe200078efcff */
[C---:B------:R-:W-:Y:S02]  /*427e0*/  VIADD R83, R0.reuse, 0x58 ;  /* 0x0000005800537836 */ /* 0x040fe40000000000 */
[C---:B------:R-:W-:Y:S01]  /*427f0*/  VIADD R82, R0.reuse, 0x57 ;  /* 0x0000005700527836 */ /* 0x040fe20000000000 */
[----:B------:R-:W-:Y:S01]  /*42800*/  LOP3.LUT R239, R239, 0xfffffffd, RZ, 0xc0, !PT ;  /* 0xfffffffdefef7812 */ /* 0x000fe200078ec0ff */
[C---:B------:R-:W-:Y:S02]  /*42810*/  VIADD R81, R0.reuse, 0x56 ;  /* 0x0000005600517836 */ /* 0x040fe40000000000 */
[C---:B------:R-:W-:Y:S01]  /*42820*/  VIADD R80, R0.reuse, 0x55 ;  /* 0x0000005500507836 */ /* 0x040fe20000000000 */
[----:B------:R-:W-:Y:S01]  /*42830*/  @P1 LOP3.LUT R239, R239, 0x2, RZ, 0xfc, !PT ;  /* 0x00000002efef1812 */ /* 0x000fe200078efcff */
[----:B------:R-:W-:Y:S01]  /*42840*/  VIADD R79, R0, 0x54 ;  /* 0x00000054004f7836 */ /* 0x000fe20000000000 */
[----:B------:R-:W-:Y:S01]  /*42850*/  ISETP.GE.AND P1, PT, R158, UR9, PT ;  /* 0x000000099e007c0c */ /* 0x000fe2000bf26270 */
[----:B------:R-:W-:Y:S01]  /*42860*/  ULDC.64 UR8, c[0x0][0x228] ;  /* 0x00008a0000087ab9 */ /* 0x000fe20000000a00 */
[C---:B------:R-:W-:Y:S01]  /*42870*/  VIADD R78, R0.reuse, 0x53 ;  /* 0x00000053004e7836 */ /* 0x040fe20000000000 */
[----:B------:R-:W-:Y:S01]  /*42880*/  LOP3.LUT R245, R245, 0x7fffffff, RZ, 0xc0, !PT ;  /* 0x7ffffffff5f57812 */ /* 0x000fe200078ec0ff */
[----:B------:R-:W-:Y:S01]  /*42890*/  VIADD R77, R0, 0x52 ;  /* 0x00000052004d7836 */ /* 0x000fe20000000000 */
[----:B------:R-:W-:Y:S01]  /*428a0*/  ISETP.LT.AND P2, PT, R3, UR6, !P1 ;  /* 0x0000000603007c0c */ /* 0x000fe2000cf41270 */
[----:B------:R-:W-:Y:S01]  /*428b0*/  ULDC UR6, c[0x0][0x228] ;  /* 0x00008a0000067ab9 */ /* 0x000fe20000000800 */
[----:B------:R-:W-:Y:S01]  /*428c0*/  ISETP.LT.AND P1, PT, R2, UR51, !P1 ;  /* 0x0000003302007c0c */ /* 0x000fe2000cf21270 */
[C---:B------:R-:W-:Y:S01]  /*428d0*/  VIADD R76, R0.reuse, 0x51 ;  /* 0x00000051004c7836 */ /* 0x040fe20000000000 */
[----:B------:R-:W-:Y:S01]  /*428e0*/  LOP3.LUT R239, R239, 0xfffffffe, RZ, 0xc0, !PT ;  /* 0xfffffffeefef7812 */ /* 0x000fe200078ec0ff */
[----:B------:R-:W-:-:S02]  /*428f0*/  VIADD R75, R0, 0x50 ;  /* 0x00000050004b7836 */ /* 0x000fc40000000000 */
[C---:B------:R-:W-:Y:S02]  /*42900*/  VIADD R74, R0.reuse, 0x4f ;  /* 0x0000004f004a7836 */ /* 0x040fe40000000000 */
[C---:B------:R-:W-:Y:S02]  /*42910*/  VIADD R73, R0.reuse, 0x4e ;  /* 0x0000004e00497836 */ /* 0x040fe40000000000 */
[C---:B------:R-:W-:Y:S02]  /*42920*/  VIADD R72, R0.reuse, 0x4d ;  /* 0x0000004d00487836 */ /* 0x040fe40000000000 */
[C---:B------:R-:W-:Y:S02]  /*42930*/  VIADD R71, R0.reuse, 0x4c ;  /* 0x0000004c00477836 */ /* 0x040fe40000000000 */
[----:B------:R-:W-:Y:S01]  /*42940*/  VIADD R70, R0, 0x4b ;  /* 0x0000004b00467836 */ /* 0x000fe20000000000 */
[----:B------:R-:W-:Y:S01]  /*42950*/  @P1 LOP3.LUT R240, R240, 0x80000000, RZ, 0xfc, !PT ;  /* 0x80000000f0f01812 */ /* 0x000fe200078efcff */
[C---:B------:R-:W-:Y:S01]  /*42960*/  VIADD R69, R0.reuse, 0x4a ;  /* 0x0000004a00457836 */ /* 0x040fe20000000000 */
[----:B------:R-:W-:Y:S01]  /*42970*/  ISETP.GE.AND P1, PT, R157, UR11, PT ;  /* 0x0000000b9d007c0c */ /* 0x000fe2000bf26270 */
[----:B------:R-:W-:Y:S01]  /*42980*/  ULDC.64 UR10, c[0x0][0x228] ;  /* 0x00008a00000a7ab9 */ /* 0x000fe20000000a00 */
[----:B------:R-:W-:Y:S01]  /*42990*/  @P2 LOP3.LUT R239, R239, 0x1, RZ, 0xfc, !PT ;  /* 0x00000001efef2812 */ /* 0x000fe200078efcff */
[----:B------:R-:W-:Y:S01]  /*429a0*/  VIADD R68, R0, 0x49 ;  /* 0x0000004900447836 */ /* 0x000fe20000000000 */
[----:B------:R-:W-:Y:S01]  /*429b0*/  ISETP.LT.AND P2, PT, R3, UR8, !P1 ;  /* 0x0000000803007c0c */ /* 0x000fe2000cf41270 */
[----:B------:R-:W-:Y:S01]  /*429c0*/  ULDC UR8, c[0x0][0x228] ;  /* 0x00008a0000087ab9 */ /* 0x000fe20000000800 */
[----:B------:R-:W-:Y:S01]  /*429d0*/  ISETP.LT.AND P1, PT, R2, UR52, !P1 ;  /* 0x0000003402007c0c */ /* 0x000fe2000cf21270 */
[----:B------:R-:W-:Y:S01]  /*429e0*/  ULDC UR52, c[0x0][0x228] ;  /* 0x00008a0000347ab9 */ /* 0x000fe20000000800 */
[----:B------:R-:W-:Y:S01]  /*429f0*/  LOP3.LUT R240, R240, 0xbfffffff, RZ, 0xc0, !PT ;  /* 0xbffffffff0f07812 */ /* 0x000fe200078ec0ff */
[----:B------:R-:W-:-:S02]  /*42a00*/  VIADD R67, R0, 0x48 ;  /* 0x0000004800437836 */ /* 0x000fc40000000000 */
[C---:B------:R-:W-:Y:S02]  /*42a10*/  VIADD R66, R0.reuse, 0x47 ;  /* 0x0000004700427836 */ /* 0x040fe40000000000 */
[C---:B------:R-:W-:Y:S02]  /*42a20*/  VIADD R65, R0.reuse, 0x46 ;  /* 0x0000004600417836 */ /* 0x040fe40000000000 */
[C---:B------:R-:W-:Y:S02]  /*42a30*/  VIADD R64, R0.reuse, 0x45 ;  /* 0x0000004500407836 */ /* 0x040fe40000000000 */
[----:B------:R-:W-:Y:S01]  /*42a40*/  VIADD R63, R0, 0x44 ;  /* 0x00000044003f7836 */ /* 0x000fe20000000000 */
[----:B------:R-:W-:Y:S01]  /*42a50*/  @P2 LOP3.LUT R240, R240, 0x40000000, RZ, 0xfc, !PT ;  /* 0x40000000f0f02812 */ /* 0x000fe200078efcff */
[----:B------:R-:W-:Y:S01]  /*42a60*/  VIADD R62, R0, 0x43 ;  /* 0x00000043003e7836 */ /* 0x000fe20000000000 */
[----:B------:R-:W-:Y:S01]  /*42a70*/  LOP3.LUT R246, R246, 0x7fffffff, RZ, 0xc0, !PT ;  /* 0x7ffffffff6f67812 */ /* 0x000fe200078ec0ff */
[----:B------:R-:W-:Y:S01]  /*42a80*/  VIADD R61, R0, 0x42 ;  /* 0x00000042003d7836 */ /* 0x000fe20000000000 */
[----:B------:R-:W-:Y:S01]  /*42a90*/  LOP3.LUT R240, R240, 0xdfffffff, RZ, 0xc0, !PT ;  /* 0xdffffffff0f07812 */ /* 0x000fe200078ec0ff */
[----:B------:R-:W-:Y:S01]  /*42aa0*/  ULDC UR51, c[0x0][0x228] ;  /* 0x00008a0000337ab9 */ /* 0x000fe20000000800 */
[----:B------:R-:W-:Y:S01]  /*42ab0*/  VIADD R60, R0, 0x41 ;  /* 0x00000041003c7836 */ /* 0x000fe20000000000 */
[----:B------:R-:W-:Y:S01]  /*42ac0*/  ULDC UR50, c[0x0][0x228] ;  /* 0x00008a0000327ab9 */ /* 0x000fe20000000800 */
[----:B------:R-:W-:-:S02]  /*42ad0*/  @P1 LOP3.LUT R240, R240, 0x20000000, RZ, 0xfc, !PT ;  /* 0x20000000f0f01812 */ /* 0x000fc400078efcff */
[----:B------:R-:W-:Y:S01]  /*42ae0*/  ISETP.GE.AND P1, PT, R156, UR13, PT ;  /* 0x0000000d9c007c0c */ /* 0x000fe2000bf26270 */
[----:B------:R-:W-:-:S03]  /*42af0*/  ULDC.64 UR12, c[0x0][0x228] ;  /* 0x00008a00000c7ab9 */ /* 0x000fc60000000a00 */
[----:B------:R-:W-:Y:S01]  /*42b00*/  ISETP.LT.AND P2, PT, R3, UR10, !P1 ;  /* 0x0000000a03007c0c */ /* 0x000fe2000cf41270 */
[----:B------:R-:W-:Y:S01]  /*42b10*/  ULDC UR10, c[0x0][0x228] ;  /* 0x00008a00000a7ab9 */ /* 0x000fe20000000800 */
        /* <DEDUP_REMOVED lines=36> */
[----:B------:R-:W-:-:S03]  /*42d60*/  ULDC UR7, c[0x0][0x228] ;  /* 0x00008a0000077ab9 */ /* 0x000fc60000000800 */
        /* <DEDUP_REMOVED lines=11> */
[----:B------:R-:W-:Y:S01]  /*42e20*/  ULDC.64 UR32, c[0x0][0x228] ;  /* 0x00008a0000207ab9 */ /* 0x000fe20000000a00 */
        /* <DEDUP_REMOVED lines=24> */
[----:B------:R-:W-:Y:S01]  /*42fb0*/  ISETP.LT.AND P2, PT, R3, UR26, !P1 ;  /* 0x0000001a03007c0c */ /* 0x000fe2000cf41270 */
[----:B------:R-:W-:Y:S01]  /*42fc0*/  ULDC UR26, c[0x0][0x228] ;  /* 0x00008a00001a7ab9 */ /* 0x000fe20000000800 */
[----:B------:R-:W-:Y:S01]  /*42fd0*/  ISETP.LT.AND P1, PT, R2, UR24, !P1 ;  /* 0x0000001802007c0c */ /* 0x000fe2000cf21270 */
[----:B------:R-:W-:Y:S01]  /*42fe0*/  ULDC.64 UR24, c[0x0][0x228] ;  /* 0x00008a0000187ab9 */ /* 0x000fe20000000a00 */
        /* <DEDUP_REMOVED lines=18> */
[----:B------:R-:W-:Y:S02]  /*43110*/  ISETP.LT.AND P1, PT, R2, UR34, !P1 ;  /* 0x0000002202007c0c */ /* 0x000fe4000cf21270 */
        /* <DEDUP_REMOVED lines=37> */
[----:B------:R-:W-:Y:S01]  /*43370*/  ULDC UR25, c[0x0][0x228] ;  /* 0x00008a0000197ab9 */ /* 0x000fe20000000800 */
        /* <DEDUP_REMOVED lines=217> */
[----:B------:R-:W-:Y:S01]  /*44110*/  ULDC UR49, c[0x0][0x228] ;  /* 0x00008a0000317ab9 */ /* 0x000fe20000000800 */
[----:B------:R-:W-:Y:S01]  /*44120*/  ISETP.GE.AND P1, PT, R116, UR29, PT ;  /* 0x0000001d74007c0c */ /* 0x000fe2000bf26270 */
[----:B------:R-:W-:-:S06]  /*44130*/  ULDC.64 UR28, c[0x0][0x228] ;  /* 0x00008a00001c7ab9 */ /* 0x000fcc0000000a00 */
[----:B------:R-:W-:Y:S02]  /*44140*/  @P3 LOP3.LUT R242, R242, 0x4000, RZ, 0xfc, !PT ;  /* 0x00004000f2f23812 */ /* 0x000fe400078efcff */
[----:B------:R-:W-:Y:S02]  /*44150*/  ISETP.LT.AND P3, PT, R3, UR40, !P1 ;  /* 0x0000002803007c0c */ /* 0x000fe4000cf61270 */
[----:B------:R-:W-:-:S04]  /*44160*/  LOP3.LUT R242, R242, 0xffffdfff, RZ, 0xc0, !PT ;  /* 0xffffdffff2f27812 */ /* 0x000fc800078ec0ff */
[----:B------:R-:W-:Y:S02]  /*44170*/  @P2 LOP3.LUT R242, R242, 0x2000, RZ, 0xfc, !PT ;  /* 0x00002000f2f22812 */ /* 0x000fe400078efcff */
[----:B------:R-:W-:Y:S01]  /*44180*/  ISETP.LT.AND P2, PT, R2, UR60, !P1 ;  /* 0x0000003c02007c0c */ /* 0x000fe2000cf41270 */
[----:B------:R-:W-:Y:S01]  /*44190*/  ULDC UR60, c[0x0][0x228] ;  /* 0x00008a00003c7ab9 */ /* 0x000fe20000000800 */
        /* <DEDUP_REMOVED lines=8> */
[----:B------:R-:W-:Y:S01]  /*44220*/  ULDC UR57, c[0x0][0x228] ;  /* 0x00008a0000397ab9 */ /* 0x000fe20000000800 */
[----:B------:R-:W-:-:S04]  /*44230*/  LOP3.LUT R242, R242, 0xfffffbff, RZ, 0xc0, !PT ;  /* 0xfffffbfff2f27812 */ /* 0x000fc800078ec0ff */
[----:B------:R-:W-:Y:S02]  /*44240*/  @P3 LOP3.LUT R242, R242, 0x400, RZ, 0xfc, !PT ;  /* 0x00000400f2f23812 */ /* 0x000fe400078efcff */
[----:B------:R-:W-:Y:S01]  /*44250*/  ISETP.GE.AND P1, PT, R114, UR33, PT ;  /* 0x0000002172007c0c */ /* 0x000fe2000bf26270 */
[----:B------:R-:W-:Y:S01]  /*44260*/  ULDC.64 UR32, c[0x0][0x228] ;  /* 0x00008a0000207ab9 */ /* 0x000fe20000000a00 */
[----:B------:R-:W-:-:S04]  /*44270*/  LOP3.LUT R242, R242, 0xfffffdff, RZ, 0xc0, !PT ;  /* 0xfffffdfff2f27812 */ /* 0x000fc800078ec0ff */
[----:B------:R-:W-:Y:S02]  /*44280*/  @P2 LOP3.LUT R242, R242, 0x200, RZ, 0xfc, !PT ;  /* 0x00000200f2f22812 */ /* 0x000fe400078efcff */
        /* <DEDUP_REMOVED lines=44> */
[----:B------:R-:W-:-:S11]  /*44550*/  LOP3.LUT R242, R242, 0xfffffffe, RZ, 0xc0, !PT ;  /* 0xfffffffef2f27812 */ /* 0x000fd600078ec0ff */
[----:B------:R-:W-:Y:S02]  /*44560*/  @P1 LOP3.LUT R243, R243, 0x80000000, RZ, 0xfc, !PT ;  /* 0x80000000f3f31812 */ /* 0x000fe400078efcff */
[----:B------:R-:W-:Y:S01]  /*44570*/  ISETP.GE.AND P1, PT, R109, UR29, PT ;  /* 0x0000001d6d007c0c */ /* 0x000fe2000bf26270 */
[----:B------:R-:W-:Y:S01]  /*44580*/  ULDC.64 UR28, c[0x0][0x228] ;  /* 0x00008a00001c7ab9 */ /* 0x000fe20000000a00 */
[----:B------:R-:W-:Y:S02]  /*44590*/  @P2 LOP3.LUT R242, R242, 0x1, RZ, 0xfc, !PT ;  /* 0x00000001f2f22812 */ /* 0x000fe400078efcff */
        /* <DEDUP_REMOVED lines=50> */
[----:B------:R-:W-:Y:S01]  /*448c0*/  VIADD R53, R0, 0x3a ;  /* 0x0000003a00357836 */ /* 0x000fe20000000000 */
[----:B------:R-:W-:Y:S01]  /*448d0*/  ISETP.LT.AND P1, PT, R2, UR9, !P1 ;  /* 0x0000000902007c0c */ /* 0x000fe2000cf21270 */
[----:B------:R-:W-:Y:S01]  /*448e0*/  ULDC.64 UR8, c[0x0][0x228] ;  /* 0x00008a0000087ab9 */ /* 0x000fe20000000a00 */
[----:B------:R-:W-:Y:S01]  /*448f0*/  LOP3.LUT R243, R243, 0xfffbffff, RZ, 0xc0, !PT ;  /* 0xfffbfffff3f37812 */ /* 0x000fe200078ec0ff */
[----:B------:R-:W-:-:S08]  /*44900*/  ULDC UR6, c[0x0][0x228] ;  /* 0x00008a0000067ab9 */ /* 0x000fd00000000800 */
[----:B------:R-:W-:-:S04]  /*44910*/  @P2 LOP3.LUT R243, R243, 0x40000, RZ, 0xfc, !PT ;  /* 0x00040000f3f32812 */ /* 0x000fc800078efcff */
[----:B------:R-:W-:-:S04]  /*44920*/  LOP3.LUT R243, R243, 0xfffdffff, RZ, 0xc0, !PT ;  /* 0xfffdfffff3f37812 */ /* 0x000fc800078ec0ff */
[----:B------:R-:W-:Y:S02]  /*44930*/  @P1 LOP3.LUT R243, R243, 0x20000, RZ, 0xfc, !PT ;  /* 0x00020000f3f31812 */ /* 0x000fe400078efcff */
[----:B------:R-:W-:Y:S01]  /*44940*/  ISETP.GE.AND P1, PT, R102, UR29, PT ;  /* 0x0000001d66007c0c */ /* 0x000fe2000bf26270 */
[----:B------:R-:W-:-:S03]  /*44950*/  ULDC.64 UR28, c[0x0][0x228] ;  /* 0x00008a00001c7ab9 */ /* 0x000fc60000000a00 */
        /* <DEDUP_REMOVED lines=38> */
[C---:B------:R-:W-:Y:S02]  /*44bc0*/  VIADD R48, R0.reuse, 0x35 ;  /* 0x0000003500307836 */ /* 0x040fe40000000000 */
[C---:B------:R-:W-:Y:S02]  /*44bd0*/  VIADD R47, R0.reuse, 0x34 ;  /* 0x00000034002f7836 */ /* 0x040fe40000000000 */
[C---:B------:R-:W-:Y:S01]  /*44be0*/  VIADD R46, R0.reuse, 0x33 ;  /* 0x00000033002e7836 */ /* 0x040fe20000000000 */
        /* <DEDUP_REMOVED lines=36> */
[----:B------:R-:W-:Y:S02]  /*44e30*/  ISETP.LT.AND P1, PT, R2, UR24, !P1 ;  /* 0x0000001802007c0c */ /* 0x000fe4000cf21270 */
        /* <DEDUP_REMOVED lines=9> */
[----:B------:R-:W-:-:S11]  /*44ed0*/  LOP3.LUT R243, R243, 0xfffffffe, RZ, 0xc0, !PT ;  /* 0xfffffffef3f37812 */ /* 0x000fd600078ec0ff */
[----:B------:R-:W-:Y:S02]  /*44ee0*/  @P1 LOP3.LUT R244, R244, 0x80000000, RZ, 0xfc, !PT ;  /* 0x80000000f4f41812 */ /* 0x000fe400078efcff */
[----:B------:R-:W-:Y:S01]  /*44ef0*/  ISETP.GE.AND P1, PT, R93, UR15, PT ;  /* 0x0000000f5d007c0c */ /* 0x000fe2000bf26270 */
[----:B------:R-:W-:Y:S01]  /*44f00*/  VIADD R44, R0, 0x31 ;  /* 0x00000031002c7836 */ /* 0x000fe20000000000 */
[----:B------:R-:W-:Y:S01]  /*44f10*/  @P2 LOP3.LUT R243, R243, 0x1, RZ, 0xfc, !PT ;  /* 0x00000001f3f32812 */ /* 0x000fe200078efcff */
[----:B------:R-:W-:Y:S01]  /*44f20*/  ULDC UR15, c[0x0][0x228] ;  /* 0x00008a00000f7ab9 */ /* 0x000fe20000000800 */
        /* <DEDUP_REMOVED lines=12> */
[----:B------:R-:W-:Y:S01]  /*44ff0*/  ULDC UR44, c[0x0][0x228] ;  /* 0x00008a00002c7ab9 */ /* 0x000fe20000000800 */
        /* <DEDUP_REMOVED lines=44> */
[C---:B------:R-:W-:Y:S02]  /*452c0*/  VIADD R39, R0.reuse, 0x2c ;  /* 0x0000002c00277836 */ /* 0x040fe40000000000 */
[C---:B------:R-:W-:Y:S02]  /*452d0*/  VIADD R38, R0.reuse, 0x2b ;  /* 0x0000002b00267836 */ /* 0x040fe40000000000 */
[C---:B------:R-:W-:Y:S02]  /*452e0*/  VIADD R37, R0.reuse, 0x2a ;  /* 0x0000002a00257836 */ /* 0x040fe40000000000 */
        /* <DEDUP_REMOVED lines=9> */
[C---:B------:R-:W-:Y:S01]  /*45380*/  VIADD R30, R0.reuse, 0x23 ;  /* 0x00000023001e7836 */ /* 0x040fe20000000000 */
[----:B------:R-:W-:Y:S01]  /*45390*/  ISETP.GE.AND P1, PT, R87, UR27, PT ;  /* 0x0000001b57007c0c */ /* 0x000fe2000bf26270 */
[----:B------:R-:W-:Y:S01]  /*453a0*/  ULDC.64 UR26, c[0x0][0x228] ;  /* 0x00008a00001a7ab9 */ /* 0x000fe20000000a00 */
[----:B------:R-:W-:Y:S01]  /*453b0*/  VIADD R29, R0, 0x22 ;  /* 0x00000022001d7836 */ /* 0x000fe20000000000 */
[----:B------:R-:W-:Y:S01]  /*453c0*/  LOP3.LUT R248, R248, 0x7fffffff, RZ, 0xc0, !PT ;  /* 0x7ffffffff8f87812 */ /* 0x000fe200078ec0ff */
[C---:B------:R-:W-:Y:S01]  /*453d0*/  VIADD R28, R0.reuse, 0x21 ;  /* 0x00000021001c7836 */ /* 0x040fe20000000000 */
[----:B------:R-:W-:Y:S01]  /*453e0*/  ISETP.LT.AND P2, PT, R3, UR28, !P1 ;  /* 0x0000001c03007c0c */ /* 0x000fe2000cf41270 */
[----:B------:R-:W-:Y:S01]  /*453f0*/  VIADD R27, R0, 0x20 ;  /* 0x00000020001b7836 */ /* 0x000fe20000000000 */
[----:B------:R-:W-:Y:S01]  /*45400*/  ISETP.LT.AND P1, PT, R2, UR55, !P1 ;  /* 0x0000003702007c0c */ /* 0x000fe2000cf21270 */
[----:B------:R-:W-:Y:S01]  /*45410*/  VIADD R26, R0, 0x1f ;  /* 0x0000001f001a7836 */ /* 0x000fe20000000000 */
[----:B------:R-:W-:Y:S01]  /*45420*/  LOP3.LUT R244, R244, 0xfffbffff, RZ, 0xc0, !PT ;  /* 0xfffbfffff4f47812 */ /* 0x000fe200078ec0ff */
[C---:B------:R-:W-:Y:S01]  /*45430*/  VIADD R25, R0.reuse, 0x1e ;  /* 0x0000001e00197836 */ /* 0x040fe20000000000 */
[----:B------:R-:W-:Y:S01]  /*45440*/  ULDC UR55, c[0x0][0x228] ;  /* 0x00008a0000377ab9 */ /* 0x000fe20000000800 */
[----:B------:R-:W-:Y:S01]  /*45450*/  VIADD R24, R0, 0x1d ;  /* 0x0000001d00187836 */ /* 0x000fe20000000000 */
[----:B------:R-:W-:-:S05]  /*45460*/  ULDC UR54, c[0x0][0x228] ;  /* 0x00008a0000367ab9 */ /* 0x000fca0000000800 */
        /* <DEDUP_REMOVED lines=180> */
[----:B------:R-:W-:Y:S01]  /*45fb0*/  ISETP.GE.AND P1, PT, R66, UR27, PT ;  /* 0x0000001b42007c0c */ /* 0x000fe2000bf26270 */
[----:B------:R-:W-:Y:S01]  /*45fc0*/  ULDC.64 UR26, c[0x0][0x228] ;  /* 0x00008a00001a7ab9 */ /* 0x000fe20000000a00 */
[----:B------:R-:W-:Y:S01]  /*45fd0*/  VIADD R19, R0, 0x18 ;  /* 0x0000001800137836 */ /* 0x000fe20000000000 */
[----:B------:R-:W-:-:S04]  /*45fe0*/  ULDC UR52, c[0x0][0x228] ;  /* 0x00008a0000347ab9 */ /* 0x000fc80000000800 */
[----:B------:R-:W-:-:S04]  /*45ff0*/  @P3 LOP3.LUT R245, R245, 0x400, RZ, 0xfc, !PT ;  /* 0x00000400f5f53812 */ /* 0x000fc800078efcff */
[----:B------:R-:W-:-:S04]  /*46000*/  LOP3.LUT R245, R245, 0xfffffdff, RZ, 0xc0, !PT ;  /* 0xfffffdfff5f57812 */ /* 0x000fc800078ec0ff */
[----:B------:R-:W-:Y:S02]  /*46010*/  @P2 LOP3.LUT R245, R245, 0x200, RZ, 0xfc, !PT ;  /* 0x00000200f5f52812 */ /* 0x000fe400078efcff */
[----:B------:R-:W-:Y:S02]  /*46020*/  ISETP.LT.AND P2, PT, R3, UR28, !P1 ;  /* 0x0000001c03007c0c */ /* 0x000fe4000cf41270 */
[----:B------:R-:W-:Y:S01]  /*46030*/  ISETP.LT.AND P1, PT, R2, UR61, !P1 ;  /* 0x0000003d02007c0c */ /* 0x000fe2000cf21270 */
[C---:B------:R-:W-:Y:S01]  /*46040*/  VIADD R18, R0.reuse, 0x17 ;  /* 0x0000001700127836 */ /* 0x040fe20000000000 */
[----:B------:R-:W-:Y:S01]  /*46050*/  LOP3.LUT R245, R245, 0xfffffeff, RZ, 0xc0, !PT ;  /* 0xfffffefff5f57812 */ /* 0x000fe200078ec0ff */
[C---:B------:R-:W-:Y:S02]  /*46060*/  VIADD R17, R0.reuse, 0x16 ;  /* 0x0000001600117836 */ /* 0x040fe40000000000 */
[C---:B------:R-:W-:Y:S02]  /*46070*/  VIADD R16, R0.reuse, 0x15 ;  /* 0x0000001500107836 */ /* 0x040fe40000000000 */
[----:B------:R-:W-:-:S02]  /*46080*/  VIADD R15, R0, 0x14 ;  /* 0x00000014000f7836 */ /* 0x000fc40000000000 */
[----:B------:R-:W-:Y:S01]  /*46090*/  VIADD R13, R0, 0x13 ;  /* 0x00000013000d7836 */ /* 0x000fe20000000000 */
[----:B------:R0:W-:Y:S01]  /*460a0*/  STL [R1+0xa38], R199 ;  /* 0x000a38c701007387 */ /* 0x0001e20000100800 */
[----:B------:R-:W-:Y:S01]  /*460b0*/  @P2 LOP3.LUT R245, R245, 0x100, RZ, 0xfc, !PT ;  /* 0x00000100f5f52812 */ /* 0x000fe200078efcff */
[----:B------:R-:W-:-:S03]  /*460c0*/  ULDC UR61, c[0x0][0x228] ;  /* 0x00008a00003d7ab9 */ /* 0x000fc60000000800 */
[----:B------:R-:W-:-:S04]  /*460d0*/  LOP3.LUT R245, R245, 0xffffff7f, RZ, 0xc0, !PT ;  /* 0xffffff7ff5f57812 */ /* 0x000fc800078ec0ff */
[----:B------:R-:W-:Y:S02]  /*460e0*/  @P1 LOP3.LUT R245, R245, 0x80, RZ, 0xfc, !PT ;  /* 0x00000080f5f51812 */ /* 0x000fe400078efcff */
[----:B------:R-:W-:Y:S01]  /*460f0*/  ISETP.GE.AND P1, PT, R65, UR31, PT ;  /* 0x0000001f41007c0c */ /* 0x000fe2000bf26270 */
[----:B------:R-:W-:-:S03]  /*46100*/  ULDC.64 UR30, c[0x0][0x228] ;  /* 0x00008a00001e7ab9 */ /* 0x000fc60000000a00 */
[----:B------:R-:W-:Y:S02]  /*46110*/  ISETP.LT.AND P3, PT, R3, UR26, !P1 ;  /* 0x0000001a03007c0c */ /* 0x000fe4000cf61270 */
[----:B------:R-:W-:Y:S01]  /*46120*/  ISETP.LT.AND P2, PT, R2, UR60, !P1 ;  /* 0x0000003c02007c0c */ /* 0x000fe2000cf41270 */
[----:B0-----:R-:W-:Y:S01]  /*46130*/  VIADD R199, R0, 0x12 ;  /* 0x0000001200c77836 */ /* 0x001fe20000000000 */
[----:B------:R-:W-:Y:S01]  /*46140*/  LOP3.LUT R245, R245, 0xffffffbf, RZ, 0xc0, !PT ;  /* 0xffffffbff5f57812 */ /* 0x000fe200078ec0ff */
[----:B------:R-:W-:Y:S01]  /*46150*/  ULDC UR60, c[0x0][0x228] ;  /* 0x00008a00003c7ab9 */ /* 0x000fe20000000800 */
[----:B------:R-:W-:Y:S01]  /*46160*/  ISETP.GE.AND P1, PT, R64, UR33, PT ;  /* 0x0000002140007c0c */ /* 0x000fe2000bf26270 */
[----:B------:R-:W-:-:S06]  /*46170*/  ULDC.64 UR32, c[0x0][0x228] ;  /* 0x00008a0000207ab9 */ /* 0x000fcc0000000a00 */
[----:B------:R-:W-:-:S04]  /*46180*/  @P3 LOP3.LUT R245, R245, 0x40, RZ, 0xfc, !PT ;  /* 0x00000040f5f53812 */ /* 0x000fc800078efcff */
[----:B------:R-:W-:-:S04]  /*46190*/  LOP3.LUT R245, R245, 0xffffffdf, RZ, 0xc0, !PT ;  /* 0xffffffdff5f57812 */ /* 0x000fc800078ec0ff */
        /* <DEDUP_REMOVED lines=37> */
[----:B------:R-:W-:Y:S01]  /*463f0*/  LOP3.LUT R249, R249, 0x7fffffff, RZ, 0xc0, !PT ;  /* 0x7ffffffff9f97812 */ /* 0x000fe200078ec0ff */
[----:B------:R0:W-:Y:S01]  /*46400*/  STL [R1+0xac4], R196 ;  /* 0x000ac4c401007387 */ /* 0x0001e20000100800 */
[----:B------:R-:W-:Y:S01]  /*46410*/  LOP3.LUT R246, R246, 0xefffffff, RZ, 0xc0, !PT ;  /* 0xeffffffff6f67812 */ /* 0x000fe200078ec0ff */
[----:B------:R-:W-:Y:S02]  /*46420*/  ULDC.64 UR50, c[0x0][0x228] ;  /* 0x00008a0000327ab9 */ /* 0x000fe40000000a00 */
[----:B------:R-:W3:Y:S04]  /*46430*/  LDL.LU R209, [R1+0x40] ;  /* 0x0000400001d17983 */ /* 0x000ee80000300800 */
[----:B------:R-:W-:Y:S01]  /*46440*/  @P2 LOP3.LUT R246, R246, 0x10000000, RZ, 0xfc, !PT ;  /* 0x10000000f6f62812 */ /* 0x000fe200078efcff */
[----:B------:R-:W3:Y:S03]  /*46450*/  LDL.LU R208, [R1+0x52c] ;  /* 0x00052c0001d07983 */ /* 0x000ee60000300800 */
[----:B------:R-:W-:Y:S01]  /*46460*/  LOP3.LUT R246, R246, 0xf7ffffff, RZ, 0xc0, !PT ;  /* 0xf7fffffff6f67812 */ /* 0x000fe200078ec0ff */
[----:B------:R-:W4:Y:S03]  /*46470*/  LDL.LU R207, [R1+0x3c] ;  /* 0x00003c0001cf7983 */ /* 0x000f260000300800 */
[----:B------:R-:W-:Y:S01]  /*46480*/  @P1 LOP3.LUT R246, R246, 0x8000000, RZ, 0xfc, !PT ;  /* 0x08000000f6f61812 */ /* 0x000fe200078efcff */
[----:B------:R-:W4:Y:S01]  /*46490*/  LDL.LU R206, [R1+0x528] ;  /* 0x0005280001ce7983 */ /* 0x000f220000300800 */
[----:B------:R-:W-:Y:S01]  /*464a0*/  ISETP.GE.AND P1, PT, R59, UR27, PT ;  /* 0x0000001b3b007c0c */ /* 0x000fe2000bf26270 */
[----:B------:R-:W-:Y:S01]  /*464b0*/  ULDC.64 UR26, c[0x0][0x228] ;  /* 0x00008a00001a7ab9 */ /* 0x000fe20000000a00 */
[----:B------:R-:W-:Y:S01]  /*464c0*/  LOP3.LUT R246, R246, 0xfbffffff, RZ, 0xc0, !PT ;  /* 0xfbfffffff6f67812 */ /* 0x000fe200078ec0ff */
[----:B------:R-:W4:Y:S01]  /*464d0*/  LDL.LU R205, [R1+0x38] ;  /* 0x0000380001cd7983 */ /* 0x000f220000300800 */
[----:B------:R-:W-:-:S02]  /*464e0*/  ISETP.LT.AND P3, PT, R3, UR28, !P1 ;  /* 0x0000001c03007c0c */ /* 0x000fc4000cf61270 */
[----:B------:R-:W-:Y:S01]  /*464f0*/  ISETP.LT.AND P2, PT, R2, UR49, !P1 ;  /* 0x0000003102007c0c */ /* 0x000fe2000cf41270 */
[----:B------:R-:W4:Y:S01]  /*46500*/  LDL.LU R204, [R1+0x40c] ;  /* 0x00040c0001cc7983 */ /* 0x000f220000300800 */
[----:B------:R-:W-:Y:S01]  /*46510*/  ISETP.GE.AND P1, PT, R58, UR31, PT ;  /* 0x0000001f3a007c0c */ /* 0x000fe2000bf26270 */
[----:B------:R-:W-:Y:S02]  /*46520*/  ULDC.64 UR30, c[0x0][0x228] ;  /* 0x00008a00001e7ab9 */ /* 0x000fe40000000a00 */
[----:B------:R-:W4:Y:S04]  /*46530*/  LDL.LU R203, [R1+0xdc0] ;  /* 0x000dc00001cb7983 */ /* 0x000f280000300800 */
[----:B------:R-:W4:Y:S02]  /*46540*/  LDL.LU R202, [R1+0xdbc] ;  /* 0x000dbc0001ca7983 */ /* 0x000f240000300800 */
[----:B------:R-:W-:-:S02]  /*46550*/  @P3 LOP3.LUT R246, R246, 0x4000000, RZ, 0xfc, !PT ;  /* 0x04000000f6f63812 */ /* 0x000fc400078efcff */
[----:B------:R-:W-:Y:S01]  /*46560*/  ISETP.LT.AND P3, PT, R3, UR26, !P1 ;  /* 0x0000001a03007c0c */ /* 0x000fe2000cf61270 */
[----:B------:R-:W3:Y:S01]  /*46570*/  LDL.LU R201, [R1+0xdb8] ;  /* 0x000db80001c97983 */ /* 0x000ee20000300800 */
[----:B------:R-:W-:-:S03]  /*46580*/  LOP3.LUT R246, R246, 0xfdffffff, RZ, 0xc0, !PT ;  /* 0xfdfffffff6f67812 */ /* 0x000fc600078ec0ff */
[----:B------:R-:W4:Y:S01]  /*46590*/  LDL.LU R200, [R1+0xcf8] ;  /* 0x000cf80001c87983 */ /* 0x000f220000300800 */
[----:B------:R-:W-:Y:S02]  /*465a0*/  @P2 LOP3.LUT R246, R246, 0x2000000, RZ, 0xfc, !PT ;  /* 0x02000000f6f62812 */ /* 0x000fe400078efcff */
[----:B------:R-:W-:Y:S02]  /*465b0*/  ISETP.LT.AND P2, PT, R2, UR46, !P1 ;  /* 0x0000002e02007c0c */ /* 0x000fe4000cf41270 */
[----:B------:R-:W-:Y:S02]  /*465c0*/  LOP3.LUT R246, R246, 0xfeffffff, RZ, 0xc0, !PT ;  /* 0xfefffffff6f67812 */ /* 0x000fe400078ec0ff */
[----:B------:R-:W-:Y:S01]  /*465d0*/  ISETP.GE.AND P1, PT, R57, UR33, PT ;  /* 0x0000002139007c0c */ /* 0x000fe2000bf26270 */
[----:B------:R-:W-:Y:S01]  /*465e0*/  ULDC.64 UR32, c[0x0][0x228] ;  /* 0x00008a0000207ab9 */ /* 0x000fe20000000a00 */
[----:B------:R-:W-:Y:S02]  /*465f0*/  @P3 LOP3.LUT R246, R246, 0x1000000, RZ, 0xfc, !PT ;  /* 0x01000000f6f63812 */ /* 0x000fe400078efcff */
[----:B------:R-:W-:-:S02]  /*46600*/  ISETP.LT.AND P3, PT, R3, UR30, !P1 ;  /* 0x0000001e03007c0c */ /* 0x000fc4000cf61270 */
[----:B------:R-:W-:-:S04]  /*46610*/  LOP3.LUT R246, R246, 0xff7fffff, RZ, 0xc0, !PT ;  /* 0xff7ffffff6f67812 */ /* 0x000fc800078ec0ff */
        /* <DEDUP_REMOVED lines=44> */
[----:B------:R-:W-:-:S04]  /*468e0*/  LOP3.LUT R246, R246, 0xffffefff, RZ, 0xc0, !PT ;  /* 0xffffeffff6f67812 */ /* 0x000fc800078ec0ff */
[----:B------:R-:W-:Y:S02]  /*468f0*/  @P3 LOP3.LUT R246, R246, 0x1000, RZ, 0xfc, !PT ;  /* 0x00001000f6f63812 */ /* 0x000fe400078efcff */
[----:B------:R-:W-:Y:S01]  /*46900*/  ISETP.GE.AND P1, PT, R51, UR31, PT ;  /* 0x0000001f33007c0c */ /* 0x000fe2000bf26270 */
[----:B------:R-:W-:Y:S01]  /*46910*/  ULDC.64 UR30, c[0x0][0x228] ;  /* 0x00008a00001e7ab9 */ /* 0x000fe20000000a00 */
        /* <DEDUP_REMOVED lines=21> */
[----:B------:R-:W-:Y:S02]  /*46a70*/  LOP3.LUT R246, R246, 0xffffffbf, RZ, 0xc0, !PT ;  /* 0xffffffbff6f67812 */ /* 0x000fe400078ec0ff */
[----:B------:R-:W-:Y:S01]  /*46a80*/  ISETP.GE.AND P1, PT, R48, UR37, PT ;  /* 0x0000002530007c0c */ /* 0x000fe2000bf26270 */
[----:B------:R-:W-:-:S06]  /*46a90*/  ULDC.64 UR36, c[0x0][0x228] ;  /* 0x00008a0000247ab9 */ /* 0x000fcc0000000a00 */
[----:B------:R-:W-:-:S04]  /*46aa0*/  @P3 LOP3.LUT R246, R246, 0x40, RZ, 0xfc, !PT ;  /* 0x00000040f6f63812 */ /* 0x000fc800078efcff */
[----:B------:R-:W-:-:S04]  /*46ab0*/  LOP3.LUT R246, R246, 0xffffffdf, RZ, 0xc0, !PT ;  /* 0xffffffdff6f67812 */ /* 0x000fc800078ec0ff */
[----:B------:R-:W-:Y:S02]  /*46ac0*/  @P2 LOP3.LUT R246, R246, 0x20, RZ, 0xfc, !PT ;  /* 0x00000020f6f62812 */ /* 0x000fe400078efcff */
        /* <DEDUP_REMOVED lines=21> */
[----:B------:R-:W-:-:S11]  /*46c20*/  LOP3.LUT R246, R246, 0xfffffffe, RZ, 0xc0, !PT ;  /* 0xfffffffef6f67812 */ /* 0x000fd600078ec0ff */
[----:B------:R-:W-:Y:S02]  /*46c30*/  @P1 LOP3.LUT R247, R247, 0x80000000, RZ, 0xfc, !PT ;  /* 0x80000000f7f71812 */ /* 0x000fe400078efcff */
[----:B------:R-:W-:Y:S01]  /*46c40*/  ISETP.GE.AND P1, PT, R45, UR27, PT ;  /* 0x0000001b2d007c0c */ /* 0x000fe2000bf26270 */
[----:B------:R-:W-:-:S03]  /*46c50*/  ULDC.64 UR26, c[0x0][0x228] ;  /* 0x00008a00001a7ab9 */ /* 0x000fc60000000a00 */
[----:B------:R-:W-:Y:S02]  /*46c60*/  ISETP.LT.AND P3, PT, R3, UR10, !P1 ;  /* 0x0000000a03007c0c */ /* 0x000fe4000cf61270 */
[----:B------:R-:W-:Y:S02]  /*46c70*/  @P2 LOP3.LUT R246, R246, 0x1, RZ, 0xfc, !PT ;  /* 0x00000001f6f62812 */ /* 0x000fe400078efcff */
[----:B------:R-:W-:Y:S02]  /*46c80*/  ISETP.LT.AND P2, PT, R2, UR14, !P1 ;  /* 0x0000000e02007c0c */ /* 0x000fe4000cf41270 */
[----:B------:R-:W-:Y:S02]  /*46c90*/  LOP3.LUT R247, R247, 0xbfffffff, RZ, 0xc0, !PT ;  /* 0xbffffffff7f77812 */ /* 0x000fe400078ec0ff */
[----:B------:R-:W-:Y:S01]  /*46ca0*/  ISETP.GE.AND P1, PT, R44, UR31, PT ;  /* 0x0000001f2c007c0c */ /* 0x000fe2000bf26270 */
[----:B------:R-:W-:-:S04]  /*46cb0*/  ULDC.64 UR30, c[0x0][0x228] ;  /* 0x00008a00001e7ab9 */ /* 0x000fc80000000a00 */
        /* <DEDUP_REMOVED lines=14> */
[----:B------:R-:W-:Y:S02]  /*46da0*/  LOP3.LUT R247, R247, 0xfbffffff, RZ, 0xc0, !PT ;  /* 0xfbfffffff7f77812 */ /* 0x000fe400078ec0ff */
[----:B------:R-:W-:Y:S01]  /*46db0*/  ISETP.GE.AND P1, PT, R42, UR7, PT ;  /* 0x000000072a007c0c */ /* 0x000fe2000bf26270 */
[----:B------:R-:W-:-:S06]  /*46dc0*/  ULDC.64 UR6, c[0x0][0x228] ;  /* 0x00008a0000067ab9 */ /* 0x000fcc0000000a00 */
        /* <DEDUP_REMOVED lines=118> */
[----:B------:R-:W-:Y:S01]  /*47530*/  ISETP.LT.AND P2, PT, R2, UR53, !P1 ;  /* 0x0000003502007c0c */ /* 0x000fe2000cf41270 */
[----:B------:R-:W-:Y:S01]  /*47540*/  ULDC UR53, c[0x0][0x228] ;  /* 0x00008a0000357ab9 */ /* 0x000fe20000000800 */
        /* <DEDUP_REMOVED lines=81> */
[----:B------:R-:W-:-:S04]  /*47a60*/  LOP3.LUT R248, R248, 0xfffff7ff, RZ, 0xc0, !PT ;  /* 0xfffff7fff8f87812 */ /* 0x000fc800078ec0ff */
[----:B------:R-:W-:-:S05]  /*47a70*/  LOP3.LUT R248, R248, 0xffffefff, RZ, 0xc0, !PT ;  /* 0xffffeffff8f87812 */ /* 0x000fca00078ec0ff */
[----:B------:R-:W-:-:S04]  /*47a80*/  @P2 LOP3.LUT R248, R248, 0x1000, RZ, 0xfc, !PT ;  /* 0x00001000f8f82812 */ /* 0x000fc800078efcff */
        /* <DEDUP_REMOVED lines=19> */
[----:B------:R-:W-:Y:S01]  /*47bc0*/  ISETP.LT.AND P3, PT, R3, UR40, !P1 ;  /* 0x0000002803007c0c */ /* 0x000fe2000cf61270 */
[----:B------:R-:W-:Y:S01]  /*47bd0*/  ULDC UR40, c[0x0][0x228] ;  /* 0x00008a0000287ab9 */ /* 0x000fe20000000800 */
[----:B------:R-:W-:Y:S01]  /*47be0*/  ISETP.LT.AND P2, PT, R2, UR36, !P1 ;  /* 0x0000002402007c0c */ /* 0x000fe2000cf41270 */
[----:B------:R-:W-:Y:S01]  /*47bf0*/  VIADD R12, R0, 0x5 ;  /* 0x00000005000c7836 */ /* 0x000fe20000000000 */
[----:B------:R-:W-:Y:S01]  /*47c00*/  LOP3.LUT R248, R248, 0xffffffbf, RZ, 0xc0, !PT ;  /* 0xffffffbff8f87812 */ /* 0x000fe200078ec0ff */
[----:B------:R-:W1:Y:S01]  /*47c10*/  S2R R210, SR_TID.X ;  /* 0x0000000000d27919 */ /* 0x000e620000002100 */
[----:B------:R-:W-:Y:S01]  /*47c20*/  ISETP.GE.AND P1, PT, R16, UR35, PT ;  /* 0x0000002310007c0c */ /* 0x000fe2000bf26270 */
[----:B------:R-:W-:Y:S01]  /*47c30*/  ULDC.64 UR36, c[0x0][0x228] ;  /* 0x00008a0000247ab9 */ /* 0x000fe20000000a00 */
[----:B------:R-:W-:Y:S01]  /*47c40*/  VIADD R11, R0, 0x4 ;  /* 0x00000004000b7836 */ /* 0x000fe20000000000 */
[----:B------:R-:W0:Y:S01]  /*47c50*/  S2R R211, SR_TID.X ;  /* 0x0000000000d37919 */ /* 0x000e220000002100 */
[----:B------:R-:W-:-:S03]  /*47c60*/  ULDC.64 UR34, c[0x0][0x228] ;  /* 0x00008a0000227ab9 */ /* 0x000fc60000000a00 */
[----:B------:R-:W-:-:S04]  /*47c70*/  @P3 LOP3.LUT R248, R248, 0x40, RZ, 0xfc, !PT ;  /* 0x00000040f8f83812 */ /* 0x000fc800078efcff */
[----:B------:R-:W-:-:S04]  /*47c80*/  LOP3.LUT R248, R248, 0xffffffdf, RZ, 0xc0, !PT ;  /* 0xffffffdff8f87812 */ /* 0x000fc800078ec0ff */
[----:B------:R-:W-:Y:S02]  /*47c90*/  @P2 LOP3.LUT R248, R248, 0x20, RZ, 0xfc, !PT ;  /* 0x00000020f8f82812 */ /* 0x000fe400078efcff */
        /* <DEDUP_REMOVED lines=13> */
[----:B------:R-:W-:Y:S02]  /*47d70*/  LOP3.LUT R248, R248, 0xfffffffb, RZ, 0xc0, !PT ;  /* 0xfffffffbf8f87812 */ /* 0x000fe400078ec0ff */
[----:B------:R-:W-:Y:S02]  /*47d80*/  ISETP.GE.AND P1, PT, R13, UR39, PT ;  /* 0x000000270d007c0c */ /* 0x000fe4000bf26270 */
[----:B--2---:R-:W-:-:S05]  /*47d90*/  R2UR UR4, R14 ;  /* 0x000000000e0472ca */ /* 0x004fca00000e0000 */
[----:B------:R-:W-:Y:S01]  /*47da0*/  @P3 LOP3.LUT R248, R248, 0x4, RZ, 0xfc, !PT ;  /* 0x00000004f8f83812 */ /* 0x000fe200078efcff */
[----:B------:R-:W2:Y:S01]  /*47db0*/  S2R R13, SR_TID.X ;  /* 0x00000000000d7919 */ /* 0x000ea20000002100 */
[----:B------:R-:W-:Y:S02]  /*47dc0*/  VIADD R9, R0, 0x11 ;  /* 0x0000001100097836 */ /* 0x000fe40000000000 */
[----:B-1----:R-:W-:Y:S01]  /*47dd0*/  IMAD.SHL.U32 R210, R210, 0x40, RZ ;  /* 0x00000040d2d27824 */ /* 0x002fe200078e00ff */
[----:B------:R-:W-:Y:S01]  /*47de0*/  LOP3.LUT R248, R248, 0xfffffffd, RZ, 0xc0, !PT ;  /* 0xfffffffdf8f87812 */ /* 0x000fe200078ec0ff */
[----:B0-----:R-:W-:Y:S02]  /*47df0*/  IMAD.SHL.U32 R211, R211, 0x10, RZ ;  /* 0x00000010d3d37824 */ /* 0x001fe400078e00ff */
[----:B------:R-:W-:Y:S01]  /*47e00*/  VIADD R10, R0, 0x12 ;  /* 0x00000012000a7836 */ /* 0x000fe20000000000 */
[----:B------:R-:W-:Y:S01]  /*47e10*/  @P2 LOP3.LUT R248, R248, 0x2, RZ, 0xfc, !PT ;  /* 0x00000002f8f82812 */ /* 0x000fe200078efcff */
[----:B------:R-:W-:Y:S01]  /*47e20*/  VIADD R8, R0, 0x1 ;  /* 0x0000000100087836 */ /* 0x000fe20000000000 */
[----:B------:R-:W-:Y:S01]  /*47e30*/  ISETP.LT.AND P2, PT, R3, UR24, !P1 ;  /* 0x0000001803007c0c */ /* 0x000fe2000cf41270 */
[----:B------:R-:W-:Y:S01]  /*47e40*/  ULDC UR24, c[0x0][0x228] ;  /* 0x00008a0000187ab9 */ /* 0x000fe20000000800 */
[----:B------:R-:W-:Y:S01]  /*47e50*/  ISETP.LT.AND P1, PT, R2, UR56, !P1 ;  /* 0x0000003802007c0c */ /* 0x000fe2000cf21270 */
[----:B------:R-:W-:Y:S01]  /*47e60*/  VIADD R9, R0, 0xf ;  /* 0x0000000f00097836 */ /* 0x000fe20000000000 */
[----:B------:R-:W-:Y:S01]  /*47e70*/  LOP3.LUT R248, R248, 0xfffffffe, RZ, 0xc0, !PT ;  /* 0xfffffffef8f87812 */ /* 0x000fe200078ec0ff */
[----:B------:R-:W-:Y:S01]  /*47e80*/  VIADD R10, R0, 0x10 ;  /* 0x00000010000a7836 */ /* 0x000fe20000000000 */
[----:B------:R-:W-:Y:S01]  /*47e90*/  LOP3.LUT R210, R210, 0x400, RZ, 0xc0, !PT ;  /* 0x00000400d2d27812 */ /* 0x000fe200078ec0ff */
[----:B------:R-:W-:Y:S01]  /*47ea0*/  ULDC.64 UR56, c[0x0][0x228] ;  /* 0x00008a0000387ab9 */ /* 0x000fe20000000a00 */
[----:B---3--:R-:W-:Y:S01]  /*47eb0*/  LOP3.LUT R17, R201, 0xffff, RZ, 0xc0, !PT ;  /* 0x0000ffffc9117812 */ /* 0x008fe200078ec0ff */
[----:B------:R-:W-:-:S06]  /*47ec0*/  ULDC.64 UR38, c[0x0][0x228] ;  /* 0x00008a0000267ab9 */ /* 0x000fcc0000000a00 */
[----:B------:R-:W-:Y:S02]  /*47ed0*/  @P1 LOP3.LUT R249, R249, 0x80000000, RZ, 0xfc, !PT ;  /* 0x80000000f9f91812 */ /* 0x000fe400078efcff */
[----:B------:R-:W-:Y:S02]  /*47ee0*/  ISETP.GE.AND P1, PT, R199, UR9, PT ;  /* 0x00000009c7007c0c */ /* 0x000fe4000bf26270 */
[----:B------:R-:W-:Y:S02]  /*47ef0*/  @P2 LOP3.LUT R248, R248, 0x1, RZ, 0xfc, !PT ;  /* 0x00000001f8f82812 */ /* 0x000fe400078efcff */
[----:B------:R-:W-:Y:S01]  /*47f00*/  LOP3.LUT R249, R249, 0xbfffffff, RZ, 0xc0, !PT ;  /* 0xbffffffff9f97812 */ /* 0x000fe200078ec0ff */
[C---:B------:R-:W-:Y:S01]  /*47f10*/  VIADD R199, R0.reuse, 0x11 ;  /* 0x0000001100c77836 */ /* 0x040fe20000000000 */
[----:B------:R-:W-:Y:S01]  /*47f20*/  ISETP.LT.AND P3, PT, R3, UR44, !P1 ;  /* 0x0000002c03007c0c */ /* 0x000fe2000cf61270 */
[----:B------:R-:W-:Y:S01]  /*47f30*/  VIADD R9, R0, 0xd ;  /* 0x0000000d00097836 */ /* 0x000fe20000000000 */
[----:B------:R-:W-:Y:S01]  /*47f40*/  ISETP.LT.AND P2, PT, R2, UR61, !P1 ;  /* 0x0000003d02007c0c */ /* 0x000fe2000cf41270 */
[----:B------:R-:W-:Y:S01]  /*47f50*/  VIADD R10, R0, 0xe ;  /* 0x0000000e000a7836 */ /* 0x000fe20000000000 */
[----:B------:R-:W-:Y:S01]  /*47f60*/  ISETP.GE.AND P1, PT, R199, UR23, PT ;  /* 0x00000017c7007c0c */ /* 0x000fe2000bf26270 */
[----:B------:R-:W-:-:S08]  /*47f70*/  ULDC.64 UR8, c[0x0][0x228] ;  /* 0x00008a0000087ab9 */ /* 0x000fd00000000a00 */
[----:B------:R-:W-:Y:S01]  /*47f80*/  @P3 LOP3.LUT R249, R249, 0x40000000, RZ, 0xfc, !PT ;  /* 0x40000000f9f93812 */ /* 0x000fe200078efcff */
[C---:B------:R-:W-:Y:S01]  /*47f90*/  VIADD R199, R0.reuse, 0x10 ;  /* 0x0000001000c77836 */ /* 0x040fe20000000000 */
[----:B------:R-:W-:Y:S01]  /*47fa0*/  LOP3.LUT R211, R211, 0xf0, RZ, 0xc0, !PT ;  /* 0x000000f0d3d37812 */ /* 0x000fe200078ec0ff */
[C---:B------:R-:W-:Y:S01]  /*47fb0*/  VIADD R9, R0.reuse, 0xb ;  /* 0x0000000b00097836 */ /* 0x040fe20000000000 */
[----:B------:R-:W-:Y:S01]  /*47fc0*/  LOP3.LUT R249, R249, 0xdfffffff, RZ, 0xc0, !PT ;  /* 0xdffffffff9f97812 */ /* 0x000fe200078ec0ff */
[----:B------:R-:W-:Y:S01]  /*47fd0*/  VIADD R10, R0, 0xc ;  /* 0x0000000c000a7836 */ /* 0x000fe20000000000 */
[----:B------:R-:W-:Y:S01]  /*47fe0*/  ISETP.GE.AND P5, PT, R8, UR53, PT ;  /* 0x0000003508007c0c */ /* 0x000fe2000bfa6270 */
[----:B------:R-:W-:Y:S01]  /*47ff0*/  ULDC.64 UR22, c[0x0][0x228] ;  /* 0x00008a0000167ab9 */ /* 0x000fe20000000a00 */
[----:B------:R-:W-:Y:S02]  /*48000*/  @P2 LOP3.LUT R249, R249, 0x20000000, RZ, 0xfc, !PT ;  /* 0x20000000f9f92812 */ /* 0x000fe400078efcff */
[----:B------:R-:W-:-:S02]  /*48010*/  ISETP.LT.AND P2, PT, R3, UR28, !P1 ;  /* 0x0000001c03007c0c */ /* 0x000fc4000cf41270 */
[----:B------:R-:W-:Y:S01]  /*48020*/  ISETP.LT.AND P1, PT, R2, UR60, !P1 ;  /* 0x0000003c02007c0c */ /* 0x000fe2000cf21270 */
[C---:B------:R-:W-:Y:S01]  /*48030*/  VIADD R9, R0.reuse, 0x9 ;  /* 0x0000000900097836 */ /* 0x040fe20000000000 */
[----:B------:R-:W-:Y:S01]  /*48040*/  LOP3.LUT R249, R249, 0xefffffff, RZ, 0xc0, !PT ;  /* 0xeffffffff9f97812 */ /* 0x000fe200078ec0ff */
[----:B------:R-:W-:Y:S01]  /*48050*/  VIADD R10, R0, 0xa ;  /* 0x0000000a000a7836 */ /* 0x000fe20000000000 */
[----:B------:R-:W-:Y:S01]  /*48060*/  IADD3 R237, R210, UR4, R211 ;  /* 0x00000004d2ed7c10 */ /* 0x000fe2000fffe0d3 */
[----:B------:R-:W-:-:S06]  /*48070*/  ULDC.64 UR60, c[0x0][0x228] ;  /* 0x00008a00003c7ab9 */ /* 0x000fcc0000000a00 */
[----:B------:R-:W-:-:S04]  /*48080*/  @P2 LOP3.LUT R249, R249, 0x10000000, RZ, 0xfc, !PT ;  /* 0x10000000f9f92812 */ /* 0x000fc800078efcff */
[----:B------:R-:W-:-:S04]  /*48090*/  LOP3.LUT R249, R249, 0xf7ffffff, RZ, 0xc0, !PT ;  /* 0xf7fffffff9f97812 */ /* 0x000fc800078ec0ff */
[----:B------:R-:W-:Y:S02]  /*480a0*/  @P1 LOP3.LUT R249, R249, 0x8000000, RZ, 0xfc, !PT ;  /* 0x08000000f9f91812 */ /* 0x000fe400078efcff */
[----:B------:R-:W-:-:S04]  /*480b0*/  ISETP.GE.AND P1, PT, R199, UR41, PT ;  /* 0x00000029c7007c0c */ /* 0x000fc8000bf26270 */
[----:B------:R-:W-:Y:S02]  /*480c0*/  ISETP.LT.AND P2, PT, R3, UR12, !P1 ;  /* 0x0000000c03007c0c */ /* 0x000fe4000cf41270 */
[----:B------:R-:W-:Y:S02]  /*480d0*/  ISETP.LT.AND P1, PT, R2, UR40, !P1 ;  /* 0x0000002802007c0c */ /* 0x000fe4000cf21270 */
[----:B------:R-:W-:Y:S01]  /*480e0*/  LOP3.LUT R249, R249, 0xfbffffff, RZ, 0xc0, !PT ;  /* 0xfbfffffff9f97812 */ /* 0x000fe200078ec0ff */
[C---:B------:R-:W-:Y:S01]  /*480f0*/  VIADD R199, R0.reuse, 0xf ;  /* 0x0000000f00c77836 */ /* 0x040fe20000000000 */
[----:B--2---:R-:W-:Y:S01]  /*48100*/  LOP3.LUT R13, R13, 0x60, RZ, 0xc0, !PT ;  /* 0x000000600d0d7812 */ /* 0x004fe200078ec0ff */
[----:B------:R-:W-:Y:S01]  /*48110*/  VIADD R9, R0, 0x7 ;  /* 0x0000000700097836 */ /* 0x000fe20000000000 */
[----:B------:R-:W-:Y:S01]  /*48120*/  PRMT R8, R208, 0x5410, R209 ;  /* 0x00005410d0087816 */ /* 0x000fe200000000d1 */
[----:B------:R-:W-:Y:S01]  /*48130*/  VIADD R10, R0, 0x8 ;  /* 0x00000008000a7836 */ /* 0x000fe20000000000 */
[----:B----4-:R-:W-:Y:S01]  /*48140*/  LOP3.LUT R15, R200, 0xffff, RZ, 0xc0, !PT ;  /* 0x0000ffffc80f7812 */ /* 0x010fe200078ec0ff */
[----:B------:R-:W-:-:S02]  /*48150*/  ULDC.64 UR40, c[0x0][0x228] ;  /* 0x00008a0000287ab9 */ /* 0x000fc40000000a00 */
        /* <DEDUP_REMOVED lines=8> */
[----:B------:R-:W-:Y:S01]  /*481e0*/  SHF.R.U32.HI R198, RZ, 0x8, R194 ;  /* 0x00000008ffc67819 */ /* 0x000fe200000116c2 */
[C---:B------:R-:W-:Y:S01]  /*481f0*/  VIADD R9, R0.reuse, 0x6 ;  /* 0x0000000600097836 */ /* 0x040fe20000000000 */
[----:B------:R-:W-:Y:S01]  /*48200*/  LOP3.LUT R191, R197, 0xffff, RZ, 0xc0, !PT ;  /* 0x0000ffffc5bf7812 */ /* 0x000fe200078ec0ff */
[C---:B------:R-:W-:Y:S01]  /*48210*/  VIADD R10, R0.reuse, 0x3 ;  /* 0x00000003000a7836 */ /* 0x040fe20000000000 */
[----:B------:R-:W-:Y:S01]  /*48220*/  ISETP.GE.AND P6, PT, R0, UR33, PT ;  /* 0x0000002100007c0c */ /* 0x000fe2000bfc6270 */
[----:B------:R-:W-:Y:S01]  /*48230*/  IMAD R237, R13, 0x8, R237 ;  /* 0x000000080ded7824 */ /* 0x000fe200078e02ed */
[----:B------:R-:W-:Y:S01]  /*48240*/  ULDC.64 UR20, c[0x0][0x228] ;  /* 0x00008a0000147ab9 */ /* 0x000fe20000000a00 */
[----:B------:R-:W-:-:S04]  /*48250*/  @P2 LOP3.LUT R249, R249, 0x1000000, RZ, 0xfc, !PT ;  /* 0x01000000f9f92812 */ /* 0x000fc800078efcff */
[----:B------:R-:W-:-:S04]  /*48260*/  LOP3.LUT R249, R249, 0xff7fffff, RZ, 0xc0, !PT ;  /* 0xff7ffffff9f97812 */ /* 0x000fc800078ec0ff */
[----:B------:R-:W-:Y:S02]  /*48270*/  @P1 LOP3.LUT R249, R249, 0x800000, RZ, 0xfc, !PT ;  /* 0x00800000f9f91812 */ /* 0x000fe400078efcff */
[----:B------:R-:W-:-:S04]  /*48280*/  ISETP.GE.AND P1, PT, R199, UR11, PT ;  /* 0x0000000bc7007c0c */ /* 0x000fc8000bf26270 */
[----:B------:R-:W-:Y:S01]  /*48290*/  ISETP.LT.AND P3, PT, R3, UR16, !P1 ;  /* 0x0000001003007c0c */ /* 0x000fe2000cf61270 */
[----:B------:R-:W-:Y:S01]  /*482a0*/  VIADD R199, R0, 0xd ;  /* 0x0000000d00c77836 */ /* 0x000fe20000000000 */
[----:B------:R-:W-:Y:S01]  /*482b0*/  ISETP.LT.AND P2, PT, R2, UR24, !P1 ;  /* 0x0000001802007c0c */ /* 0x000fe2000cf41270 */
[----:B------:R-:W-:Y:S01]  /*482c0*/  ULDC UR24, c[0x0][0x228] ;  /* 0x00008a0000187ab9 */ /* 0x000fe20000000800 */
[----:B------:R-:W-:Y:S02]  /*482d0*/  LOP3.LUT R249, R249, 0xffbfffff, RZ, 0xc0, !PT ;  /* 0xffbffffff9f97812 */ /* 0x000fe400078ec0ff */
[----:B------:R-:W-:-:S07]  /*482e0*/  ISETP.GE.AND P1, PT, R199, UR25, PT ;  /* 0x00000019c7007c0c */ /* 0x000fce000bf26270 */
[----:B------:R-:W-:Y:S02]  /*482f0*/  @P3 LOP3.LUT R249, R249, 0x400000, RZ, 0xfc, !PT ;  /* 0x00400000f9f93812 */ /* 0x000fe400078efcff */
[----:B------:R-:W-:Y:S02]  /*48300*/  ISETP.LT.AND P3, PT, R3, UR48, !P1 ;  /* 0x0000003003007c0c */ /* 0x000fe4000cf61270 */
[----:B------:R-:W-:Y:S01]  /*48310*/  LOP3.LUT R249, R249, 0xffdfffff, RZ, 0xc0, !PT ;  /* 0xffdffffff9f97812 */ /* 0x000fe200078ec0ff */
[----:B------:R-:W-:-:S03]  /*48320*/  VIADD R199, R0, 0xc ;  /* 0x0000000c00c77836 */ /* 0x000fc60000000000 */
[----:B------:R-:W-:Y:S02]  /*48330*/  @P2 LOP3.LUT R249, R249, 0x200000, RZ, 0xfc, !PT ;  /* 0x00200000f9f92812 */ /* 0x000fe400078efcff */
[----:B------:R-:W-:Y:S01]  /*48340*/  ISETP.LT.AND P2, PT, R2, UR10, !P1 ;  /* 0x0000000a02007c0c */ /* 0x000fe2000cf41270 */
[----:B------:R-:W-:Y:S01]  /*48350*/  ULDC UR10, c[0x0][0x228] ;  /* 0x00008a00000a7ab9 */ /* 0x000fe20000000800 */
[----:B------:R-:W-:Y:S02]  /*48360*/  LOP3.LUT R249, R249, 0xffefffff, RZ, 0xc0, !PT ;  /* 0xffeffffff9f97812 */ /* 0x000fe400078ec0ff */
[----:B------:R-:W-:Y:S02]  /*48370*/  ISETP.GE.AND P1, PT, R199, UR45, PT ;  /* 0x0000002dc7007c0c */ /* 0x000fe4000bf26270 */
[----:B------:R-:W-:Y:S02]  /*48380*/  @P3 LOP3.LUT R249, R249, 0x100000, RZ, 0xfc, !PT ;  /* 0x00100000f9f93812 */ /* 0x000fe400078efcff */
[----:B------:R-:W-:-:S02]  /*48390*/  ISETP.LT.AND P3, PT, R3, UR26, !P1 ;  /* 0x0000001a03007c0c */ /* 0x000fc4000cf61270 */
[----:B------:R-:W-:Y:S01]  /*483a0*/  LOP3.LUT R249, R249, 0xfff7ffff, RZ, 0xc0, !PT ;  /* 0xfff7fffff9f97812 */ /* 0x000fe200078ec0ff */
[----:B------:R-:W-:-:S03]  /*483b0*/  VIADD R199, R0, 0xb ;  /* 0x0000000b00c77836 */ /* 0x000fc60000000000 */
[----:B------:R-:W-:Y:S02]  /*483c0*/  @P2 LOP3.LUT R249, R249, 0x80000, RZ, 0xfc, !PT ;  /* 0x00080000f9f92812 */ /* 0x000fe400078efcff */
[----:B------:R-:W-:Y:S01]  /*483d0*/  ISETP.LT.AND P2, PT, R2, UR24, !P1 ;  /* 0x0000001802007c0c */ /* 0x000fe2000cf41270 */
[----:B------:R-:W-:Y:S01]  /*483e0*/  ULDC UR24, c[0x0][0x228] ;  /* 0x00008a0000187ab9 */ /* 0x000fe20000000800 */
[----:B------:R-:W-:Y:S02]  /*483f0*/  LOP3.LUT R249, R249, 0xfffbffff, RZ, 0xc0, !PT ;  /* 0xfffbfffff9f97812 */ /* 0x000fe400078ec0ff */
[----:B------:R-:W-:Y:S02]  /*48400*/  ISETP.GE.AND P1, PT, R199, UR29, PT ;  /* 0x0000001dc7007c0c */ /* 0x000fe4000bf26270 */
[----:B------:R-:W-:Y:S01]  /*48410*/  @P3 LOP3.LUT R249, R249, 0x40000, RZ, 0xfc, !PT ;  /* 0x00040000f9f93812 */ /* 0x000fe200078efcff */
[C---:B------:R-:W-:Y:S01]  /*48420*/  VIADD R199, R0.reuse, 0xa ;  /* 0x0000000a00c77836 */ /* 0x040fe20000000000 */
[----:B------:R-:W-:Y:S01]  /*48430*/  ISETP.LT.AND P3, PT, R3, UR30, !P1 ;  /* 0x0000001e03007c0c */ /* 0x000fe2000cf61270 */
[----:B------:R-:W-:Y:S01]  /*48440*/  VIADD R9, R0, 0x2 ;  /* 0x0000000200097836 */ /* 0x000fe20000000000 */
[----:B------:R-:W-:Y:S01]  /*48450*/  LOP3.LUT R249, R249, 0xfffdffff, RZ, 0xc0, !PT ;  /* 0xfffdfffff9f97812 */ /* 0x000fe200078ec0ff */
[----:B------:R-:W0:Y:S01]  /*48460*/  S2R R14, SR_TID.X ;  /* 0x00000000000e7919 */ /* 0x000e220000002100 */
[----:B------:R-:W-:Y:S01]  /*48470*/  LOP3.LUT R13, R203, 0xffff, RZ, 0xc0, !PT ;  /* 0x0000ffffcb0d7812 */ /* 0x000fe200078ec0ff */
[----:B------:R-:W-:Y:S01]  /*48480*/  ULDC.64 UR28, c[0x0][0x228] ;  /* 0x00008a00001c7ab9 */ /* 0x000fe20000000a00 */
[----:B------:R-:W-:-:S02]  /*48490*/  @P2 LOP3.LUT R249, R249, 0x20000, RZ, 0xfc, !PT ;  /* 0x00020000f9f92812 */ /* 0x000fc400078efcff */
[----:B------:R-:W-:Y:S01]  /*484a0*/  ISETP.LT.AND P2, PT, R2, UR10, !P1 ;  /* 0x0000000a02007c0c */ /* 0x000fe2000cf41270 */
[----:B------:R-:W-:Y:S01]  /*484b0*/  ULDC UR10, c[0x0][0x228] ;  /* 0x00008a00000a7ab9 */ /* 0x000fe20000000800 */
[----:B------:R-:W-:-:S04]  /*484c0*/  LOP3.LUT R249, R249, 0xfffeffff, RZ, 0xc0, !PT ;  /* 0xfffefffff9f97812 */ /* 0x000fc800078ec0ff */
[----:B------:R-:W-:Y:S02]  /*484d0*/  @P3 LOP3.LUT R249, R249, 0x10000, RZ, 0xfc, !PT ;  /* 0x00010000f9f93812 */ /* 0x000fe400078efcff */
[----:B------:R-:W-:Y:S02]  /*484e0*/  ISETP.GE.AND P1, PT, R199, UR13, PT ;  /* 0x0000000dc7007c0c */ /* 0x000fe4000bf26270 */
[----:B------:R-:W-:Y:S01]  /*484f0*/  LOP3.LUT R249, R249, 0xffff7fff, RZ, 0xc0, !PT ;  /* 0xffff7ffff9f97812 */ /* 0x000fe200078ec0ff */
[----:B------:R-:W-:Y:S01]  /*48500*/  VIADD R199, R0, 0x9 ;  /* 0x0000000900c77836 */ /* 0x000fe20000000000 */
[----:B------:R-:W-:Y:S01]  /*48510*/  SHF.R.U32.HI R194, RZ, 0x8, R192 ;  /* 0x00000008ffc27819 */ /* 0x000fe200000116c0 */
[----:B------:R-:W-:Y:S01]  /*48520*/  ULDC.64 UR12, c[0x0][0x228] ;  /* 0x00008a00000c7ab9 */ /* 0x000fe20000000a00 */
[----:B------:R-:W-:Y:S02]  /*48530*/  @P2 LOP3.LUT R249, R249, 0x8000, RZ, 0xfc, !PT ;  /* 0x00008000f9f92812 */ /* 0x000fe400078efcff */
[----:B------:R-:W-:-:S02]  /*48540*/  ISETP.LT.AND P2, PT, R3, UR50, !P1 ;  /* 0x0000003203007c0c */ /* 0x000fc4000cf41270 */
[----:B------:R-:W-:Y:S01]  /*48550*/  ISETP.LT.AND P3, PT, R2, UR24, !P1 ;  /* 0x0000001802007c0c */ /* 0x000fe2000cf61270 */
[----:B------:R-:W-:Y:S01]  /*48560*/  ULDC.64 UR24, c[0x0][0x228] ;  /* 0x00008a0000187ab9 */ /* 0x000fe20000000a00 */
        /* <DEDUP_REMOVED lines=8> */
[----:B------:R-:W-:Y:S01]  /*485f0*/  ULDC.64 UR10, c[0x0][0x228] ;  /* 0x00008a00000a7ab9 */ /* 0x000fe20000000a00 */
[----:B------:R-:W-:Y:S02]  /*48600*/  LOP3.LUT R249, R249, 0xffffefff, RZ, 0xc0, !PT ;  /* 0xffffeffff9f97812 */ /* 0x000fe400078ec0ff */
[----:B------:R-:W-:Y:S02]  /*48610*/  ISETP.GE.AND P1, PT, R199, UR17, PT ;  /* 0x00000011c7007c0c */ /* 0x000fe4000bf26270 */
[----:B------:R-:W-:Y:S01]  /*48620*/  @P2 LOP3.LUT R249, R249, 0x1000, RZ, 0xfc, !PT ;  /* 0x00001000f9f92812 */ /* 0x000fe200078efcff */
[----:B------:R-:W-:Y:S01]  /*48630*/  VIADD R199, R0, 0x7 ;  /* 0x0000000700c77836 */ /* 0x000fe20000000000 */
[----:B------:R-:W-:Y:S01]  /*48640*/  ISETP.LT.AND P2, PT, R3, UR18, !P1 ;  /* 0x0000001203007c0c */ /* 0x000fe2000cf41270 */
[----:B------:R-:W-:Y:S01]  /*48650*/  ULDC.64 UR16, c[0x0][0x228] ;  /* 0x00008a0000107ab9 */ /* 0x000fe20000000a00 */
[----:B------:R-:W-:-:S04]  /*48660*/  LOP3.LUT R249, R249, 0xfffff7ff, RZ, 0xc0, !PT ;  /* 0xfffff7fff9f97812 */ /* 0x000fc800078ec0ff */
[----:B------:R-:W-:Y:S02]  /*48670*/  @P3 LOP3.LUT R249, R249, 0x800, RZ, 0xfc, !PT ;  /* 0x00000800f9f93812 */ /* 0x000fe400078efcff */
[----:B------:R-:W-:Y:S02]  /*48680*/  ISETP.LT.AND P3, PT, R2, UR43, !P1 ;  /* 0x0000002b02007c0c */ /* 0x000fe4000cf61270 */
[----:B------:R-:W-:-:S04]  /*48690*/  LOP3.LUT R249, R249, 0xfffffbff, RZ, 0xc0, !PT ;  /* 0xfffffbfff9f97812 */ /* 0x000fc800078ec0ff */
[----:B------:R-:W-:Y:S02]  /*486a0*/  @P2 LOP3.LUT R249, R249, 0x400, RZ, 0xfc, !PT ;  /* 0x00000400f9f92812 */ /* 0x000fe400078efcff */
[----:B------:R-:W-:Y:S01]  /*486b0*/  ISETP.GE.AND P1, PT, R199, UR49, PT ;  /* 0x00000031c7007c0c */ /* 0x000fe2000bf26270 */
[----:B------:R-:W-:Y:S01]  /*486c0*/  VIADD R199, R0, 0x6 ;  /* 0x0000000600c77836 */ /* 0x000fe20000000000 */
[----:B------:R-:W-:Y:S02]  /*486d0*/  LOP3.LUT R249, R249, 0xfffffdff, RZ, 0xc0, !PT ;  /* 0xfffffdfff9f97812 */ /* 0x000fe400078ec0ff */
[----:B------:R-:W-:Y:S02]  /*486e0*/  ISETP.LT.AND P2, PT, R3, UR52, !P1 ;  /* 0x0000003403007c0c */ /* 0x000fe4000cf41270 */
[----:B------:R-:W-:Y:S02]  /*486f0*/  @P3 LOP3.LUT R249, R249, 0x200, RZ, 0xfc, !PT ;  /* 0x00000200f9f93812 */ /* 0x000fe400078efcff */
[----:B------:R-:W-:-:S02]  /*48700*/  ISETP.LT.AND P3, PT, R2, UR5, !P1 ;  /* 0x0000000502007c0c */ /* 0x000fc4000cf61270 */
[----:B------:R-:W-:Y:S01]  /*48710*/  ISETP.GE.AND P1, PT, R199, UR27, PT ;  /* 0x0000001bc7007c0c */ /* 0x000fe2000bf26270 */
[----:B------:R-:W-:Y:S01]  /*48720*/  ULDC.64 UR26, c[0x0][0x228] ;  /* 0x00008a00001a7ab9 */ /* 0x000fe20000000a00 */
[----:B------:R-:W2:Y:S04]  /*48730*/  LDL.LU R199, [R1+0xcf4] ;  /* 0x000cf40001c77983 */ /* 0x000ea80000300800 */
[----:B------:R-:W-:Y:S04]  /*48740*/  STL.64 [R1+0x14d0], R234 ;  /* 0x0014d0ea01007387 */ /* 0x000fe80000100a00 */
[----:B------:R-:W-:Y:S04]  /*48750*/  STL.64 [R1+0x14c8], R232 ;  /* 0x0014c8e801007387 */ /* 0x000fe80000100a00 */
[----:B------:R-:W-:Y:S04]  /*48760*/  STL [R1+0x14c0], R236 ;  /* 0x0014c0ec01007387 */ /* 0x000fe80000100800 */
[----:B------:R1:W-:Y:S04]  /*48770*/  STL [R1+0x14bc], R250 ;  /* 0x0014bcfa01007387 */ /* 0x0003e80000100800 */
[----:B------:R-:W-:Y:S04]  /*48780*/  STL [R1+0x14b8], R0 ;  /* 0x0014b80001007387 */ /* 0x000fe80000100800 */
[----:B------:R3:W-:Y:S04]  /*48790*/  STL.64 [R1+0x14b0], R2 ;  /* 0x0014b00201007387 */ /* 0x0007e80000100a00 */
[----:B------:R-:W4:Y:S01]  /*487a0*/  LDL.LU R220, [R1+0xcf0] ;  /* 0x000cf00001dc7983 */ /* 0x000f220000300800 */
[----:B------:R-:W-:-:S03]  /*487b0*/  LOP3.LUT R249, R249, 0xfffffeff, RZ, 0xc0, !PT ;  /* 0xfffffefff9f97812 */ /* 0x000fc600078ec0ff */
[----:B------:R-:W3:Y:S01]  /*487c0*/  LDL.LU R218, [R1+0x34] ;  /* 0x0000340001da7983 */ /* 0x000ee20000300800 */
[----:B------:R-:W-:Y:S02]  /*487d0*/  @P2 LOP3.LUT R249, R249, 0x100, RZ, 0xfc, !PT ;  /* 0x00000100f9f92812 */ /* 0x000fe400078efcff */
[----:B------:R-:W-:Y:S01]  /*487e0*/  ISETP.LT.AND P2, PT, R2, UR42, !P1 ;  /* 0x0000002a02007c0c */ /* 0x000fe2000cf41270 */
[----:B------:R-:W3:Y:S01]  /*487f0*/  LDL.LU R217, [R1+0x54c] ;  /* 0x00054c0001d97983 */ /* 0x000ee20000300800 */
[----:B------:R-:W-:-:S03]  /*48800*/  LOP3.LUT R249, R249, 0xffffff7f, RZ, 0xc0, !PT ;  /* 0xffffff7ff9f97812 */ /* 0x000fc600078ec0ff */
[----:B------:R-:W3:Y:S01]  /*48810*/  LDL.LU R216, [R1+0x60] ;  /* 0x0000600001d87983 */ /* 0x000ee20000300800 */
[----:B------:R-:W-:Y:S02]  /*48820*/  @P3 LOP3.LUT R249, R249, 0x80, RZ, 0xfc, !PT ;  /* 0x00000080f9f93812 */ /* 0x000fe400078efcff */
[----:B------:R-:W-:Y:S01]  /*48830*/  ISETP.LT.AND P3, PT, R3, UR32, !P1 ;  /* 0x0000002003007c0c */ /* 0x000fe2000cf61270 */
[----:B------:R-:W3:Y:S01]  /*48840*/  LDL.LU R214, [R1+0x71c] ;  /* 0x00071c0001d67983 */ /* 0x000ee20000300800 */
[----:B------:R-:W-:Y:S02]  /*48850*/  LOP3.LUT R249, R249, 0xffffffdf, RZ, 0xc0, !PT ;  /* 0xffffffdff9f97812 */ /* 0x000fe400078ec0ff */
[----:B------:R-:W-:Y:S01]  /*48860*/  ISETP.GE.AND P1, PT, R12, UR31, PT ;  /* 0x0000001f0c007c0c */ /* 0x000fe2000bf26270 */
[----:B------:R-:W3:Y:S01]  /*48870*/  LDL.LU R213, [R1+0x5c] ;  /* 0x00005c0001d57983 */ /* 0x000ee20000300800 */
[----:B------:R-:W-:Y:S01]  /*48880*/  @P2 LOP3.LUT R249, R249, 0x20, RZ, 0xfc, !PT ;  /* 0x00000020f9f92812 */ /* 0x000fe200078efcff */
[----:B------:R-:W-:Y:S01]  /*48890*/  ULDC.64 UR30, c[0x0][0x228] ;  /* 0x00008a00001e7ab9 */ /* 0x000fe20000000a00 */
        /* <DEDUP_REMOVED lines=10> */
[----:B------:R-:W-:Y:S02]  /*48940*/  @P2 LOP3.LUT R249, R249, 0x10, RZ, 0xfc, !PT ;  /* 0x00000010f9f92812 */ /* 0x000fe400078efcff */
[----:B------:R-:W-:-:S02]  /*48950*/  ISETP.LT.AND P2, PT, R3, UR34, !P1 ;  /* 0x0000002203007c0c */ /* 0x000fc4000cf41270 */
[----:B------:R-:W-:-:S04]  /*48960*/  LOP3.LUT R249, R249, 0xfffffff7, RZ, 0xc0, !PT ;  /* 0xfffffff7f9f97812 */ /* 0x000fc800078ec0ff */
[----:B------:R-:W-:Y:S02]  /*48970*/  @P3 LOP3.LUT R249, R249, 0x8, RZ, 0xfc, !PT ;  /* 0x00000008f9f93812 */ /* 0x000fe400078efcff */
[----:B------:R-:W-:Y:S02]  /*48980*/  ISETP.LT.AND P3, PT, R2, UR6, !P1 ;  /* 0x0000000602007c0c */ /* 0x000fe4000cf61270 */
[----:B------:R-:W-:-:S04]  /*48990*/  LOP3.LUT R249, R249, 0xfffffffb, RZ, 0xc0, !PT ;  /* 0xfffffffbf9f97812 */ /* 0x000fc800078ec0ff */
[----:B------:R-:W-:-:S04]  /*489a0*/  @P2 LOP3.LUT R249, R249, 0x4, RZ, 0xfc, !PT ;  /* 0x00000004f9f92812 */ /* 0x000fc800078efcff */
[----:B------:R-:W-:-:S04]  /*489b0*/  LOP3.LUT R249, R249, 0xfffffffd, RZ, 0xc0, !PT ;  /* 0xfffffffdf9f97812 */ /* 0x000fc800078ec0ff */
[----:B------:R-:W-:Y:S02]  /*489c0*/  @P3 LOP3.LUT R249, R249, 0x2, RZ, 0xfc, !PT ;  /* 0x00000002f9f93812 */ /* 0x000fe400078efcff */
[----:B------:R-:W-:Y:S01]  /*489d0*/  ISETP.GE.AND P3, PT, R9, UR19, PT ;  /* 0x0000001309007c0c */ /* 0x000fe2000bf66270 */
[----:B------:R-:W-:Y:S01]  /*489e0*/  ULDC.64 UR18, c[0x0][0x228] ;  /* 0x00008a0000127ab9 */ /* 0x000fe20000000a00 */
[----:B------:R-:W-:Y:S02]  /*489f0*/  PRMT R9, R206, 0x5410, R207 ;  /* 0x00005410ce097816 */ /* 0x000fe400000000cf */
[----:B------:R-:W-:Y:S01]  /*48a00*/  ISETP.GE.AND P1, PT, R10, UR15, PT ;  /* 0x0000000f0a007c0c */ /* 0x000fe2000bf26270 */
[----:B------:R-:W3:Y:S01]  /*48a10*/  LDL.LU R207, [R1+0x6ec] ;  /* 0x0006ec0001cf7983 */ /* 0x000ee20000300800 */
[----:B------:R-:W-:Y:S01]  /*48a20*/  PRMT R10, R204, 0x5410, R205 ;  /* 0x00005410cc0a7816 */ /* 0x000fe200000000cd */
[----:B------:R-:W-:Y:S02]  /*48a30*/  ULDC.64 UR14, c[0x0][0x228] ;  /* 0x00008a00000e7ab9 */ /* 0x000fe40000000a00 */
[----:B------:R-:W3:Y:S01]  /*48a40*/  LDL.LU R206, [R1+0x4c] ;  /* 0x00004c0001ce7983 */ /* 0x000ee20000300800 */
[----:B------:R-:W-:-:S03]  /*48a50*/  LOP3.LUT R12, R202, 0xffff, RZ, 0xc0, !PT ;  /* 0x0000ffffca0c7812 */ /* 0x000fc600078ec0ff */
[----:B------:R-:W3:Y:S04]  /*48a60*/  LDL.LU R205, [R1+0x6e8] ;  /* 0x0006e80001cd7983 */ /* 0x000ee80000300800 */
[----:B------:R-:W3:Y:S04]  /*48a70*/  LDL.LU R204, [R1+0x48] ;  /* 0x0000480001cc7983 */ /* 0x000ee80000300800 */
[----:B------:R-:W3:Y:S04]  /*48a80*/  LDL.LU R203, [R1+0x6d8] ;  /* 0x0006d80001cb7983 */ /* 0x000ee80000300800 */
[----:B------:R-:W3:Y:S04]  /*48a90*/  LDL.LU R202, [R1+0x44] ;  /* 0x0000440001ca7983 */ /* 0x000ee80000300800 */
[----:B------:R-:W3:Y:S04]  /*48aa0*/  LDL.LU R201, [R1+0x6d4] ;  /* 0x0006d40001c97983 */ /* 0x000ee80000300800 */
[----:B------:R-:W3:Y:S01]  /*48ab0*/  LDL.LU R200, [R1+0x54] ;  /* 0x0000540001c87983 */ /* 0x000ee20000300800 */
[----:B------:R-:W-:-:S02]  /*48ac0*/  LOP3.LUT R192, R193, 0xffff, RZ, 0xc0, !PT ;  /* 0x0000ffffc1c07812 */ /* 0x000fc400078ec0ff */
[----:B------:R-:W-:Y:S02]  /*48ad0*/  LOP3.LUT R193, R198, 0xffff, RZ, 0xc0, !PT ;  /* 0x0000ffffc6c17812 */ /* 0x000fe400078ec0ff */
[----:B--2---:R-:W-:Y:S02]  /*48ae0*/  LOP3.LUT R16, R199, 0xffff, RZ, 0xc0, !PT ;  /* 0x0000ffffc7107812 */ /* 0x004fe400078ec0ff */
        /* <DEDUP_REMOVED lines=10> */
[----:B----4-:R-:W-:-:S03]  /*48b90*/  LOP3.LUT R18, R220, 0xffff, RZ, 0xc0, !PT ;  /* 0x0000ffffdc127812 */ /* 0x010fc600078ec0ff */
[----:B------:R-:W4:Y:S04]  /*48ba0*/  LDL.LU R225, [R1+0x74c] ;  /* 0x00074c0001e17983 */ /* 0x000f280000300800 */
[----:B------:R-:W4:Y:S04]  /*48bb0*/  LDL.LU R224, [R1+0x68] ;  /* 0x0000680001e07983 */ /* 0x000f280000300800 */
[----:B------:R-:W4:Y:S04]  /*48bc0*/  LDL.LU R222, [R1+0x748] ;  /* 0x0007480001de7983 */ /* 0x000f280000300800 */
[----:B------:R-:W4:Y:S04]  /*48bd0*/  LDL.LU R221, [R1+0x64] ;  /* 0x0000640001dd7983 */ /* 0x000f280000300800 */
[----:B------:R-:W4:Y:S01]  /*48be0*/  LDL.LU R220, [R1+0x580] ;  /* 0x0005800001dc7983 */ /* 0x000f220000300800 */
[----:B------:R-:W-:-:S02]  /*48bf0*/  ISETP.LT.AND P2, PT, R3, UR56, !P1 ;  /* 0x0000003803007c0c */ /* 0x000fc4000cf41270 */
[----:B------:R-:W-:Y:S02]  /*48c00*/  LOP3.LUT R249, R249, 0xfffffffe, RZ, 0xc0, !PT ;  /* 0xfffffffef9f97812 */ /* 0x000fe400078ec0ff */
[----:B------:R-:W-:Y:S02]  /*48c10*/  ISETP.LT.AND P4, PT, R3, UR22, !P5 ;  /* 0x0000001603007c0c */ /* 0x000fe4000ef81270 */
[C---:B------:R-:W-:Y:S02]  /*48c20*/  ISETP.LT.AND P1, PT, R2.reuse, UR38, !P1 ;  /* 0x0000002602007c0c */ /* 0x040fe4000cf21270 */
[----:B------:R-:W-:Y:S02]  /*48c30*/  ISETP.LT.AND P5, PT, R2, UR40, !P5 ;  /* 0x0000002802007c0c */ /* 0x000fe4000efa1270 */
[----:B------:R-:W-:-:S03]  /*48c40*/  SHF.R.U32.HI R11, RZ, 0x8, R13 ;  /* 0x00000008ff0b7819 */ /* 0x000fc6000001160d */
[----:B------:R-:W-:Y:S02]  /*48c50*/  @P2 LOP3.LUT R249, R249, 0x1, RZ, 0xfc, !PT ;  /* 0x00000001f9f92812 */ /* 0x000fe400078efcff */
[----:B------:R-:W-:Y:S02]  /*48c60*/  ISETP.LT.AND P2, PT, R3, UR8, !P3 ;  /* 0x0000000803007c0c */ /* 0x000fe4000df41270 */
[----:B------:R-:W-:Y:S02]  /*48c70*/  ISETP.LT.AND P3, PT, R2, UR60, !P3 ;  /* 0x0000003c02007c0c */ /* 0x000fe4000df61270 */
[----:B-1----:R-:W-:Y:S02]  /*48c80*/  PRMT R250, R13, 0x3340, R15 ;  /* 0x000033400dfa7816 */ /* 0x002fe4000000000f */
[----:B------:R-:W-:Y:S02]  /*48c90*/  ISETP.LT.AND P6, PT, R3, UR20, !P6 ;  /* 0x0000001403007c0c */ /* 0x000fe4000f7c1270 */
[----:B------:R-:W-:-:S02]  /*48ca0*/  SHF.R.U32.HI R13, RZ, 0x8, R12 ;  /* 0x00000008ff0d7819 */ /* 0x000fc4000001160c */
[----:B---3--:R-:W-:Y:S02]  /*48cb0*/  PRMT R2, R12, 0x3340, R16 ;  /* 0x000033400c027816 */ /* 0x008fe40000000010 */
[----:B------:R-:W-:Y:S02]  /*48cc0*/  SHF.R.U32.HI R12, RZ, 0x8, R17 ;  /* 0x00000008ff0c7819 */ /* 0x000fe40000011611 */
[--C-:B------:R-:W-:Y:S02]  /*48cd0*/  PRMT R3, R17, 0x3340, R18.reuse ;  /* 0x0000334011037816 */ /* 0x100fe40000000012 */
[----:B------:R-:W-:Y:S02]  /*48ce0*/  SHF.R.U32.HI R17, RZ, 0x8, R18 ;  /* 0x00000008ff117819 */ /* 0x000fe40000011612 */
[----:B------:R-:W-:Y:S02]  /*48cf0*/  LOP3.LUT R18, R11, 0xffff, RZ, 0xc0, !PT ;  /* 0x0000ffff0b127812 */ /* 0x000fe400078ec0ff */
[----:B------:R-:W-:-:S02]  /*48d00*/  PRMT R11, R217, 0x5410, R218 ;  /* 0x00005410d90b7816 */ /* 0x000fc400000000da */
[----:B------:R-:W3:Y:S04]  /*48d10*/  LDL.LU R218, [R1+0x74] ;  /* 0x0000740001da7983 */ /* 0x000ee80000300800 */
[----:B------:R-:W3:Y:S01]  /*48d20*/  LDL.LU R217, [R1+0x768] ;  /* 0x0007680001d97983 */ /* 0x000ee20000300800 */
[----:B------:R-:W-:Y:S02]  /*48d30*/  SHF.R.U32.HI R16, RZ, 0x8, R16 ;  /* 0x00000008ff107819 */ /* 0x000fe40000011610 */
[----:B------:R-:W-:Y:S02]  /*48d40*/  SHF.R.U32.HI R15, RZ, 0x8, R15 ;  /* 0x00000008ff0f7819 */ /* 0x000fe4000001160f */
[----:B------:R-:W-:Y:S02]  /*48d50*/  LOP3.LUT R13, R13, 0xffff, RZ, 0xc0, !PT ;  /* 0x0000ffff0d0d7812 */ /* 0x000fe400078ec0ff */
[----:B------:R-:W-:-:S02]  /*48d60*/  LOP3.LUT R16, R16, 0xffff, RZ, 0xc0, !PT ;  /* 0x0000ffff10107812 */ /* 0x000fc400078ec0ff */
[----:B------:R-:W-:Y:S02]  /*48d70*/  LOP3.LUT R12, R12, 0xffff, RZ, 0xc0, !PT ;  /* 0x0000ffff0c0c7812 */ /* 0x000fe400078ec0ff */
[----:B------:R-:W-:Y:S02]  /*48d80*/  LOP3.LUT R17, R17, 0xffff, RZ, 0xc0, !PT ;  /* 0x0000ffff11117812 */ /* 0x000fe400078ec0ff */
[----:B------:R-:W-:Y:S02]  /*48d90*/  LOP3.LUT R15, R15, 0xffff, RZ, 0xc0, !PT ;  /* 0x0000ffff0f0f7812 */ /* 0x000fe400078ec0ff */
[----:B------:R-:W-:Y:S02]  /*48da0*/  PRMT R251, R13, 0x3340, R16 ;  /* 0x000033400dfb7816 */ /* 0x000fe40000000010 */
[----:B------:R-:W-:Y:S02]  /*48db0*/  PRMT R16, R214, 0x5410, R216 ;  /* 0x00005410d6107816 */ /* 0x000fe400000000d8 */
[----:B------:R-:W-:Y:S01]  /*48dc0*/  PRMT R0, R12, 0x3340, R17 ;  /* 0x000033400c007816 */ /* 0x000fe20000000011 */
[----:B------:R-:W3:Y:S01]  /*48dd0*/  LDL.LU R216, [R1+0x9c] ;  /* 0x00009c0001d87983 */ /* 0x000ee20000300800 */
[----:B------:R-:W-:-:S02]  /*48de0*/  PRMT R17, R212, 0x5410, R213 ;  /* 0x00005410d4117816 */ /* 0x000fc400000000d5 */
[----:B------:R-:W-:Y:S01]  /*48df0*/  PRMT R252, R18, 0x3340, R15 ;  /* 0x0000334012fc7816 */ /* 0x000fe2000000000f */
[----:B------:R-:W3:Y:S01]  /*48e00*/  LDL.LU R214, [R1+0x7cc] ;  /* 0x0007cc0001d67983 */ /* 0x000ee20000300800 */
[----:B------:R-:W-:-:S03]  /*48e10*/  PRMT R18, R209, 0x5410, R210 ;  /* 0x00005410d1127816 */ /* 0x000fc600000000d2 */
[----:B------:R-:W3:Y:S01]  /*48e20*/  LDL.LU R213, [R1+0x98] ;  /* 0x0000980001d57983 */ /* 0x000ee20000300800 */
[----:B0-----:R-:W-:-:S03]  /*48e30*/  LOP3.LUT R14, R14, 0x7f, RZ, 0xc0, !PT ;  /* 0x0000007f0e0e7812 */ /* 0x001fc600078ec0ff */
[----:B------:R-:W3:Y:S01]  /*48e40*/  LDL.LU R212, [R1+0x7c8] ;  /* 0x0007c80001d47983 */ /* 0x000ee20000300800 */
[----:B------:R-:W-:-:S03]  /*48e50*/  PRMT R12, R207, 0x5410, R208 ;  /* 0x00005410cf0c7816 */ /* 0x000fc600000000d0 */
[----:B------:R-:W3:Y:S01]  /*48e60*/  LDL.LU R210, [R1+0x94] ;  /* 0x0000940001d27983 */ /* 0x000ee20000300800 */
[----:B------:R-:W-:-:S03]  /*48e70*/  PRMT R13, R205, 0x5410, R206 ;  /* 0x00005410cd0d7816 */ /* 0x000fc600000000ce */
[----:B------:R-:W3:Y:S01]  /*48e80*/  LDL.LU R209, [R1+0x7bc] ;  /* 0x0007bc0001d17983 */ /* 0x000ee20000300800 */
[----:B------:R-:W-:Y:S01]  /*48e90*/  LEA R236, R14, UR4, 0x4 ;  /* 0x000000040eec7c11 */ /* 0x000fe2000f8e20ff */
[----:B------:R-:W-:Y:S02]  /*48ea0*/  ULDC.64 UR4, c[0x0][0x228] ;  /* 0x00008a0000047ab9 */ /* 0x000fe40000000a00 */
[----:B------:R-:W3:Y:S01]  /*48eb0*/  LDL.LU R208, [R1+0x90] ;  /* 0x0000900001d07983 */ /* 0x000ee20000300800 */
[----:B------:R-:W-:-:S03]  /*48ec0*/  PRMT R14, R203, 0x5410, R204 ;  /* 0x00005410cb0e7816 */ /* 0x000fc600000000cc */
[----:B------:R-:W3:Y:S01]  /*48ed0*/  LDL.LU R207, [R1+0x7b4] ;  /* 0x0007b40001cf7983 */ /* 0x000ee20000300800 */
[----:B------:R-:W-:-:S03]  /*48ee0*/  PRMT R15, R201, 0x5410, R202 ;  /* 0x00005410c90f7816 */ /* 0x000fc600000000ca */
[----:B------:R-:W3:Y:S04]  /*48ef0*/  LDL.LU R206, [R1+0x8c] ;  /* 0x00008c0001ce7983 */ /* 0x000ee80000300800 */
[----:B------:R-:W3:Y:S04]  /*48f00*/  LDL.LU R205, [R1+0x7b0] ;  /* 0x0007b00001cd7983 */ /* 0x000ee80000300800 */
[----:B------:R-:W3:Y:S04]  /*48f10*/  LDL.LU R204, [R1+0x88] ;  /* 0x0000880001cc7983 */ /* 0x000ee80000300800 */
[----:B------:R-:W3:Y:S04]  /*48f20*/  LDL.LU R203, [R1+0x7a0] ;  /* 0x0007a00001cb7983 */ /* 0x000ee80000300800 */
[----:B------:R-:W3:Y:S04]  /*48f30*/  LDL.LU R202, [R1+0x84] ;  /* 0x0000840001ca7983 */ /* 0x000ee80000300800 */
[----:B------:R-:W3:Y:S01]  /*48f40*/  LDL.LU R201, [R1+0x6c0] ;  /* 0x0006c00001c97983 */ /* 0x000ee20000300800 */
[----:B--2---:R-:W-:-:S03]  /*48f50*/  PRMT R19, R199, 0x5410, R200 ;  /* 0x00005410c7137816 */ /* 0x004fc600000000c8 */
[----:B------:R-:W2:Y:S04]  /*48f60*/  LDL.LU R200, [R1+0x554] ;  /* 0x0005540001c87983 */ /* 0x000ea80000300800 */
[----:B------:R-:W2:Y:S01]  /*48f70*/  LDL.LU R199, [R1+0x7c0] ;  /* 0x0007c00001c77983 */ /* 0x000ea20000300800 */
[----:B------:R-:W-:-:S03]  /*48f80*/  PRMT R24, R183, 0x5410, R181 ;  /* 0x00005410b7187816 */ /* 0x000fc600000000b5 */
[----:B------:R-:W-:Y:S04]  /*48f90*/  STL [R1+0xb28], R236 ;  /* 0x000b28ec01007387 */ /* 0x000fe80000100800 */
[----:B------:R-:W2:Y:S01]  /*48fa0*/  LDL.LU R181, [R1+0x6e0] ;  /* 0x0006e00001b57983 */ /* 0x000ea20000300800 */
[----:B------:R-:W-:-:S03]  /*48fb0*/  PRMT R25, R188, 0x5410, R185 ;  /* 0x00005410bc197816 */ /* 0x000fc600000000b9 */
[----:B------:R-:W2:Y:S04]  /*48fc0*/  LDL.LU R183, [R1+0xa40] ;  /* 0x000a400001b77983 */ /* 0x000ea80000300800 */
[----:B------:R-:W2:Y:S01]  /*48fd0*/  LDL.LU R185, [R1+0x6cc] ;  /* 0x0006cc0001b97983 */ /* 0x000ea20000300800 */
[----:B------:R-:W-:-:S03]  /*48fe0*/  PRMT R26, R198, 0x5410, R189 ;  /* 0x00005410c61a7816 */ /* 0x000fc600000000bd */
[----:B------:R-:W2:Y:S04]  /*48ff0*/  LDL.LU R188, [R1+0x818] ;  /* 0x0008180001bc7983 */ /* 0x000ea80000300800 */
[----:B------:R-:W2:Y:S01]  /*49000*/  LDL.LU R189, [R1+0x6c8] ;  /* 0x0006c80001bd7983 */ /* 0x000ea20000300800 */
[----:B------:R-:W-:-:S03]  /*49010*/  PRMT R20, R196, 0x5410, R197 ;  /* 0x00005410c4147816 */ /* 0x000fc600000000c5 */
[----:B------:R-:W2:Y:S04]  /*49020*/  LDL.LU R198, [R1+0x810] ;  /* 0x0008100001c67983 */ /* 0x000ea80000300800 */
[----:B------:R-:W2:Y:S01]  /*49030*/  LDL.LU R197, [R1+0x6b8] ;  /* 0x0006b80001c57983 */ /* 0x000ea20000300800 */
[----:B----4-:R-:W-:-:S03]  /*49040*/  PRMT R21, R225, 0x5410, R226 ;  /* 0x00005410e1157816 */ /* 0x010fc600000000e2 */
[----:B------:R-:W4:Y:S04]  /*49050*/  LDL.LU R196, [R1+0x804] ;  /* 0x0008040001c47983 */ /* 0x000f280000300800 */
[----:B------:R-:W4:Y:S01]  /*49060*/  LDL.LU R226, [R1+0x6b0] ;  /* 0x0006b00001e27983 */ /* 0x000f220000300800 */
[----:B------:R-:W-:-:S03]  /*49070*/  PRMT R22, R222, 0x5410, R224 ;  /* 0x00005410de167816 */ /* 0x000fc600000000e0 */
[----:B------:R-:W4:Y:S04]  /*49080*/  LDL.LU R225, [R1+0x7f4] ;  /* 0x0007f40001e17983 */ /* 0x000f280000300800 */
[----:B------:R-:W4:Y:S01]  /*49090*/  LDL.LU R224, [R1+0x6ac] ;  /* 0x0006ac0001e07983 */ /* 0x000f220000300800 */
[----:B------:R-:W-:-:S03]  /*490a0*/  PRMT R23, R220, 0x5410, R221 ;  /* 0x00005410dc177816 */ /* 0x000fc600000000dd */
[----:B------:R-:W4:Y:S04]  /*490b0*/  LDL.LU R222, [R1+0x7f0] ;  /* 0x0007f00001de7983 */ /* 0x000f280000300800 */
[----:B------:R-:W4:Y:S04]  /*490c0*/  LDL.LU R221, [R1+0xa0] ;  /* 0x0000a00001dd7983 */ /* 0x000f280000300800 */
[----:B------:R-:W4:Y:S01]  /*490d0*/  LDL.LU R220, [R1+0x6dc] ;  /* 0x0006dc0001dc7983 */ /* 0x000f220000300800 */
[----:B---3--:R-:W-:-:S03]  /*490e0*/  PRMT R27, R217, 0x5410, R218 ;  /* 0x00005410d91b7816 */ /* 0x008fc600000000da */
[----:B------:R-:W3:Y:S04]  /*490f0*/  LDL.LU R218, [R1+0x6bc] ;  /* 0x0006bc0001da7983 */ /* 0x000ee80000300800 */
[----:B------:R-:W3:Y:S01]  /*49100*/  LDL.LU R217, [R1+0x808] ;  /* 0x0008080001d97983 */ /* 0x000ee20000300800 */
[----:B------:R-:W-:-:S03]  /*49110*/  PRMT R32, R214, 0x5410, R216 ;  /* 0x00005410d6207816 */ /* 0x000fc600000000d8 */
        /* <DEDUP_REMOVED lines=20> */
[----:B--2---:R-:W-:-:S03]  /*49260*/  PRMT R35, R199, 0x5410, R200 ;  /* 0x00005410c7237816 */ /* 0x004fc600000000c8 */
        /* <DEDUP_REMOVED lines=94> */
[----:B------:R-:W3:Y:S04]  /*49850*/  LDL.LU R201, [R1+0x738] ;  /* 0x0007380001c97983 */ /* 0x000ee80000300800 */
[----:B------:R-:W-:Y:S01]  /*49860*/  STSM.16.M88.4 [R237], R8 ;  /* 0x00000008ed007844 */ /* 0x000fe20000000200 */
[----:B------:R-:W-:Y:S06]  /*49870*/  BAR.SYNC.DEFER_BLOCKING 0x0 ;  /* 0x0000000000007b1d */ /* 0x000fec0000010000 */
[----:B------:R-:W-:Y:S02]  /*49880*/  LDS.128 R8, [R236] ;  /* 0x00000000ec087984 */ /* 0x000fe40000000c00 */
[----:B------:R-:W-:Y:S06]  /*49890*/  BAR.SYNC.DEFER_BLOCKING 0x0 ;  /* 0x0000000000007b1d */ /* 0x000fec0000010000 */
[----:B------:R-:W-:Y:S02]  /*498a0*/  STSM.16.M88.4 [R237], R12 ;  /* 0x0000000ced007844 */ /* 0x000fe40000000200 */
[----:B------:R-:W-:Y:S06]  /*498b0*/  BAR.SYNC.DEFER_BLOCKING 0x0 ;  /* 0x0000000000007b1d */ /* 0x000fec0000010000 */
[----:B------:R-:W-:Y:S02]  /*498c0*/  LDS.128 R12, [R236] ;  /* 0x00000000ec0c7984 */ /* 0x000fe40000000c00 */
[----:B------:R-:W-:Y:S01]  /*498d0*/  BAR.SYNC.DEFER_BLOCKING 0x0 ;  /* 0x0000000000007b1d */ /* 0x000fe20000010000 */
[----:B--2---:R-:W-:-:S05]  /*498e0*/  PRMT R67, R199, 0x5410, R200 ;  /* 0x00005410c7437816 */ /* 0x004fca00000000c8 */
        /* <DEDUP_REMOVED lines=23> */
[----:B------:R-:W-:Y:S01]  /*49a60*/  STSM.16.M88.4 [R237], R16 ;  /* 0x00000010ed007844 */ /* 0x000fe20000000200 */
[----:B------:R-:W-:Y:S06]  /*49a70*/  BAR.SYNC.DEFER_BLOCKING 0x0 ;  /* 0x0000000000007b1d */ /* 0x000fec0000010000 */
[----:B------:R-:W-:Y:S02]  /*49a80*/  LDS.128 R16, [R236] ;  /* 0x00000000ec107984 */ /* 0x000fe40000000c00 */
[----:B------:R-:W-:Y:S06]  /*49a90*/  BAR.SYNC.DEFER_BLOCKING 0x0 ;  /* 0x0000000000007b1d */ /* 0x000fec0000010000 */
[----:B------:R-:W-:Y:S02]  /*49aa0*/  STSM.16.M88.4 [R237], R20 ;  /* 0x00000014ed007844 */ /* 0x000fe40000000200 */
[----:B------:R-:W-:Y:S01]  /*49ab0*/  BAR.SYNC.DEFER_BLOCKING 0x0 ;  /* 0x0000000000007b1d */ /* 0x000fe20000010000 */
[----:B---3--:R-:W-:-:S05]  /*49ac0*/  PRMT R75, R217, 0x5410, R218 ;  /* 0x00005410d94b7816 */ /* 0x008fca00000000da */
[----:B------:R-:W3:Y:S04]  /*49ad0*/  LDL.LU R218, [R1+0xa98] ;  /* 0x000a980001da7983 */ /* 0x000ee80000300800 */
[----:B------:R-:W3:Y:S04]  /*49ae0*/  LDL.LU R217, [R1+0xbe8] ;  /* 0x000be80001d97983 */ /* 0x000ee80000300800 */
[----:B------:R-:W-:Y:S01]  /*49af0*/  LDS.128 R20, [R236] ;  /* 0x00000000ec147984 */ /* 0x000fe20000000c00 */
[----:B------:R-:W-:Y:S01]  /*49b00*/  BAR.SYNC.DEFER_BLOCKING 0x0 ;  /* 0x0000000000007b1d */ /* 0x000fe20000010000 */
[----:B------:R-:W-:-:S02]  /*49b10*/  PRMT R80, R214, 0x5410, R216 ;  /* 0x00005410d6507816 */ /* 0x000fc400000000d8 */
[----:B------:R-:W-:Y:S02]  /*49b20*/  PRMT R81, R212, 0x5410, R213 ;  /* 0x00005410d4517816 */ /* 0x000fe400000000d5 */
[----:B------:R-:W-:Y:S01]  /*49b30*/  PRMT R82, R209, 0x5410, R210 ;  /* 0x00005410d1527816 */ /* 0x000fe200000000d2 */
[----:B------:R-:W3:Y:S04]  /*49b40*/  LDL.LU R216, [R1+0xadc] ;  /* 0x000adc0001d87983 */ /* 0x000ee80000300800 */
[----:B------:R-:W3:Y:S01]  /*49b50*/  LDL.LU R214, [R1+0xc4c] ;  /* 0x000c4c0001d67983 */ /* 0x000ee20000300800 */
[----:B------:R-:W-:-:S03]  /*49b60*/  PRMT R76, R207, 0x5410, R208 ;  /* 0x00005410cf4c7816 */ /* 0x000fc600000000d0 */
[----:B------:R-:W3:Y:S04]  /*49b70*/  LDL.LU R213, [R1+0xad8] ;  /* 0x000ad80001d57983 */ /* 0x000ee80000300800 */
[----:B------:R-:W3:Y:S04]  /*49b80*/  LDL.LU R212, [R1+0xc48] ;  /* 0x000c480001d47983 */ /* 0x000ee80000300800 */
[----:B------:R-:W-:Y:S01]  /*49b90*/  STSM.16.M88.4 [R237], R24 ;  /* 0x00000018ed007844 */ /* 0x000fe20000000200 */
[----:B------:R-:W-:Y:S01]  /*49ba0*/  BAR.SYNC.DEFER_BLOCKING 0x0 ;  /* 0x0000000000007b1d */ /* 0x000fe20000010000 */
[----:B------:R-:W-:-:S02]  /*49bb0*/  PRMT R77, R205, 0x5410, R206 ;  /* 0x00005410cd4d7816 */ /* 0x000fc400000000ce */
[----:B------:R-:W-:-:S03]  /*49bc0*/  PRMT R78, R203, 0x5410, R204 ;  /* 0x00005410cb4e7816 */ /* 0x000fc600000000cc */
[----:B------:R-:W3:Y:S04]  /*49bd0*/  LDL.LU R210, [R1+0xad4] ;  /* 0x000ad40001d27983 */ /* 0x000ee80000300800 */
[----:B------:R-:W3:Y:S04]  /*49be0*/  LDL.LU R209, [R1+0xc44] ;  /* 0x000c440001d17983 */ /* 0x000ee80000300800 */
[----:B------:R-:W3:Y:S04]  /*49bf0*/  LDL.LU R208, [R1+0xac8] ;  /* 0x000ac80001d07983 */ /* 0x000ee80000300800 */
[----:B------:R-:W3:Y:S04]  /*49c00*/  LDL.LU R207, [R1+0xc2c] ;  /* 0x000c2c0001cf7983 */ /* 0x000ee80000300800 */
[----:B------:R-:W-:Y:S01]  /*49c10*/  LDS.128 R24, [R236] ;  /* 0x00000000ec187984 */ /* 0x000fe20000000c00 */
[----:B------:R-:W-:Y:S01]  /*49c20*/  BAR.SYNC.DEFER_BLOCKING 0x0 ;  /* 0x0000000000007b1d */ /* 0x000fe20000010000 */
[----:B------:R-:W-:-:S05]  /*49c30*/  PRMT R79, R201, 0x5410, R202 ;  /* 0x00005410c94f7816 */ /* 0x000fca00000000ca */
[----:B------:R-:W3:Y:S04]  /*49c40*/  LDL.LU R206, [R1+0xab8] ;  /* 0x000ab80001ce7983 */ /* 0x000ee80000300800 */
[----:B------:R-:W3:Y:S04]  /*49c50*/  LDL.LU R205, [R1+0xc20] ;  /* 0x000c200001cd7983 */ /* 0x000ee80000300800 */
[----:B------:R-:W3:Y:S04]  /*49c60*/  LDL.LU R204, [R1+0xab4] ;  /* 0x000ab40001cc7983 */ /* 0x000ee80000300800 */
[----:B------:R-:W3:Y:S04]  /*49c70*/  LDL.LU R203, [R1+0xc1c] ;  /* 0x000c1c0001cb7983 */ /* 0x000ee80000300800 */
[----:B------:R-:W3:Y:S04]  /*49c80*/  LDL.LU R202, [R1+0x498] ;  /* 0x0004980001ca7983 */ /* 0x000ee80000300800 */
[----:B------:R-:W3:Y:S04]  /*49c90*/  LDL.LU R201, [R1+0x764] ;  /* 0x0007640001c97983 */ /* 0x000ee80000300800 */
[----:B------:R-:W-:Y:S01]  /*49ca0*/  STSM.16.M88.4 [R237], R28 ;  /* 0x0000001ced007844 */ /* 0x000fe20000000200 */
[----:B------:R-:W-:Y:S06]  /*49cb0*/  BAR.SYNC.DEFER_BLOCKING 0x0 ;  /* 0x0000000000007b1d */ /* 0x000fec0000010000 */
[----:B------:R-:W-:Y:S02]  /*49cc0*/  LDS.128 R28, [R236] ;  /* 0x00000000ec1c7984 */ /* 0x000fe40000000c00 */
[----:B------:R-:W-:Y:S01]  /*49cd0*/  BAR.SYNC.DEFER_BLOCKING 0x0 ;  /* 0x0000000000007b1d */ /* 0x000fe20000010000 */
[----:B--2---:R-:W-:-:S05]  /*49ce0*/  PRMT R83, R199, 0x5410, R200 ;  /* 0x00005410c7537816 */ /* 0x004fca00000000c8 */
[----:B------:R-:W2:Y:S04]  /*49cf0*/  LDL.LU R200, [R1+0xacc] ;  /* 0x000acc0001c87983 */ /* 0x000ea80000300800 */
[----:B------:R-:W2:Y:S04]  /*49d00*/  LDL.LU R199, [R1+0xc34] ;  /* 0x000c340001c77983 */ /* 0x000ea80000300800 */
[----:B------:R-:W-:Y:S01]  /*49d10*/  STSM.16.M88.4 [R237], R32 ;  /* 0x00000020ed007844 */ /* 0x000fe20000000200 */
[----:B------:R-:W-:Y:S01]  /*49d20*/  BAR.SYNC.DEFER_BLOCKING 0x0 ;  /* 0x0000000000007b1d */ /* 0x000fe20000010000 */
[----:B------:R-:W-:-:S02]  /*49d30*/  PRMT R88, R183, 0x5410, R181 ;  /* 0x00005410b7587816 */ /* 0x000fc400000000b5 */
[----:B------:R-:W-:-:S03]  /*49d40*/  PRMT R89, R188, 0x5410, R185 ;  /* 0x00005410bc597816 */ /* 0x000fc600000000b9 */
[----:B------:R-:W2:Y:S04]  /*49d50*/  LDL.LU R181, [R1+0xb14] ;  /* 0x000b140001b57983 */ /* 0x000ea80000300800 */
[----:B------:R-:W2:Y:S01]  /*49d60*/  LDL.LU R183, [R1+0xc68] ;  /* 0x000c680001b77983 */ /* 0x000ea20000300800 */
[----:B------:R-:W-:-:S03]  /*49d70*/  PRMT R90, R198, 0x5410, R189 ;  /* 0x00005410c65a7816 */ /* 0x000fc600000000bd */
[----:B------:R-:W2:Y:S04]  /*49d80*/  LDL.LU R185, [R1+0xb10] ;  /* 0x000b100001b97983 */ /* 0x000ea80000300800 */
[----:B------:R-:W2:Y:S01]  /*49d90*/  LDL.LU R188, [R1+0xc64] ;  /* 0x000c640001bc7983 */ /* 0x000ea20000300800 */
[----:B----4-:R-:W-:-:S03]  /*49da0*/  PRMT R84, R196, 0x5410, R197 ;  /* 0x00005410c4547816 */ /* 0x010fc600000000c5 */
[----:B------:R-:W-:Y:S01]  /*49db0*/  LDS.128 R32, [R236] ;  /* 0x00000000ec207984 */ /* 0x000fe20000000c00 */
[----:B------:R-:W-:Y:S01]  /*49dc0*/  BAR.SYNC.DEFER_BLOCKING 0x0 ;  /* 0x0000000000007b1d */ /* 0x000fe20000010000 */
[----:B------:R-:W-:-:S05]  /*49dd0*/  PRMT R85, R225, 0x5410, R226 ;  /* 0x00005410e1557816 */ /* 0x000fca00000000e2 */
        /* <DEDUP_REMOVED lines=8> */
[----:B------:R-:W4:Y:S04]  /*49e60*/  LDL.LU R224, [R1+0xae8] ;  /* 0x000ae80001e07983 */ /* 0x000f280000300800 */
[----:B------:R-:W4:Y:S04]  /*49e70*/  LDL.LU R222, [R1+0xc50] ;  /* 0x000c500001de7983 */ /* 0x000f280000300800 */
[----:B------:R-:W4:Y:S04]  /*49e80*/  LDL.LU R221, [R1+0x4b0] ;  /* 0x0004b00001dd7983 */ /* 0x000f280000300800 */
[----:B------:R-:W4:Y:S04]  /*49e90*/  LDL.LU R220, [R1+0x770] ;  /* 0x0007700001dc7983 */ /* 0x000f280000300800 */
[----:B------:R-:W-:Y:S01]  /*49ea0*/  STSM.16.M88.4 [R237], R36 ;  /* 0x00000024ed007844 */ /* 0x000fe20000000200 */
[----:B------:R-:W-:Y:S06]  /*49eb0*/  BAR.SYNC.DEFER_BLOCKING 0x0 ;  /* 0x0000000000007b1d */ /* 0x000fec0000010000 */
[----:B------:R-:W-:Y:S02]  /*49ec0*/  LDS.128 R36, [R236] ;  /* 0x00000000ec247984 */ /* 0x000fe40000000c00 */
[----:B------:R-:W-:Y:S06]  /*49ed0*/  BAR.SYNC.DEFER_BLOCKING 0x0 ;  /* 0x0000000000007b1d */ /* 0x000fec0000010000 */
[----:B------:R-:W-:Y:S02]  /*49ee0*/  STSM.16.M88.4 [R237], R40 ;  /* 0x00000028ed007844 */ /* 0x000fe40000000200 */
        /* <DEDUP_REMOVED lines=36> */
[----:B------:R-:W-:Y:S01]  /*4a130*/  BAR.SYNC.DEFER_BLOCKING 0x0 ;  /* 0x0000000000007b1d */ /* 0x000fe20000010000 */
[----:B--2---:R-:W-:-:S05]  /*4a140*/  PRMT R99, R199, 0x5410, R200 ;  /* 0x00005410c7637816 */ /* 0x004fca00000000c8 */
[----:B------:R-:W2:Y:S04]  /*4a150*/  LDL.LU R200, [R1+0xb38] ;  /* 0x000b380001c87983 */ /* 0x000ea80000300800 */
[----:B------:R-:W2:Y:S04]  /*4a160*/  LDL.LU R199, [R1+0xc78] ;  /* 0x000c780001c77983 */ /* 0x000ea80000300800 */
[----:B------:R-:W-:Y:S01]  /*4a170*/  LDS.128 R52, [R236] ;  /* 0x00000000ec347984 */ /* 0x000fe20000000c00 */
[----:B------:R-:W-:Y:S01]  /*4a180*/  BAR.SYNC.DEFER_BLOCKING 0x0 ;  /* 0x0000000000007b1d */ /* 0x000fe20000010000 */
[----:B------:R-:W-:-:S02]  /*4a190*/  PRMT R104, R183, 0x5410, R181 ;  /* 0x00005410b7687816 */ /* 0x000fc400000000b5 */
[----:B------:R-:W-:Y:S02]  /*4a1a0*/  PRMT R105, R188, 0x5410, R185 ;  /* 0x00005410bc697816 */ /* 0x000fe400000000b9 */
[----:B----4-:R-:W-:Y:S01]  /*4a1b0*/  PRMT R106, R198, 0x5410, R189 ;  /* 0x00005410c66a7816 */ /* 0x010fe200000000bd */
[----:B------:R-:W4:Y:S04]  /*4a1c0*/  LDL.LU R181, [R1+0xb80] ;  /* 0x000b800001b57983 */ /* 0x000f280000300800 */
[----:B------:R-:W4:Y:S01]  /*4a1d0*/  LDL.LU R183, [R1+0xd9c] ;  /* 0x000d9c0001b77983 */ /* 0x000f220000300800 */
[----:B------:R-:W-:-:S03]  /*4a1e0*/  PRMT R100, R196, 0x5410, R197 ;  /* 0x00005410c4647816 */ /* 0x000fc600000000c5 */
[----:B------:R-:W4:Y:S04]  /*4a1f0*/  LDL.LU R185, [R1+0xb7c] ;  /* 0x000b7c0001b97983 */ /* 0x000f280000300800 */
[----:B------:R-:W4:Y:S04]  /*4a200*/  LDL.LU R188, [R1+0xd90] ;  /* 0x000d900001bc7983 */ /* 0x000f280000300800 */
[----:B------:R-:W-:Y:S01]  /*4a210*/  STSM.16.M88.4 [R237], R56 ;  /* 0x00000038ed007844 */ /* 0x000fe20000000200 */
[----:B------:R-:W-:Y:S01]  /*4a220*/  BAR.SYNC.DEFER_BLOCKING 0x0 ;  /* 0x0000000000007b1d */ /* 0x000fe20000010000 */
[----:B------:R-:W-:-:S02]  /*4a230*/  PRMT R101, R225, 0x5410, R226 ;  /* 0x00005410e1657816 */ /* 0x000fc400000000e2 */
[----:B------:R-:W-:-:S03]  /*4a240*/  PRMT R102, R222, 0x5410, R224 ;  /* 0x00005410de667816 */ /* 0x000fc600000000e0 */
[----:B------:R-:W4:Y:S04]  /*4a250*/  LDL.LU R189, [R1+0xb78] ;  /* 0x000b780001bd7983 */ /* 0x000f280000300800 */
[----:B------:R-:W4:Y:S04]  /*4a260*/  LDL.LU R198, [R1+0xd8c] ;  /* 0x000d8c0001c67983 */ /* 0x000f280000300800 */
[----:B------:R-:W4:Y:S04]  /*4a270*/  LDL.LU R197, [R1+0xb64] ;  /* 0x000b640001c57983 */ /* 0x000f280000300800 */
[----:B------:R-:W4:Y:S04]  /*4a280*/  LDL.LU R196, [R1+0xd78] ;  /* 0x000d780001c47983 */ /* 0x000f280000300800 */
[----:B------:R-:W-:Y:S01]  /*4a290*/  LDS.128 R56, [R236] ;  /* 0x00000000ec387984 */ /* 0x000fe20000000c00 */
[----:B------:R-:W-:Y:S01]  /*4a2a0*/  BAR.SYNC.DEFER_BLOCKING 0x0 ;  /* 0x0000000000007b1d */ /* 0x000fe20000010000 */
[----:B------:R-:W-:-:S05]  /*4a2b0*/  PRMT R103, R220, 0x5410, R221 ;  /* 0x00005410dc677816 */ /* 0x000fca00000000dd */
        /* <DEDUP_REMOVED lines=20> */
[----:B------:R-:W-:Y:S06]  /*4a400*/  BAR.SYNC.DEFER_BLOCKING 0x0 ;  /* 0x0000000000007b1d */ /* 0x000fec0000010000 */
[----:B------:R-:W-:Y:S02]  /*4a410*/  STSM.16.M88.4 [R237], R72 ;  /* 0x00000048ed007844 */ /* 0x000fe40000000200 */
        /* <DEDUP_REMOVED lines=9> */
[----:B------:R-:W-:Y:S01]  /*4a4b0*/  LDS.128 R72, [R236] ;  /* 0x00000000ec487984 */ /* 0x000fe20000000c00 */
[----:B------:R-:W-:Y:S01]  /*4a4c0*/  BAR.SYNC.DEFER_BLOCKING 0x0 ;  /* 0x0000000000007b1d */ /* 0x000fe20000010000 */
[----:B------:R-:W-:-:S02]  /*4a4d0*/  PRMT R109, R205, 0x5410, R206 ;  /* 0x00005410cd6d7816 */ /* 0x000fc400000000ce */
[----:B------:R-:W-:-:S03]  /*4a4e0*/  PRMT R110, R203, 0x5410, R204 ;  /* 0x00005410cb6e7816 */ /* 0x000fc600000000cc */
[----:B------:R-:W3:Y:S04]  /*4a4f0*/  LDL.LU R210, [R1+0xbb8] ;  /* 0x000bb80001d27983 */ /* 0x000ee80000300800 */
[----:B------:R-:W3:Y:S04]  /*4a500*/  LDL.LU R209, [R1+0xddc] ;  /* 0x000ddc0001d17983 */ /* 0x000ee80000300800 */
[----:B------:R-:W3:Y:S04]  /*4a510*/  LDL.LU R208, [R1+0xba8] ;  /* 0x000ba80001d07983 */ /* 0x000ee80000300800 */
[----:B------:R-:W3:Y:S01]  /*4a520*/  LDL.LU R207, [R1+0xdd0] ;  /* 0x000dd00001cf7983 */ /* 0x000ee20000300800 */
[----:B------:R-:W-:-:S03]  /*4a530*/  PRMT R111, R201, 0x5410, R202 ;  /* 0x00005410c96f7816 */ /* 0x000fc600000000ca */
        /* <DEDUP_REMOVED lines=12> */
[----:B------:R-:W-:Y:S06]  /*4a600*/  BAR.SYNC.DEFER_BLOCKING 0x0 ;  /* 0x0000000000007b1d */ /* 0x000fec0000010000 */
[----:B------:R-:W-:Y:S02]  /*4a610*/  STSM.16.M88.4 [R237], R80 ;  /* 0x00000050ed007844 */ /* 0x000fe40000000200 */
[----:B------:R-:W-:Y:S01]  /*4a620*/  BAR.SYNC.DEFER_BLOCKING 0x0 ;  /* 0x0000000000007b1d */ /* 0x000fe20000010000 */
[----:B----4-:R-:W-:-:S02]  /*4a630*/  PRMT R120, R183, 0x5410, R181 ;  /* 0x00005410b7787816 */ /* 0x010fc400000000b5 */
[----:B------:R-:W-:Y:S02]  /*4a640*/  PRMT R121, R188, 0x5410, R185 ;  /* 0x00005410bc797816 */ /* 0x000fe400000000b9 */
[----:B------:R-:W-:Y:S01]  /*4a650*/  PRMT R122, R198, 0x5410, R189 ;  /* 0x00005410c67a7816 */ /* 0x000fe200000000bd */
[----:B------:R-:W4:Y:S04]  /*4a660*/  LDL.LU R181, [R1+0xc14] ;  /* 0x000c140001b57983 */ /* 0x000f280000300800 */
[----:B------:R-:W4:Y:S01]  /*4a670*/  LDL.LU R183, [R1+0xeec] ;  /* 0x000eec0001b77983 */ /* 0x000f220000300800 */
[----:B------:R-:W-:-:S03]  /*4a680*/  PRMT R117, R196, 0x5410, R197 ;  /* 0x00005410c4757816 */ /* 0x000fc600000000c5 */
[----:B------:R-:W4:Y:S04]  /*4a690*/  LDL.LU R185, [R1+0xc10] ;  /* 0x000c100001b97983 */ /* 0x000f280000300800 */
[----:B------:R-:W4:Y:S04]  /*4a6a0*/  LDL.LU R188, [R1+0xee8] ;  /* 0x000ee80001bc7983 */ /* 0x000f280000300800 */
[----:B------:R-:W-:Y:S01]  /*4a6b0*/  LDS.128 R80, [R236] ;  /* 0x00000000ec507984 */ /* 0x000fe20000000c00 */
[----:B------:R-:W-:Y:S01]  /*4a6c0*/  BAR.SYNC.DEFER_BLOCKING 0x0 ;  /* 0x0000000000007b1d */ /* 0x000fe20000010000 */
[----:B------:R-:W-:-:S02]  /*4a6d0*/  PRMT R118, R225, 0x5410, R226 ;  /* 0x00005410e1767816 */ /* 0x000fc400000000e2 */
[----:B------:R-:W-:-:S03]  /*4a6e0*/  PRMT R116, R222, 0x5410, R224 ;  /* 0x00005410de747816 */ /* 0x000fc600000000e0 */
[----:B------:R-:W4:Y:S04]  /*4a6f0*/  LDL.LU R189, [R1+0xc0c] ;  /* 0x000c0c0001bd7983 */ /* 0x000f280000300800 */
[----:B------:R-:W4:Y:S04]  /*4a700*/  LDL.LU R198, [R1+0xee4] ;  /* 0x000ee40001c67983 */ /* 0x000f280000300800 */
        /* <DEDUP_REMOVED lines=243> */
[----:B------:R-:W-:-:S03]  /*4b640*/  PRMT R173, R205, 0x5410, R206 ;  /* 0x00005410cdad7816 */ /* 0x000fc600000000ce */
[----:B------:R-:W-:Y:S01]  /*4b650*/  LDS.128 R168, [R236] ;  /* 0x00000000eca87984 */ /* 0x000fe20000000c00 */
[----:B------:R-:W-:Y:S02]  /*4b660*/  PRMT R174, R203, 0x5410, R204 ;  /* 0x00005410cbae7816 */ /* 0x000fe400000000cc */
[----:B------:R-:W-:Y:S01]  /*4b670*/  PRMT R175, R201, 0x5410, R202 ;  /* 0x00005410c9af7816 */ /* 0x000fe200000000ca */
[----:B------:R-:W-:Y:S06]  /*4b680*/  BAR.SYNC.DEFER_BLOCKING 0x0 ;  /* 0x0000000000007b1d */ /* 0x000fec0000010000 */
[----:B------:R-:W-:Y:S02]  /*4b690*/  STSM.16.M88.4 [R237], R172 ;  /* 0x000000aced007844 */ /* 0x000fe40000000200 */
[----:B------:R-:W-:Y:S01]  /*4b6a0*/  BAR.SYNC.DEFER_BLOCKING 0x0 ;  /* 0x0000000000007b1d */ /* 0x000fe20000010000 */
[----:B------:R-:W-:-:S02]  /*4b6b0*/  PRMT R176, R214, 0x5410, R216 ;  /* 0x00005410d6b07816 */ /* 0x000fc400000000d8 */
[----:B------:R-:W-:Y:S02]  /*4b6c0*/  PRMT R177, R212, 0x5410, R213 ;  /* 0x00005410d4b17816 */ /* 0x000fe400000000d5 */
[----:B------:R-:W-:Y:S02]  /*4b6d0*/  PRMT R178, R209, 0x5410, R210 ;  /* 0x00005410d1b27816 */ /* 0x000fe400000000d2 */
[----:B--2---:R-:W-:Y:S01]  /*4b6e0*/  PRMT R179, R199, 0x5410, R200 ;  /* 0x00005410c7b37816 */ /* 0x004fe200000000c8 */
[----:B------:R-:W2:Y:S04]  /*4b6f0*/  LDL.LU R216, [R1+0xee0] ;  /* 0x000ee00001d87983 */ /* 0x000ea80000300800 */
[----:B------:R-:W2:Y:S04]  /*4b700*/  LDL.LU R214, [R1+0x10d8] ;  /* 0x0010d80001d67983 */ /* 0x000ea80000300800 */
[----:B------:R-:W2:Y:S04]  /*4b710*/  LDL.LU R213, [R1+0xed8] ;  /* 0x000ed80001d57983 */ /* 0x000ea80000300800 */
[----:B------:R-:W2:Y:S04]  /*4b720*/  LDL.LU R212, [R1+0x10d4] ;  /* 0x0010d40001d47983 */ /* 0x000ea80000300800 */
[----:B------:R-:W-:Y:S01]  /*4b730*/  LDS.128 R172, [R236] ;  /* 0x00000000ecac7984 */ /* 0x000fe20000000c00 */
[----:B------:R-:W-:Y:S06]  /*4b740*/  BAR.SYNC.DEFER_BLOCKING 0x0 ;  /* 0x0000000000007b1d */ /* 0x000fec0000010000 */
[----:B------:R-:W2:Y:S04]  /*4b750*/  LDL.LU R210, [R1+0xecc] ;  /* 0x000ecc0001d27983 */ /* 0x000ea80000300800 */
[----:B------:R-:W2:Y:S04]  /*4b760*/  LDL.LU R209, [R1+0x10c8] ;  /* 0x0010c80001d17983 */ /* 0x000ea80000300800 */
[----:B------:R-:W2:Y:S04]  /*4b770*/  LDL.LU R208, [R1+0xec0] ;  /* 0x000ec00001d07983 */ /* 0x000ea80000300800 */
[----:B------:R-:W2:Y:S04]  /*4b780*/  LDL.LU R207, [R1+0x10c4] ;  /* 0x0010c40001cf7983 */ /* 0x000ea80000300800 */
[----:B------:R-:W-:Y:S01]  /*4b790*/  STSM.16.M88.4 [R237], R176 ;  /* 0x000000b0ed007844 */ /* 0x000fe20000000200 */
[----:B------:R-:W-:Y:S06]  /*4b7a0*/  BAR.SYNC.DEFER_BLOCKING 0x0 ;  /* 0x0000000000007b1d */ /* 0x000fec0000010000 */
        /* <DEDUP_REMOVED lines=8> */
[----:B------:R-:W-:Y:S01]  /*4b830*/  LDS.128 R176, [R236] ;  /* 0x00000000ecb07984 */ /* 0x000fe20000000c00 */
[----:B----4-:R-:W-:-:S02]  /*4b840*/  PRMT R184, R183, 0x5410, R181 ;  /* 0x00005410b7b87816 */ /* 0x010fc400000000b5 */
[----:B------:R-:W-:Y:S02]  /*4b850*/  PRMT R180, R196, 0x5410, R197 ;  /* 0x00005410c4b47816 */ /* 0x000fe400000000c5 */
[----:B------:R-:W-:Y:S02]  /*4b860*/  PRMT R181, R225, 0x5410, R226 ;  /* 0x00005410e1b57816 */ /* 0x000fe400000000e2 */
[----:B------:R-:W-:Y:S02]  /*4b870*/  PRMT R182, R222, 0x5410, R224 ;  /* 0x00005410deb67816 */ /* 0x000fe400000000e0 */
[----:B------:R-:W-:Y:S01]  /*4b880*/  PRMT R183, R220, 0x5410, R221 ;  /* 0x00005410dcb77816 */ /* 0x000fe200000000dd */
[----:B------:R-:W-:Y:S06]  /*4b890*/  BAR.SYNC.DEFER_BLOCKING 0x0 ;  /* 0x0000000000007b1d */ /* 0x000fec0000010000 */
[----:B------:R-:W-:Y:S02]  /*4b8a0*/  STSM.16.M88.4 [R237], R180 ;  /* 0x000000b4ed007844 */ /* 0x000fe40000000200 */
[----:B------:R-:W-:Y:S06]  /*4b8b0*/  BAR.SYNC.DEFER_BLOCKING 0x0 ;  /* 0x0000000000007b1d */ /* 0x000fec0000010000 */
[----:B------:R-:W0:Y:S01]  /*4b8c0*/  LDS.128 R180, [R236] ;  /* 0x00000000ecb47984 */ /* 0x000e220000000c00 */
[----:B------:R-:W-:-:S02]  /*4b8d0*/  PRMT R219, R192, 0x3340, R193 ;  /* 0x00003340c0db7816 */ /* 0x000fc400000000c1 */
[----:B------:R-:W-:Y:S02]  /*4b8e0*/  PRMT R211, R190, 0x3340, R191 ;  /* 0x00003340bed37816 */ /* 0x000fe400000000bf */
[----:B------:R-:W-:Y:S02]  /*4b8f0*/  PRMT R185, R188, 0x5410, R185 ;  /* 0x00005410bcb97816 */ /* 0x000fe400000000b9 */
[----:B------:R-:W-:Y:S01]  /*4b900*/  PRMT R186, R198, 0x5410, R189 ;  /* 0x00005410c6ba7816 */ /* 0x000fe200000000bd */
[----:B0-----:R-:W-:Y:S04]  /*4b910*/  STL.64 [R1+0x50], R180 ;  /* 0x000050b401007387 */ /* 0x001fe80000100a00 */
[----:B------:R-:W-:Y:S04]  /*4b920*/  STL.64 [R1+0x58], R182 ;  /* 0x000058b601007387 */ /* 0x000fe80000100a00 */
        /* <DEDUP_REMOVED lines=14> */
[----:B---3--:R-:W-:-:S03]  /*4ba10*/  PRMT R187, R217, 0x5410, R218 ;  /* 0x00005410d9bb7816 */ /* 0x008fc600000000da */
[----:B------:R-:W3:Y:S04]  /*4ba20*/  LDL.LU R218, [R1+0xefc] ;  /* 0x000efc0001da7983 */ /* 0x000ee80000300800 */
[----:B------:R-:W3:Y:S01]  /*4ba30*/  LDL.LU R217, [R1+0x10e8] ;  /* 0x0010e80001d97983 */ /* 0x000ee20000300800 */
[----:B------:R-:W-:Y:S06]  /*4ba40*/  BAR.SYNC.DEFER_BLOCKING 0x0 ;  /* 0x0000000000007b1d */ /* 0x000fec0000010000 */
[----:B------:R2:W-:Y:S02]  /*4ba50*/  STSM.16.M88.4 [R237], R184 ;  /* 0x000000b8ed007844 */ /* 0x0005e40000000200 */
[----:B------:R-:W-:Y:S01]  /*4ba60*/  BAR.SYNC.DEFER_BLOCKING 0x0 ;  /* 0x0000000000007b1d */ /* 0x000fe20000010000 */
[----:B--2---:R-:W-:-:S05]  /*4ba70*/  PRMT R184, R214, 0x5410, R216 ;  /* 0x00005410d6b87816 */ /* 0x004fca00000000d8 */
[----:B------:R-:W2:Y:S04]  /*4ba80*/  LDL.LU R216, [R1+0xf40] ;  /* 0x000f400001d87983 */ /* 0x000ea80000300800 */
[----:B------:R-:W2:Y:S01]  /*4ba90*/  LDL.LU R214, [R1+0x1110] ;  /* 0x0011100001d67983 */ /* 0x000ea20000300800 */
[----:B------:R-:W-:-:S03]  /*4baa0*/  PRMT R185, R212, 0x5410, R213 ;  /* 0x00005410d4b97816 */ /* 0x000fc600000000d5 */
[----:B------:R-:W2:Y:S04]  /*4bab0*/  LDL.LU R213, [R1+0xf3c] ;  /* 0x000f3c0001d57983 */ /* 0x000ea80000300800 */
[----:B------:R-:W2:Y:S04]  /*4bac0*/  LDL.LU R212, [R1+0x110c] ;  /* 0x00110c0001d47983 */ /* 0x000ea80000300800 */
[----:B------:R-:W0:Y:S01]  /*4bad0*/  LDS.128 R232, [R236] ;  /* 0x00000000ece87984 */ /* 0x000e220000000c00 */
        /* <DEDUP_REMOVED lines=16> */
[----:B------:R-:W2:Y:S01]  /*4bbe0*/  LDL.LU R200, [R1+0xf38] ;  /* 0x000f380001c87983 */ /* 0x000ea20000300800 */
[----:B------:R-:W-:Y:S06]  /*4bbf0*/  BAR.SYNC.DEFER_BLOCKING 0x0 ;  /* 0x0000000000007b1d */ /* 0x000fec0000010000 */
[----:B------:R-:W2:Y:S04]  /*4bc00*/  LDL.LU R199, [R1+0x1108] ;  /* 0x0011080001c77983 */ /* 0x000ea80000300800 */
[----:B------:R-:W-:Y:S01]  /*4bc10*/  STSM.16.M88.4 [R237], R180 ;  /* 0x000000b4ed007844 */ /* 0x000fe20000000200 */
[----:B------:R-:W-:Y:S06]  /*4bc20*/  BAR.SYNC.DEFER_BLOCKING 0x0 ;  /* 0x0000000000007b1d */ /* 0x000fec0000010000 */
[----:B------:R-:W1:Y:S02]  /*4bc30*/  LDS.128 R180, [R236] ;  /* 0x00000000ecb47984 */ /* 0x000e640000000c00 */
[----:B------:R-:W-:Y:S06]  /*4bc40*/  BAR.SYNC.DEFER_BLOCKING 0x0 ;  /* 0x0000000000007b1d */ /* 0x000fec0000010000 */
[----:B------:R-:W-:Y:S04]  /*4bc50*/  STSM.16.M88.4 [R237], R184 ;  /* 0x000000b8ed007844 */ /* 0x000fe80000000200 */
[----:B0-----:R-:W-:Y:S04]  /*4bc60*/  STL.64 [R1+0x40], R232 ;  /* 0x000040e801007387 */ /* 0x001fe80000100a00 */
[----:B------:R0:W-:Y:S04]  /*4bc70*/  STL.64 [R1+0x48], R234 ;  /* 0x000048ea01007387 */ /* 0x0001e80000100a00 */
[----:B0-----:R-:W2:Y:S04]  /*4bc80*/  LDL.LU.64 R234, [R1+0x14d0] ;  /* 0x0014d00001ea7983 */ /* 0x001ea80000300a00 */
[----:B------:R-:W2:Y:S01]  /*4bc90*/  LDL.LU.64 R232, [R1+0x14c8] ;  /* 0x0014c80001e87983 */ /* 0x000ea20000300a00 */
[----:B----4-:R-:W-:-:S02]  /*4bca0*/  PRMT R184, R190, 0x5410, R193 ;  /* 0x00005410beb87816 */ /* 0x010fc400000000c1 */
[----:B------:R-:W-:Y:S02]  /*4bcb0*/  PRMT R185, R188, 0x5410, R191 ;  /* 0x00005410bcb97816 */ /* 0x000fe400000000bf */
[----:B------:R-:W-:Y:S01]  /*4bcc0*/  PRMT R186, R198, 0x5410, R189 ;  /* 0x00005410c6ba7816 */ /* 0x000fe200000000bd */
[----:B------:R-:W-:Y:S06]  /*4bcd0*/  BAR.SYNC.DEFER_BLOCKING 0x0 ;  /* 0x0000000000007b1d */ /* 0x000fec0000010000 */
[----:B------:R-:W0:Y:S04]  /*4bce0*/  LDS.128 R188, [R236] ;  /* 0x00000000ecbc7984 */ /* 0x000e280000000c00 */
[----:B-1----:R1:W-:Y:S04]  /*4bcf0*/  STL.64 [R1+0x30], R180 ;  /* 0x000030b401007387 */ /* 0x0023e80000100a00 */
[----:B------:R4:W-:Y:S01]  /*4bd00*/  STL.64 [R1+0x38], R182 ;  /* 0x000038b601007387 */ /* 0x0009e20000100a00 */
[----:B-1----:R-:W-:-:S02]  /*4bd10*/  PRMT R180, R196, 0x5410, R197 ;  /* 0x00005410c4b47816 */ /* 0x002fc400000000c5 */
[----:B------:R-:W-:Y:S02]  /*4bd20*/  PRMT R181, R225, 0x5410, R226 ;  /* 0x00005410e1b57816 */ /* 0x000fe400000000e2 */
[----:B----4-:R-:W-:Y:S02]  /*4bd30*/  PRMT R182, R222, 0x5410, R224 ;  /* 0x00005410deb67816 */ /* 0x010fe400000000e0 */
[----:B------:R-:W-:Y:S01]  /*4bd40*/  PRMT R183, R220, 0x5410, R221 ;  /* 0x00005410dcb77816 */ /* 0x000fe200000000dd */
[----:B------:R-:W-:Y:S06]  /*4bd50*/  BAR.SYNC.DEFER_BLOCKING 0x0 ;  /* 0x0000000000007b1d */ /* 0x000fec0000010000 */
[----:B------:R-:W-:Y:S02]  /*4bd60*/  STSM.16.M88.4 [R237], R180 ;  /* 0x000000b4ed007844 */ /* 0x000fe40000000200 */
[----:B------:R-:W-:Y:S01]  /*4bd70*/  BAR.SYNC.DEFER_BLOCKING 0x0 ;  /* 0x0000000000007b1d */ /* 0x000fe20000010000 */
[----:B---3--:R-:W-:-:S05]  /*4bd80*/  PRMT R187, R217, 0x5410, R218 ;  /* 0x00005410d9bb7816 */ /* 0x008fca00000000da */
[----:B------:R-:W1:Y:S02]  /*4bd90*/  LDS.128 R180, [R236] ;  /* 0x00000000ecb47984 */ /* 0x000e640000000c00 */
[----:B------:R-:W-:Y:S06]  /*4bda0*/  BAR.SYNC.DEFER_BLOCKING 0x0 ;  /* 0x0000000000007b1d */ /* 0x000fec0000010000 */
[----:B------:R-:W-:Y:S04]  /*4bdb0*/  STSM.16.M88.4 [R237], R184 ;  /* 0x000000b8ed007844 */ /* 0x000fe80000000200 */
[----:B0-----:R-:W-:Y:S04]  /*4bdc0*/  STL.64 [R1+0x20], R188 ;  /* 0x000020bc01007387 */ /* 0x001fe80000100a00 */
[----:B------:R-:W-:Y:S04]  /*4bdd0*/  STL.64 [R1+0x28], R190 ;  /* 0x000028be01007387 */ /* 0x000fe80000100a00 */
[----:B-1----:R-:W-:Y:S04]  /*4bde0*/  STL.64 [R1+0x10], R180 ;  /* 0x000010b401007387 */ /* 0x002fe80000100a00 */
[----:B------:R-:W-:Y:S01]  /*4bdf0*/  STL.64 [R1+0x18], R182 ;  /* 0x000018b601007387 */ /* 0x000fe20000100a00 */
[----:B------:R-:W-:Y:S01]  /*4be00*/  BAR.SYNC.DEFER_BLOCKING 0x0 ;  /* 0x0000000000007b1d */ /* 0x000fe20000010000 */
[----:B------:R-:W-:-:S02]  /*4be10*/  SHF.R.U32.HI R195, RZ, 0x8, R195 ;  /* 0x00000008ffc37819 */ /* 0x000fc400000116c3 */
[----:B------:R-:W-:-:S03]  /*4be20*/  LOP3.LUT R194, R194, 0xffff, RZ, 0xc0, !PT ;  /* 0x0000ffffc2c27812 */ /* 0x000fc600078ec0ff */
[----:B------:R-:W3:Y:S04]  /*4be30*/  LDL.LU R196, [R1+0x112c] ;  /* 0x00112c0001c47983 */ /* 0x000ee80000300800 */
[----:B------:R-:W0:Y:S01]  /*4be40*/  LDS.128 R180, [R236] ;  /* 0x00000000ecb47984 */ /* 0x000e220000000c00 */
[----:B------:R-:W-:-:S04]  /*4be50*/  LOP3.LUT R195, R195, 0xffff, RZ, 0xc0, !PT ;  /* 0x0000ffffc3c37812 */ /* 0x000fc800078ec0ff */
[----:B------:R-:W-:Y:S02]  /*4be60*/  PRMT R227, R194, 0x3340, R195 ;  /* 0x00003340c2e37816 */ /* 0x000fe400000000c3 */
[----:B------:R-:W4:Y:S04]  /*4be70*/  LDL.LU R194, [R1+0xf74] ;  /* 0x000f740001c27983 */ /* 0x000f280000300800 */
[----:B0-----:R-:W-:Y:S04]  /*4be80*/  STL.64 [R1+0x70], R180 ;  /* 0x000070b401007387 */ /* 0x001fe80000100a00 */
[----:B------:R-:W-:Y:S04]  /*4be90*/  STL.64 [R1+0x78], R182 ;  /* 0x000078b601007387 */ /* 0x000fe80000100a00 */
[----:B------:R-:W4:Y:S04]  /*4bea0*/  LDL.LU R197, [R1+0x1128] ;  /* 0x0011280001c57983 */ /* 0x000f280000300800 */
[----:B------:R-:W3:Y:S04]  /*4beb0*/  LDL.LU R195, [R1+0xf70] ;  /* 0x000f700001c37983 */ /* 0x000ee80000300800 */
        /* <DEDUP_REMOVED lines=8> */
[----:B------:R-:W3:Y:S01]  /*4bf40*/  LDL.LU R220, [R1+0xa4c] ;  /* 0x000a4c0001dc7983 */ /* 0x000ee20000300800 */
[----:B------:R-:W-:Y:S01]  /*4bf50*/  BAR.SYNC.DEFER_BLOCKING 0x0 ;  /* 0x0000000000007b1d */ /* 0x000fe20000010000 */
[----:B--2---:R-:W-:-:S02]  /*4bf60*/  PRMT R187, R199, 0x5410, R200 ;  /* 0x00005410c7bb7816 */ /* 0x004fc400000000c8 */
[----:B------:R-:W-:Y:S02]  /*4bf70*/  PRMT R190, R203, 0x5410, R204 ;  /* 0x00005410cbbe7816 */ /* 0x000fe400000000cc */
[----:B------:R-:W-:Y:S01]  /*4bf80*/  PRMT R184, R214, 0x5410, R216 ;  /* 0x00005410d6b87816 */ /* 0x000fe200000000d8 */
[----:B------:R-:W2:Y:S01]  /*4bf90*/  LDL.LU R218, [R1+0xf68] ;  /* 0x000f680001da7983 */ /* 0x000ea20000300800 */
[----:B------:R-:W-:-:S03]  /*4bfa0*/  PRMT R189, R205, 0x5410, R206 ;  /* 0x00005410cdbd7816 */ /* 0x000fc600000000ce */
[----:B------:R-:W2:Y:S04]  /*4bfb0*/  LDL.LU R199, [R1+0x1120] ;  /* 0x0011200001c77983 */ /* 0x000ea80000300800 */
[----:B------:R-:W2:Y:S04]  /*4bfc0*/  LDL.LU R217, [R1+0xfd8] ;  /* 0x000fd80001d97983 */ /* 0x000ea80000300800 */
[----:B------:R-:W2:Y:S01]  /*4bfd0*/  LDL.LU R204, [R1+0x1148] ;  /* 0x0011480001cc7983 */ /* 0x000ea20000300800 */
[----:B------:R-:W-:-:S03]  /*4bfe0*/  PRMT R185, R212, 0x5410, R213 ;  /* 0x00005410d4b97816 */ /* 0x000fc600000000d5 */
[----:B------:R-:W2:Y:S04]  /*4bff0*/  LDL.LU R216, [R1+0xfd4] ;  /* 0x000fd40001d87983 */ /* 0x000ea80000300800 */
[----:B------:R-:W2:Y:S04]  /*4c000*/  LDL.LU R205, [R1+0x1144] ;  /* 0x0011440001cd7983 */ /* 0x000ea80000300800 */
[----:B------:R-:W2:Y:S01]  /*4c010*/  LDL.LU R214, [R1+0xfc4] ;  /* 0x000fc40001d67983 */ /* 0x000ea20000300800 */
[----:B------:R-:W-:-:S03]  /*4c020*/  PRMT R191, R201, 0x5410, R202 ;  /* 0x00005410c9bf7816 */ /* 0x000fc600000000ca */
[----:B------:R-:W2:Y:S01]  /*4c030*/  LDL.LU R206, [R1+0x113c] ;  /* 0x00113c0001ce7983 */ /* 0x000ea20000300800 */
[----:B------:R-:W-:-:S03]  /*4c040*/  PRMT R186, R209, 0x5410, R210 ;  /* 0x00005410d1ba7816 */ /* 0x000fc600000000d2 */
[----:B------:R-:W2:Y:S01]  /*4c050*/  LDL.LU R213, [R1+0xf94] ;  /* 0x000f940001d57983 */ /* 0x000ea20000300800 */
[----:B------:R-:W-:-:S03]  /*4c060*/  PRMT R188, R207, 0x5410, R208 ;  /* 0x00005410cfbc7816 */ /* 0x000fc600000000d0 */
        /* <DEDUP_REMOVED lines=9> */
[----:B------:R0:W-:Y:S01]  /*4c100*/  STSM.16.M88.4 [R237], R188 ;  /* 0x000000bced007844 */ /* 0x0001e20000000200 */
[----:B------:R-:W-:Y:S06]  /*4c110*/  BAR.SYNC.DEFER_BLOCKING 0x0 ;  /* 0x0000000000007b1d */ /* 0x000fec0000010000 */
[----:B0-----:R-:W2:Y:S04]  /*4c120*/  LDL.LU R191, [R1+0xf78] ;  /* 0x000f780001bf7983 */ /* 0x001ea80000300800 */
[----:B------:R-:W0:Y:S01]  /*4c130*/  LDS.128 R180, [R236] ;  /* 0x00000000ecb47984 */ /* 0x000e220000000c00 */
[----:B------:R-:W-:Y:S06]  /*4c140*/  BAR.SYNC.DEFER_BLOCKING 0x0 ;  /* 0x0000000000007b1d */ /* 0x000fec0000010000 */
[----:B------:R-:W-:Y:S02]  /*4c150*/  STSM.16.M88.4 [R237], R184 ;  /* 0x000000b8ed007844 */ /* 0x000fe40000000200 */
[----:B------:R-:W-:Y:S06]  /*4c160*/  BAR.SYNC.DEFER_BLOCKING 0x0 ;  /* 0x0000000000007b1d */ /* 0x000fec0000010000 */
[----:B0-----:R-:W-:Y:S04]  /*4c170*/  STL.64 [R1+0x1490], R180 ;  /* 0x001490b401007387 */ /* 0x001fe80000100a00 */
[----:B------:R-:W-:Y:S04]  /*4c180*/  STL.64 [R1+0x1480], R182 ;  /* 0x001480b601007387 */ /* 0x000fe80000100a00 */
[----:B------:R-:W0:Y:S01]  /*4c190*/  LDS.128 R180, [R236] ;  /* 0x00000000ecb47984 */ /* 0x000e220000000c00 */
[----:B----4-:R-:W-:-:S02]  /*4c1a0*/  PRMT R197, R197, 0x5410, R194 ;  /* 0x00005410c5c57816 */ /* 0x010fc400000000c2 */
[----:B---3--:R-:W-:Y:S02]  /*4c1b0*/  PRMT R198, R198, 0x5410, R195 ;  /* 0x00005410c6c67816 */ /* 0x008fe400000000c3 */
[----:B------:R-:W-:Y:S02]  /*4c1c0*/  PRMT R192, R193, 0x5410, R192 ;  /* 0x00005410c1c07816 */ /* 0x000fe400000000c0 */
[----:B------:R-:W-:Y:S02]  /*4c1d0*/  PRMT R193, R225, 0x5410, R226 ;  /* 0x00005410e1c17816 */ /* 0x000fe400000000e2 */
[----:B------:R-:W-:Y:S02]  /*4c1e0*/  PRMT R194, R222, 0x5410, R224 ;  /* 0x00005410dec27816 */ /* 0x000fe400000000e0 */
[----:B------:R-:W-:Y:S01]  /*4c1f0*/  PRMT R195, R220, 0x5410, R221 ;  /* 0x00005410dcc37816 */ /* 0x000fe200000000dd */
[----:B------:R-:W-:Y:S06]  /*4c200*/  BAR.SYNC.DEFER_BLOCKING 0x0 ;  /* 0x0000000000007b1d */ /* 0x000fec0000010000 */
[----:B------:R-:W-:Y:S02]  /*4c210*/  STSM.16.M88.4 [R237], R192 ;  /* 0x000000c0ed007844 */ /* 0x000fe40000000200 */
[----:B------:R-:W-:Y:S06]  /*4c220*/  BAR.SYNC.DEFER_BLOCKING 0x0 ;  /* 0x0000000000007b1d */ /* 0x000fec0000010000 */
[----:B------:R-:W1:Y:S01]  /*4c230*/  LDS.128 R184, [R236] ;  /* 0x00000000ecb87984 */ /* 0x000e620000000c00 */
[----:B--2---:R-:W-:-:S03]  /*4c240*/  PRMT R199, R199, 0x5410, R218 ;  /* 0x00005410c7c77816 */ /* 0x004fc600000000da */
[----:B0-----:R-:W-:Y:S01]  /*4c250*/  STL [R1], R180 ;  /* 0x000000b401007387 */ /* 0x001fe20000100800 */
[----:B------:R-:W-:-:S03]  /*4c260*/  PRMT R201, R201, 0x5410, R212 ;  /* 0x00005410c9c97816 */ /* 0x000fc600000000d4 */
[----:B------:R0:W-:Y:S01]  /*4c270*/  STL.64 [R1+0x8], R182 ;  /* 0x000008b601007387 */ /* 0x0001e20000100a00 */
[----:B------:R-:W-:Y:S02]  /*4c280*/  PRMT R200, R200, 0x5410, R213 ;  /* 0x00005410c8c87816 */ /* 0x000fe400000000d5 */
[----:B------:R-:W-:Y:S02]  /*4c290*/  PRMT R206, R206, 0x5410, R214 ;  /* 0x00005410cece7816 */ /* 0x000fe400000000d6 */
[----:B------:R-:W-:Y:S02]  /*4c2a0*/  PRMT R202, R202, 0x5410, R210 ;  /* 0x00005410caca7816 */ /* 0x000fe400000000d2 */
[----:B------:R-:W-:Y:S01]  /*4c2b0*/  PRMT R203, R203, 0x5410, R209 ;  /* 0x00005410cbcb7816 */ /* 0x000fe200000000d1 */
[----:B------:R-:W-:Y:S01]  /*4c2c0*/  BAR.SYNC.DEFER_BLOCKING 0x0 ;  /* 0x0000000000007b1d */ /* 0x000fe20000010000 */
[----:B------:R-:W-:-:S05]  /*4c2d0*/  PRMT R207, R207, 0x5410, R208 ;  /* 0x00005410cfcf7816 */ /* 0x000fca00000000d0 */
[----:B-1----:R-:W-:Y:S04]  /*4c2e0*/  STL.64 [R1+0x1468], R184 ;  /* 0x001468b801007387 */ /* 0x002fe80000100a00 */
[----:B------:R-:W-:Y:S01]  /*4c2f0*/  STL.64 [R1+0x1458], R186 ;  /* 0x001458ba01007387 */ /* 0x000fe20000100a00 */
[----:B------:R-:W-:-:S03]  /*4c300*/  PRMT R196, R196, 0x5410, R191 ;  /* 0x00005410c4c47816 */ /* 0x000fc600000000bf */
[----:B------:R-:W2:Y:S04]  /*4c310*/  LDL.LU R212, [R1+0x1164] ;  /* 0x0011640001d47983 */ /* 0x000ea80000300800 */
[----:B------:R1:W-:Y:S04]  /*4c320*/  STSM.16.M88.4 [R237], R196 ;  /* 0x000000c4ed007844 */ /* 0x0003e80000000200 */
[----:B------:R-:W3:Y:S01]  /*4c330*/  LDL.LU R213, [R1+0x1160] ;  /* 0x0011600001d57983 */ /* 0x000ee20000300800 */
[----:B0-----:R-:W-:Y:S01]  /*4c340*/  IMAD.MOV.U32 R182, RZ, RZ, R181 ;  /* 0x000000ffffb67224 */ /* 0x001fe200078e00b5 */
[----:B------:R-:W-:-:S02]  /*4c350*/  PRMT R205, R205, 0x5410, R216 ;  /* 0x00005410cdcd7816 */ /* 0x000fc400000000d8 */
[----:B------:R-:W-:Y:S01]  /*4c360*/  PRMT R204, R204, 0x5410, R217 ;  /* 0x00005410cccc7816 */ /* 0x000fe200000000d9 */
[----:B------:R-:W-:Y:S06]  /*4c370*/  BAR.SYNC.DEFER_BLOCKING 0x0 ;  /* 0x0000000000007b1d */ /* 0x000fec0000010000 */
[----:B-1----:R-:W4:Y:S04]  /*4c380*/  LDL.LU R196, [R1+0x1008] ;  /* 0x0010080001c47983 */ /* 0x002f280000300800 */
[----:B------:R-:W4:Y:S04]  /*4c390*/  LDL.LU R214, [R1+0x115c] ;  /* 0x00115c0001d67983 */ /* 0x000f280000300800 */
[----:B------:R-:W2:Y:S04]  /*4c3a0*/  LDL.LU R197, [R1+0xffc] ;  /* 0x000ffc0001c57983 */ /* 0x000ea80000300800 */
[----:B------:R-:W2:Y:S04]  /*4c3b0*/  LDL.LU R208, [R1+0x1154] ;  /* 0x0011540001d07983 */ /* 0x000ea80000300800 */
        /* <DEDUP_REMOVED lines=20> */
[----:B------:R-:W0:Y:S01]  /*4c500*/  LDS.128 R188, [R236] ;  /* 0x00000000ecbc7984 */ /* 0x000e220000000c00 */
[----:B------:R-:W-:Y:S06]  /*4c510*/  BAR.SYNC.DEFER_BLOCKING 0x0 ;  /* 0x0000000000007b1d */ /* 0x000fec0000010000 */
[----:B0-----:R0:W-:Y:S04]  /*4c520*/  STL.64 [R1+0x1450], R188 ;  /* 0x001450bc01007387 */ /* 0x0011e80000100a00 */
[----:B0-----:R-:W3:Y:S04]  /*4c530*/  LDL.LU R188, [R1+0x1018] ;  /* 0x0010180001bc7983 */ /* 0x001ee80000300800 */
[----:B------:R-:W3:Y:S04]  /*4c540*/  LDL.LU R189, [R1+0x1010] ;  /* 0x0010100001bd7983 */ /* 0x000ee80000300800 */
[----:B------:R-:W-:Y:S01]  /*4c550*/  STSM.16.M88.4 [R237], R200 ;  /* 0x000000c8ed007844 */ /* 0x000fe20000000200 */
[----:B------:R-:W-:Y:S06]  /*4c560*/  BAR.SYNC.DEFER_BLOCKING 0x0 ;  /* 0x0000000000007b1d */ /* 0x000fec0000010000 */
[----:B------:R-:W0:Y:S02]  /*4c570*/  LDS.128 R192, [R236] ;  /* 0x00000000ecc07984 */ /* 0x000e240000000c00 */
[----:B------:R-:W-:Y:S06]  /*4c580*/  BAR.SYNC.DEFER_BLOCKING 0x0 ;  /* 0x0000000000007b1d */ /* 0x000fec0000010000 */
[----:B------:R-:W-:Y:S02]  /*4c590*/  STSM.16.M88.4 [R237], R204 ;  /* 0x000000cced007844 */ /* 0x000fe40000000200 */
[----:B------:R-:W-:Y:S01]  /*4c5a0*/  BAR.SYNC.DEFER_BLOCKING 0x0 ;  /* 0x0000000000007b1d */ /* 0x000fe20000010000 */
[----:B------:R-:W-:-:S02]  /*4c5b0*/  PRMT R211, R215, 0x5410, R211 ;  /* 0x00005410d7d37816 */ /* 0x000fc400000000d3 */
[----:B----4-:R-:W-:Y:S02]  /*4c5c0*/  PRMT R214, R214, 0x5410, R196 ;  /* 0x00005410d6d67816 */ /* 0x010fe400000000c4 */
[----:B--2---:R-:W-:Y:S02]  /*4c5d0*/  PRMT R208, R208, 0x5410, R197 ;  /* 0x00005410d0d07816 */ /* 0x004fe400000000c5 */
[----:B---3--:R-:W-:Y:S02]  /*4c5e0*/  PRMT R209, R209, 0x5410, R198 ;  /* 0x00005410d1d17816 */ /* 0x008fe400000000c6 */
[----:B------:R-:W-:Y:S02]  /*4c5f0*/  PRMT R210, R210, 0x5410, R199 ;  /* 0x00005410d2d27816 */ /* 0x000fe400000000c7 */
[----:B------:R-:W1:Y:S01]  /*4c600*/  LDS.128 R196, [R236] ;  /* 0x00000000ecc47984 */ /* 0x000e620000000c00 */
[----:B------:R-:W-:Y:S06]  /*4c610*/  BAR.SYNC.DEFER_BLOCKING 0x0 ;  /* 0x0000000000007b1d */ /* 0x000fec0000010000 */
[----:B------:R-:W-:Y:S02]  /*4c620*/  STSM.16.M88.4 [R237], R208 ;  /* 0x000000d0ed007844 */ /* 0x000fe40000000200 */
[----:B------:R-:W-:Y:S06]  /*4c630*/  BAR.SYNC.DEFER_BLOCKING 0x0 ;  /* 0x0000000000007b1d */ /* 0x000fec0000010000 */
[----:B------:R-:W2:Y:S04]  /*4c640*/  LDS.128 R200, [R236] ;  /* 0x00000000ecc87984 */ /* 0x000ea80000000c00 */
[----:B------:R-:W-:Y:S04]  /*4c650*/  STL.64 [R1+0x1448], R190 ;  /* 0x001448be01007387 */ /* 0x000fe80000100a00 */
[----:B0-----:R-:W-:Y:S04]  /*4c660*/  STL.64 [R1+0x1440], R192 ;  /* 0x001440c001007387 */ /* 0x001fe80000100a00 */
[----:B------:R-:W-:Y:S01]  /*4c670*/  STL.64 [R1+0x1438], R194 ;  /* 0x001438c201007387 */ /* 0x000fe20000100a00 */
[----:B------:R-:W-:-:S03]  /*4c680*/  PRMT R221, R221, 0x5410, R180 ;  /* 0x00005410dddd7816 */ /* 0x000fc600000000b4 */
[----:B-1----:R-:W-:Y:S01]  /*4c690*/  STL.64 [R1+0x1430], R196 ;  /* 0x001430c401007387 */ /* 0x002fe20000100a00 */
[----:B------:R-:W-:-:S03]  /*4c6a0*/  PRMT R222, R222, 0x5410, R181 ;  /* 0x00005410dede7816 */ /* 0x000fc600000000b5 */
[----:B------:R-:W-:Y:S01]  /*4c6b0*/  STL.64 [R1+0x1428], R198 ;  /* 0x001428c601007387 */ /* 0x000fe20000100a00 */
[----:B------:R-:W-:Y:S02]  /*4c6c0*/  PRMT R219, R223, 0x5410, R219 ;  /* 0x00005410dfdb7816 */ /* 0x000fe400000000db */
[----:B------:R-:W-:Y:S02]  /*4c6d0*/  PRMT R223, R224, 0x5410, R225 ;  /* 0x00005410e0df7816 */ /* 0x000fe400000000e1 */
[----:B------:R-:W-:Y:S01]  /*4c6e0*/  PRMT R218, R218, 0x5410, R226 ;  /* 0x00005410dada7816 */ /* 0x000fe200000000e2 */
[----:B--2---:R-:W-:Y:S04]  /*4c6f0*/  STL.64 [R1+0x1420], R200 ;  /* 0x001420c801007387 */ /* 0x004fe80000100a00 */
[----:B------:R0:W-:Y:S04]  /*4c700*/  STL.64 [R1+0x1418], R202 ;  /* 0x001418ca01007387 */ /* 0x0001e80000100a00 */
[----:B------:R-:W2:Y:S04]  /*4c710*/  LDL.LU R180, [R1+0x1078] ;  /* 0x0010780001b47983 */ /* 0x000ea80000300800 */
[----:B------:R-:W2:Y:S04]  /*4c720*/  LDL.LU R181, [R1+0x119c] ;  /* 0x00119c0001b57983 */ /* 0x000ea80000300800 */
[----:B0-----:R-:W3:Y:S04]  /*4c730*/  LDL.LU R203, [R1+0x1074] ;  /* 0x0010740001cb7983 */ /* 0x001ee80000300800 */
[----:B------:R-:W3:Y:S04]  /*4c740*/  LDL.LU R200, [R1+0x1198] ;  /* 0x0011980001c87983 */ /* 0x000ee80000300800 */
[----:B------:R-:W4:Y:S04]  /*4c750*/  LDL.LU R201, [R1+0x1070] ;  /* 0x0010700001c97983 */ /* 0x000f280000300800 */
[----:B------:R-:W4:Y:S04]  /*4c760*/  LDL.LU R198, [R1+0x1194] ;  /* 0x0011940001c67983 */ /* 0x000f280000300800 */
[----:B------:R-:W2:Y:S04]  /*4c770*/  LDL.LU R197, [R1+0x1068] ;  /* 0x0010680001c57983 */ /* 0x000ea80000300800 */
[----:B------:R-:W2:Y:S04]  /*4c780*/  LDL.LU R224, [R1+0x118c] ;  /* 0x00118c0001e07983 */ /* 0x000ea80000300800 */
[----:B------:R-:W3:Y:S04]  /*4c790*/  LDL.LU R194, [R1+0x105c] ;  /* 0x00105c0001c27983 */ /* 0x000ee80000300800 */
[----:B------:R-:W3:Y:S04]  /*4c7a0*/  LDL.LU R225, [R1+0x1188] ;  /* 0x0011880001e17983 */ /* 0x000ee80000300800 */
[----:B------:R-:W4:Y:S04]  /*4c7b0*/  LDL.LU R195, [R1+0x1058] ;  /* 0x0010580001c37983 */ /* 0x000f280000300800 */
[----:B------:R-:W4:Y:S04]  /*4c7c0*/  LDL.LU R226, [R1+0x1184] ;  /* 0x0011840001e27983 */ /* 0x000f280000300800 */
[----:B------:R-:W4:Y:S01]  /*4c7d0*/  LDL.LU R190, [R1+0xa48] ;  /* 0x000a480001be7983 */ /* 0x000f220000300800 */
[----:B------:R-:W-:-:S02]  /*4c7e0*/  PRMT R212, R212, 0x5410, R188 ;  /* 0x00005410d4d47816 */ /* 0x000fc400000000bc */
[----:B------:R-:W-:Y:S01]  /*4c7f0*/  PRMT R213, R213, 0x5410, R189 ;  /* 0x00005410d5d57816 */ /* 0x000fe200000000bd */
[----:B------:R-:W4:Y:S04]  /*4c800*/  LDL.LU R188, [R1+0x106c] ;  /* 0x00106c0001bc7983 */ /* 0x000f280000300800 */
[----:B------:R-:W4:Y:S01]  /*4c810*/  LDL.LU R189, [R1+0x1190] ;  /* 0x0011900001bd7983 */ /* 0x000f220000300800 */
[----:B------:R-:W-:Y:S01]  /*4c820*/  PRMT R215, R187, 0x5410, R186 ;  /* 0x00005410bbd77816 */ /* 0x000fe200000000ba */
[----:B------:R-:W-:Y:S06]  /*4c830*/  BAR.SYNC.DEFER_BLOCKING 0x0 ;  /* 0x0000000000007b1d */ /* 0x000fec0000010000 */
[----:B------:R-:W-:Y:S02]  /*4c840*/  STSM.16.M88.4 [R237], R212 ;  /* 0x000000d4ed007844 */ /* 0x000fe40000000200 */
[----:B------:R-:W-:Y:S01]  /*4c850*/  BAR.SYNC.DEFER_BLOCKING 0x0 ;  /* 0x0000000000007b1d */ /* 0x000fe20000010000 */
[----:B------:R-:W-:-:S02]  /*4c860*/  PRMT R216, R216, 0x5410, R185 ;  /* 0x00005410d8d87816 */ /* 0x000fc400000000b9 */
[----:B------:R-:W-:-:S03]  /*4c870*/  PRMT R217, R217, 0x5410, R183 ;  /* 0x00005410d9d97816 */ /* 0x000fc600000000b7 */
[----:B------:R-:W0:Y:S02]  /*4c880*/  LDS.128 R204, [R236] ;  /* 0x00000000eccc7984 */ /* 0x000e240000000c00 */
[----:B------:R-:W-:Y:S06]  /*4c890*/  BAR.SYNC.DEFER_BLOCKING 0x0 ;  /* 0x0000000000007b1d */ /* 0x000fec0000010000 */
[----:B------:R-:W-:Y:S02]  /*4c8a0*/  STSM.16.M88.4 [R237], R216 ;  /* 0x000000d8ed007844 */ /* 0x000fe40000000200 */
[----:B------:R-:W-:Y:S01]  /*4c8b0*/  BAR.SYNC.DEFER_BLOCKING 0x0 ;  /* 0x0000000000007b1d */ /* 0x000fe20000010000 */
[----:B------:R-:W-:-:S05]  /*4c8c0*/  PRMT R220, R220, 0x5410, R184 ;  /* 0x00005410dcdc7816 */ /* 0x000fca00000000b8 */
[----:B------:R-:W1:Y:S02]  /*4c8d0*/  LDS.128 R208, [R236] ;  /* 0x00000000ecd07984 */ /* 0x000e640000000c00 */
[----:B------:R-:W-:Y:S06]  /*4c8e0*/  BAR.SYNC.DEFER_BLOCKING 0x0 ;  /* 0x0000000000007b1d */ /* 0x000fec0000010000 */
[----:B------:R4:W-:Y:S02]  /*4c8f0*/  STSM.16.M88.4 [R237], R220 ;  /* 0x000000dced007844 */ /* 0x0009e40000000200 */
[----:B------:R-:W-:Y:S06]  /*4c900*/  BAR.SYNC.DEFER_BLOCKING 0x0 ;  /* 0x0000000000007b1d */ /* 0x000fec0000010000 */
[----:B------:R-:W4:Y:S04]  /*4c910*/  LDS.128 R212, [R236] ;  /* 0x00000000ecd47984 */ /* 0x000f280000000c00 */
[----:B0-----:R-:W-:Y:S04]  /*4c920*/  STL.64 [R1+0x1410], R204 ;  /* 0x001410cc01007387 */ /* 0x001fe80000100a00 */
[----:B------:R-:W-:Y:S04]  /*4c930*/  STL.64 [R1+0x1408], R206 ;  /* 0x001408ce01007387 */ /* 0x000fe80000100a00 */
[----:B-1----:R-:W-:Y:S04]  /*4c940*/  STL.64 [R1+0x1400], R208 ;  /* 0x001400d001007387 */ /* 0x002fe80000100a00 */
        /* <DEDUP_REMOVED lines=11> */
[----:B--2---:R-:W-:-:S02]  /*4ca00*/  PRMT R224, R224, 0x5410, R197 ;  /* 0x00005410e0e07816 */ /* 0x004fc400000000c5 */
[----:B---3--:R-:W-:Y:S02]  /*4ca10*/  PRMT R225, R225, 0x5410, R194 ;  /* 0x00005410e1e17816 */ /* 0x008fe400000000c2 */
[----:B----4-:R-:W-:Y:S02]  /*4ca20*/  PRMT R226, R226, 0x5410, R195 ;  /* 0x00005410e2e27816 */ /* 0x010fe400000000c3 */
[----:B------:R-:W-:Y:S01]  /*4ca30*/  PRMT R227, R190, 0x5410, R227 ;  /* 0x00005410bee37816 */ /* 0x000fe200000000e3 */
[----:B------:R-:W-:Y:S06]  /*4ca40*/  BAR.SYNC.DEFER_BLOCKING 0x0 ;  /* 0x0000000000007b1d */ /* 0x000fec0000010000 */
[----:B------:R-:W-:Y:S02]  /*4ca50*/  STSM.16.M88.4 [R237], R224 ;  /* 0x000000e0ed007844 */ /* 0x000fe40000000200 */
[----:B------:R-:W-:Y:S06]  /*4ca60*/  BAR.SYNC.DEFER_BLOCKING 0x0 ;  /* 0x0000000000007b1d */ /* 0x000fec0000010000 */
[----:B------:R0:W1:Y:S01]  /*4ca70*/  LDS.128 R216, [R236] ;  /* 0x00000000ecd87984 */ /* 0x0000620000000c00 */
[----:B------:R-:W-:-:S03]  /*4ca80*/  PRMT R220, R181, 0x5410, R180 ;  /* 0x00005410b5dc7816 */ /* 0x000fc600000000b4 */
[----:B------:R-:W2:Y:S04]  /*4ca90*/  LDL.LU R180, [R1+0x1088] ;  /* 0x0010880001b47983 */ /* 0x000ea80000300800 */
[----:B------:R-:W2:Y:S04]  /*4caa0*/  LDL.LU R181, [R1+0x11a0] ;  /* 0x0011a00001b57983 */ /* 0x000ea80000300800 */
[----:B------:R-:W-:Y:S04]  /*4cab0*/  STL.64 [R1+0x13c8], R212 ;  /* 0x0013c8d401007387 */ /* 0x000fe80000100a00 */
[----:B------:R-:W-:Y:S04]  /*4cac0*/  STL.64 [R1+0x13b8], R214 ;  /* 0x0013b8d601007387 */ /* 0x000fe80000100a00 */
[----:B0-----:R-:W3:Y:S01]  /*4cad0*/  LDL.LU R236, [R1+0x14c0] ;  /* 0x0014c00001ec7983 */ /* 0x001ee20000300800 */
[----:B------:R-:W-:-:S03]  /*4cae0*/  PRMT R223, R189, 0x5410, R188 ;  /* 0x00005410bddf7816 */ /* 0x000fc600000000bc */
[----:B------:R-:W4:Y:S04]  /*4caf0*/  LDL.LU R197, [R1+0x10bc] ;  /* 0x0010bc0001c57983 */ /* 0x000f280000300800 */
[----:B------:R-:W4:Y:S04]  /*4cb00*/  LDL.LU R194, [R1+0x11c0] ;  /* 0x0011c00001c27983 */ /* 0x000f280000300800 */
[----:B------:R-:W3:Y:S04]  /*4cb10*/  LDL.LU R195, [R1+0x10b8] ;  /* 0x0010b80001c37983 */ /* 0x000ee80000300800 */
[----:B------:R-:W3:Y:S01]  /*4cb20*/  LDL.LU R190, [R1+0x11bc] ;  /* 0x0011bc0001be7983 */ /* 0x000ee20000300800 */
[----:B------:R-:W-:-:S03]  /*4cb30*/  PRMT R227, R250, 0x5410, R252 ;  /* 0x00005410fae37816 */ /* 0x000fc600000000fc */
[----:B------:R-:W4:Y:S04]  /*4cb40*/  LDL.LU R188, [R1+0x10b0] ;  /* 0x0010b00001bc7983 */ /* 0x000f280000300800 */
[----:B------:R-:W4:Y:S04]  /*4cb50*/  LDL.LU R189, [R1+0x11b8] ;  /* 0x0011b80001bd7983 */ /* 0x000f280000300800 */
[----:B-1----:R-:W-:Y:S04]  /*4cb60*/  STL.64 [R1+0x13d0], R216 ;  /* 0x0013d0d801007387 */ /* 0x002fe80000100a00 */
[----:B------:R-:W-:Y:S04]  /*4cb70*/  STL.64 [R1+0x13c0], R218 ;  /* 0x0013c0da01007387 */ /* 0x000fe80000100a00 */
[----:B------:R-:W3:Y:S04]  /*4cb80*/  LDL.LU R250, [R1+0x14bc] ;  /* 0x0014bc0001fa7983 */ /* 0x000ee80000300800 */
[----:B------:R-:W4:Y:S01]  /*4cb90*/  LDL.LU R252, [R1+0xb28] ;  /* 0x000b280001fc7983 */ /* 0x000f220000300800 */
[----:B------:R-:W-:Y:S01]  /*4cba0*/  BAR.SYNC.DEFER_BLOCKING 0x0 ;  /* 0x0000000000007b1d */ /* 0x000fe20000010000 */
[----:B------:R-:W-:-:S02]  /*4cbb0*/  PRMT R221, R200, 0x5410, R203 ;  /* 0x00005410c8dd7816 */ /* 0x000fc400000000cb */
[----:B------:R-:W-:-:S05]  /*4cbc0*/  PRMT R222, R198, 0x5410, R201 ;  /* 0x00005410c6de7816 */ /* 0x000fca00000000c9 */
[----:B------:R-:W-:Y:S01]  /*4cbd0*/  STSM.16.M88.4 [R237], R220 ;  /* 0x000000dced007844 */ /* 0x000fe20000000200 */
[----:B------:R-:W-:Y:S01]  /*4cbe0*/  BAR.SYNC.DEFER_BLOCKING 0x0 ;  /* 0x0000000000007b1d */ /* 0x000fe20000010000 */
[----:B------:R-:W-:Y:S02]  /*4cbf0*/  PRMT R203, R2, 0x5410, R251 ;  /* 0x0000541002cb7816 */ /* 0x000fe400000000fb */
[----:B------:R-:W-:Y:S02]  /*4cc00*/  PRMT R224, R184, 0x5410, R187 ;  /* 0x00005410b8e07816 */ /* 0x000fe400000000bb */
[----:B------:R-:W-:Y:S02]  /*4cc10*/  PRMT R225, R183, 0x5410, R185 ;  /* 0x00005410b7e17816 */ /* 0x000fe400000000b9 */
[----:B------:R-:W-:Y:S02]  /*4cc20*/  PRMT R200, R196, 0x5410, R199 ;  /* 0x00005410c4c87816 */ /* 0x000fe400000000c7 */
[----:B------:R-:W-:-:S02]  /*4cc30*/  PRMT R201, R193, 0x5410, R192 ;  /* 0x00005410c1c97816 */ /* 0x000fc400000000c0 */
[----:B------:R-:W-:Y:S01]  /*4cc40*/  PRMT R202, R186, 0x5410, R191 ;  /* 0x00005410baca7816 */ /* 0x000fe200000000bf */
[----:B------:R-:W3:Y:S04]  /*4cc50*/  LDL.LU.64 R192, [R1+0xe30] ;  /* 0x000e300001c07983 */ /* 0x000ee80000300a00 */
[----:B------:R-:W3:Y:S04]  /*4cc60*/  LDL.LU R191, [R1+0xea8] ;  /* 0x000ea80001bf7983 */ /* 0x000ee80000300800 */
[----:B------:R-:W3:Y:S04]  /*4cc70*/  LDL.LU R186, [R1+0x10d0] ;  /* 0x0010d00001ba7983 */ /* 0x000ee80000300800 */
[----:B------:R-:W3:Y:S01]  /*4cc80*/  LDL.LU R187, [R1+0xe2c] ;  /* 0x000e2c0001bb7983 */ /* 0x000ee20000300800 */
[----:B------:R-:W-:-:S02]  /*4cc90*/  PRMT R199, R3, 0x5410, R0 ;  /* 0x0000541003c77816 */ /* 0x000fc40000000000 */
[----:B--2---:R-:W-:Y:S02]  /*4cca0*/  PRMT R226, R181, 0x5410, R180 ;  /* 0x00005410b5e27816 */ /* 0x004fe400000000b4 */
[----:B------:R-:W2:Y:S04]  /*4ccb0*/  LDL.LU R181, [R1+0xf7c] ;  /* 0x000f7c0001b57983 */ /* 0x000ea80000300800 */
[----:B------:R-:W2:Y:S04]  /*4ccc0*/  LDL.LU.64 R184, [R1+0xe38] ;  /* 0x000e380001b87983 */ /* 0x000ea80000300a00 */
[----:B----4-:R-:W0:Y:S01]  /*4ccd0*/  LDS.128 R220, [R252] ;  /* 0x00000000fcdc7984 */ /* 0x010e220000000c00 */
[----:B------:R-:W-:Y:S06]  /*4cce0*/  BAR.SYNC.DEFER_BLOCKING 0x0 ;  /* 0x0000000000007b1d */ /* 0x000fec0000010000 */
[----:B------:R-:W-:Y:S02]  /*4ccf0*/  STSM.16.M88.4 [R237], R224 ;  /* 0x000000e0ed007844 */ /* 0x000fe40000000200 */
[----:B------:R-:W-:Y:S06]  /*4cd00*/  BAR.SYNC.DEFER_BLOCKING 0x0 ;  /* 0x0000000000007b1d */ /* 0x000fec0000010000 */
[----:B------:R-:W1:Y:S02]  /*4cd10*/  LDS.128 R204, [R252] ;  /* 0x00000000fccc7984 */ /* 0x000e640000000c00 */
[----:B------:R-:W-:Y:S06]  /*4cd20*/  BAR.SYNC.DEFER_BLOCKING 0x0 ;  /* 0x0000000000007b1d */ /* 0x000fec0000010000 */
[----:B------:R-:W-:Y:S02]  /*4cd30*/  STSM.16.M88.4 [R237], R200 ;  /* 0x000000c8ed007844 */ /* 0x000fe40000000200 */
[----:B------:R-:W-:Y:S06]  /*4cd40*/  BAR.SYNC.DEFER_BLOCKING 0x0 ;  /* 0x0000000000007b1d */ /* 0x000fec0000010000 */
[----:B0-----:R-:W-:Y:S04]  /*4cd50*/  STL.64 [R1+0x13e0], R220 ;  /* 0x0013e0dc01007387 */ /* 0x001fe80000100a00 */
[----:B------:R-:W-:Y:S04]  /*4cd60*/  STL.64 [R1+0x13d8], R222 ;  /* 0x0013d8de01007387 */ /* 0x000fe80000100a00 */
[----:B------:R-:W4:Y:S04]  /*4cd70*/  LDL.LU R183, [R1+0xe28] ;  /* 0x000e280001b77983 */ /* 0x000f280000300800 */
[----:B------:R-:W4:Y:S04]  /*4cd80*/  LDL.LU R2, [R1+0xebc] ;  /* 0x000ebc0001027983 */ /* 0x000f280000300800 */
[----:B------:R-:W0:Y:S04]  /*4cd90*/  LDS.128 R224, [R252] ;  /* 0x00000000fce07984 */ /* 0x000e280000000c00 */
[----:B-1----:R-:W-:Y:S04]  /*4cda0*/  STL.64 [R1+0x60], R204 ;  /* 0x000060cc01007387 */ /* 0x002fe80000100a00 */
[----:B------:R-:W-:Y:S04]  /*4cdb0*/  STL.64 [R1+0x68], R206 ;  /* 0x000068ce01007387 */ /* 0x000fe80000100a00 */
[----:B------:R-:W4:Y:S01]  /*4cdc0*/  LDL.LU R180, [R1+0xe24] ;  /* 0x000e240001b47983 */ /* 0x000f220000300800 */
[----:B------:R-:W-:-:S03]  /*4cdd0*/  PRMT R198, R189, 0x5410, R188 ;  /* 0x00005410bdc67816 */ /* 0x000fc600000000bc */
[----:B------:R-:W4:Y:S04]  /*4cde0*/  LDL.LU R0, [R1+0x14b8] ;  /* 0x0014b80001007983 */ /* 0x000f280000300800 */
[----:B------:R-:W4:Y:S04]  /*4cdf0*/  LDL.LU.64 R188, [R1+0xe40] ;  /* 0x000e400001bc7983 */ /* 0x000f280000300a00 */
[----:B0-----:R-:W-:Y:S04]  /*4ce00*/  STL.64 [R1+0x13f0], R224 ;  /* 0x0013f0e001007387 */ /* 0x001fe80000100a00 */
[----:B------:R-:W-:Y:S04]  /*4ce10*/  STL.64 [R1+0x13e8], R226 ;  /* 0x0013e8e201007387 */ /* 0x000fe80000100a00 */
[----:B------:R-:W4:Y:S01]  /*4ce20*/  LDL.LU R3, [R1+0xe00] ;  /* 0x000e000001037983 */ /* 0x000f220000300800 */
[----:B------:R-:W-:-:S02]  /*4ce30*/  PRMT R196, R194, 0x5410, R197 ;  /* 0x00005410c2c47816 */ /* 0x000fc400000000c5 */
[----:B---3--:R-:W-:Y:S01]  /*4ce40*/  PRMT R197, R190, 0x5410, R195 ;  /* 0x00005410bec57816 */ /* 0x008fe200000000c3 */
[----:B------:R-:W-:Y:S01]  /*4ce50*/  BAR.SYNC.DEFER_BLOCKING 0x0 ;  /* 0x0000000000007b1d */ /* 0x000fe20000010000 */
[----:B------:R-:W-:-:S05]  /*4ce60*/  PRMT R251, R8, 0x7770, RZ ;  /* 0x0000777008fb7816 */ /* 0x000fca00000000ff */
[----:B------:R0:W-:Y:S02]  /*4ce70*/  STSM.16.M88.4 [R237], R196 ;  /* 0x000000c4ed007844 */ /* 0x0001e40000000200 */
[----:B------:R-:W-:Y:S06]  /*4ce80*/  BAR.SYNC.DEFER_BLOCKING 0x0 ;  /* 0x0000000000007b1d */ /* 0x000fec0000010000 */
[----:B------:R-:W-:Y:S01]  /*4ce90*/  @P0 STG.E.U8 desc[UR58][R192.64], R251 ;  /* 0x000000fbc0000986 */ /* 0x000fe2000c10113a */
[----:B------:R-:W-:-:S05]  /*4cea0*/  IADD3 R190, P0, R191, R5, RZ ;  /* 0x00000005bfbe7210 */ /* 0x000fca0007f1e0ff */
[----:B------:R-:W-:Y:S01]  /*4ceb0*/  IMAD.X R191, R186, 0x1, R6, P0 ;  /* 0x00000001babf7824 */ /* 0x000fe200000e0606 */
[----:B------:R-:W-:Y:S02]  /*4cec0*/  IADD3 R186, P0, R187, R5, RZ ;  /* 0x00000005bbba7210 */ /* 0x000fe40007f1e0ff */
[----:B0-----:R-:W-:-:S05]  /*4ced0*/  PRMT R237, R8, 0x7771, RZ ;  /* 0x0000777108ed7816 */ /* 0x001fca00000000ff */
[----:B------:R0:W-:Y:S02]  /*4cee0*/  @P6 STG.E.U8 desc[UR58][R190.64], R237 ;  /* 0x000000edbe006986 */ /* 0x0001e4000c10113a */
[C---:B0-----:R-:W-:Y:S01]  /*4cef0*/  PRMT R237, R8.reuse, 0x7772, RZ ;  /* 0x0000777208ed7816 */ /* 0x041fe200000000ff */
[----:B--2---:R-:W-:Y:S02]  /*4cf00*/  IMAD.X R187, R181, 0x1, R6, P0 ;  /* 0x00000001b5bb7824 */ /* 0x004fe400000e0606 */
[----:B------:R-:W2:Y:S04]  /*4cf10*/  LDL.LU R181, [R1+0xe04] ;  /* 0x000e040001b57983 */ /* 0x000ea80000300800 */
[----:B------:R0:W-:Y:S01]  /*4cf20*/  @P5 STG.E.U8 desc[UR58][R184.64], R237 ;  /* 0x000000edb8005986 */ /* 0x0001e2000c10113a */
[----:B------:R-:W-:-:S05]  /*4cf30*/  PRMT R8, R8, 0x7773, RZ ;  /* 0x0000777308087816 */ /* 0x000fca00000000ff */
[----:B------:R1:W-:Y:S01]  /*4cf40*/  @P4 STG.E.U8 desc[UR58][R186.64], R8 ;  /* 0x00000008ba004986 */ /* 0x0003e2000c10113a */
[----:B0-----:R-:W-:Y:S02]  /*4cf50*/  PRMT R237, R9, 0x7770, RZ ;  /* 0x0000777009ed7816 */ /* 0x001fe400000000ff */
[----:B----4-:R-:W-:-:S05]  /*4cf60*/  IADD3 R184, P0, R183, R5, RZ ;  /* 0x00000005b7b87210 */ /* 0x010fca0007f1e0ff */
[----:B------:R-:W-:Y:S02]  /*4cf70*/  IMAD.X R185, R2, 0x1, R6, P0 ;  /* 0x0000000102b97824 */ /* 0x000fe400000e0606 */
[----:B------:R-:W3:Y:S01]  /*4cf80*/  LDL.LU R2, [R1+0xe08] ;  /* 0x000e080001027983 */ /* 0x000ee20000300800 */
[----:B-1----:R-:W-:Y:S02]  /*4cf90*/  SHF.R.S32.HI R8, RZ, 0x1f, R180 ;  /* 0x0000001fff087819 */ /* 0x002fe400000114b4 */
[----:B------:R-:W-:-:S05]  /*4cfa0*/  IADD3 R186, P0, R180, R4, RZ ;  /* 0x00000004b4ba7210 */ /* 0x000fca0007f1e0ff */
[----:B------:R-:W-:Y:S01]  /*4cfb0*/  IMAD.X R187, R8, 0x1, R7, P0 ;  /* 0x0000000108bb7824 */ /* 0x000fe200000e0607 */
[----:B------:R0:W-:Y:S02]  /*4cfc0*/  @P3 STG.E.U8 desc[UR58][R188.64], R237 ;  /* 0x000000edbc003986 */ /* 0x0001e4000c10113a */
[----:B0-----:R-:W-:Y:S02]  /*4cfd0*/  IADD3 R188, P0, R180, R5, RZ ;  /* 0x00000005b4bc7210 */ /* 0x001fe40007f1e0ff */
[----:B------:R-:W4:Y:S03]  /*4cfe0*/  LDL.LU R180, [R1+0xe0c] ;  /* 0x000e0c0001b47983 */ /* 0x000f260000300800 */
[----:B------:R-:W-:Y:S01]  /*4cff0*/  IMAD.X R189, R8, 0x1, R6, P0 ;  /* 0x0000000108bd7824 */ /* 0x000fe200000e0606 */
[C---:B------:R-:W-:Y:S02]  /*4d000*/  PRMT R8, R9.reuse, 0x7771, RZ ;  /* 0x0000777109087816 */ /* 0x040fe400000000ff */
[----:B------:R-:W-:-:S03]  /*4d010*/  PRMT R237, R9, 0x7772, RZ ;  /* 0x0000777209ed7816 */ /* 0x000fc600000000ff */
[----:B------:R0:W-:Y:S04]  /*4d020*/  @P2 STG.E.U8 desc[UR58][R184.64], R8 ;  /* 0x00000008b8002986 */ /* 0x0001e8000c10113a */
[----:B------:R1:W-:Y:S01]  /*4d030*/  @P1 STG.E.U8 desc[UR58][R186.64], R237 ;  /* 0x000000edba001986 */ /* 0x0003e2000c10113a */
[----:B0-----:R-:W-:Y:S02]  /*4d040*/  SHF.R.S32.HI R8, RZ, 0x1f, R3 ;  /* 0x0000001fff087819 */ /* 0x001fe40000011403 */
[----:B------:R-:W-:-:S05]  /*4d050*/  IADD3 R184, P0, R3, R4, RZ ;  /* 0x0000000403b87210 */ /* 0x000fca0007f1e0ff */
[C---:B------:R-:W-:Y:S01]  /*4d060*/  IMAD.X R185, R8.reuse, 0x1, R7, P0 ;  /* 0x0000000108b97824 */ /* 0x040fe200000e0607 */
[----:B-1----:R-:W-:Y:S02]  /*4d070*/  IADD3 R186, P0, R3, R5, RZ ;  /* 0x0000000503ba7210 */ /* 0x002fe40007f1e0ff */
[----:B------:R-:W4:Y:S01]  /*4d080*/  LDL.LU R3, [R1+0xe10] ;  /* 0x000e100001037983 */ /* 0x000f220000300800 */
[C---:B------:R-:W-:Y:S02]  /*4d090*/  LOP3.LUT P4, RZ, R249.reuse, 0x1, RZ, 0xc0, !PT ;  /* 0x00000001f9ff7812 */ /* 0x040fe4000788c0ff */
[----:B------:R-:W-:Y:S01]  /*4d0a0*/  LOP3.LUT P5, RZ, R249, 0x2, RZ, 0xc0, !PT ;  /* 0x00000002f9ff7812 */ /* 0x000fe200078ac0ff */
[----:B------:R-:W-:Y:S01]  /*4d0b0*/  IMAD.X R187, R8, 0x1, R6, P0 ;  /* 0x0000000108bb7824 */ /* 0x000fe200000e0606 */
[----:B------:R-:W-:Y:S02]  /*4d0c0*/  PRMT R9, R9, 0x7773, RZ ;  /* 0x0000777309097816 */ /* 0x000fe400000000ff */
[----:B------:R-:W-:-:S02]  /*4d0d0*/  PRMT R251, R10, 0x7770, RZ ;  /* 0x000077700afb7816 */ /* 0x000fc400000000ff */
[----:B------:R-:W-:-:S05]  /*4d0e0*/  LOP3.LUT P6, RZ, R249, 0x4, RZ, 0xc0, !PT ;  /* 0x00000004f9ff7812 */ /* 0x000fca00078cc0ff */
[----:B------:R-:W-:Y:S04]  /*4d0f0*/  @P4 STG.E.U8 desc[UR58][R188.64], R9 ;  /* 0x00000009bc004986 */ /* 0x000fe8000c10113a */
[----:B------:R0:W-:Y:S01]  /*4d100*/  @P5 STG.E.U8 desc[UR58][R184.64], R251 ;  /* 0x000000fbb8005986 */ /* 0x0001e2000c10113a */
[C---:B------:R-:W-:Y:S02]  /*4d110*/  LOP3.LUT P1, RZ, R249.reuse, 0x8, RZ, 0xc0, !PT ;  /* 0x00000008f9ff7812 */ /* 0x040fe4000782c0ff */
[C---:B------:R-:W-:Y:S02]  /*4d120*/  LOP3.LUT P2, RZ, R249.reuse, 0x10, RZ, 0xc0, !PT ;  /* 0x00000010f9ff7812 */ /* 0x040fe4000784c0ff */
[----:B0-----:R-:W-:Y:S02]  /*4d130*/  PRMT R251, R10, 0x7772, RZ ;  /* 0x000077720afb7816 */ /* 0x001fe400000000ff */
[----:B------:R-:W-:-:S02]  /*4d140*/  LOP3.LUT P3, RZ, R249, 0x20, RZ, 0xc0, !PT ;  /* 0x00000020f9ff7812 */ /* 0x000fc4000786c0ff */
[----:B------:R-:W-:Y:S02]  /*4d150*/  LOP3.LUT P4, RZ, R249, 0x40, RZ, 0xc0, !PT ;  /* 0x00000040f9ff7812 */ /* 0x000fe4000788c0ff */
[----:B--2---:R-:W-:Y:S02]  /*4d160*/  SHF.R.S32.HI R237, RZ, 0x1f, R181 ;  /* 0x0000001fffed7819 */ /* 0x004fe400000114b5 */
[----:B------:R-:W-:-:S05]  /*4d170*/  IADD3 R8, P0, R181, R4, RZ ;  /* 0x00000004b5087210 */ /* 0x000fca0007f1e0ff */
[----:B------:R-:W-:Y:S01]  /*4d180*/  IMAD.X R9, R237, 0x1, R7, P0 ;  /* 0x00000001ed097824 */ /* 0x000fe200000e0607 */
[----:B------:R-:W-:Y:S02]  /*4d190*/  IADD3 R184, P0, R181, R5, RZ ;  /* 0x00000005b5b87210 */ /* 0x000fe40007f1e0ff */
[----:B------:R-:W2:Y:S03]  /*4d1a0*/  LDL.LU R181, [R1+0xe14] ;  /* 0x000e140001b57983 */ /* 0x000ea60000300800 */
[----:B------:R-:W-:Y:S01]  /*4d1b0*/  IMAD.X R185, R237, 0x1, R6, P0 ;  /* 0x00000001edb97824 */ /* 0x000fe200000e0606 */
[----:B------:R-:W-:-:S05]  /*4d1c0*/  PRMT R237, R10, 0x7771, RZ ;  /* 0x000077710aed7816 */ /* 0x000fca00000000ff */
[----:B------:R3:W-:Y:S01]  /*4d1d0*/  @P6 STG.E.U8 desc[UR58][R186.64], R237 ;  /* 0x000000edba006986 */ /* 0x0007e2000c10113a */
[----:B------:R-:W-:-:S03]  /*4d1e0*/  PRMT R10, R10, 0x7773, RZ ;  /* 0x000077730a0a7816 */ /* 0x000fc600000000ff */
[----:B------:R0:W-:Y:S04]  /*4d1f0*/  @P1 STG.E.U8 desc[UR58][R8.64], R251 ;  /* 0x000000fb08001986 */ /* 0x0001e8000c10113a */
[----:B------:R4:W-:Y:S01]  /*4d200*/  @P2 STG.E.U8 desc[UR58][R184.64], R10 ;  /* 0x0000000ab8002986 */ /* 0x0009e2000c10113a */
[----:B------:R-:W-:Y:S02]  /*4d210*/  LOP3.LUT P5, RZ, R249, 0x80, RZ, 0xc0, !PT ;  /* 0x00000080f9ff7812 */ /* 0x000fe400078ac0ff */
[----:B---3--:R-:W-:Y:S02]  /*4d220*/  SHF.R.S32.HI R237, RZ, 0x1f, R2 ;  /* 0x0000001fffed7819 */ /* 0x008fe40000011402 */
[----:B------:R-:W-:-:S05]  /*4d230*/  IADD3 R186, P0, R2, R4, RZ ;  /* 0x0000000402ba7210 */ /* 0x000fca0007f1e0ff */
[C---:B------:R-:W-:Y:S01]  /*4d240*/  IMAD.X R187, R237.reuse, 0x1, R7, P0 ;  /* 0x00000001edbb7824 */ /* 0x040fe200000e0607 */
[----:B0-----:R-:W-:Y:S02]  /*4d250*/  IADD3 R8, P0, R2, R5, RZ ;  /* 0x0000000502087210 */ /* 0x001fe40007f1e0ff */
[----:B------:R-:W3:Y:S03]  /*4d260*/  LDL.LU R2, [R1+0xe18] ;  /* 0x000e180001027983 */ /* 0x000ee60000300800 */
[----:B------:R-:W-:Y:S01]  /*4d270*/  IMAD.X R9, R237, 0x1, R6, P0 ;  /* 0x00000001ed097824 */ /* 0x000fe200000e0606 */
[----:B------:R-:W-:-:S05]  /*4d280*/  PRMT R237, R11, 0x7770, RZ ;  /* 0x000077700bed7816 */ /* 0x000fca00000000ff */
[----:B------:R-:W-:Y:S01]  /*4d290*/  @P3 STG.E.U8 desc[UR58][R186.64], R237 ;  /* 0x000000edba003986 */ /* 0x000fe2000c10113a */
[----:B----4-:R-:W-:Y:S02]  /*4d2a0*/  SHF.R.S32.HI R10, RZ, 0x1f, R180 ;  /* 0x0000001fff0a7819 */ /* 0x010fe400000114b4 */
[----:B------:R-:W-:-:S05]  /*4d2b0*/  IADD3 R184, P0, R180, R4, RZ ;  /* 0x00000004b4b87210 */ /* 0x000fca0007f1e0ff */
[----:B------:R-:W-:Y:S01]  /*4d2c0*/  IMAD.X R185, R10, 0x1, R7, P0 ;  /* 0x000000010ab97824 */ /* 0x000fe200000e0607 */
[----:B------:R-:W-:Y:S02]  /*4d2d0*/  IADD3 R188, P0, R180, R5, RZ ;  /* 0x00000005b4bc7210 */ /* 0x000fe40007f1e0ff */
[----:B------:R-:W4:Y:S03]  /*4d2e0*/  LDL.LU R180, [R1+0xe1c] ;  /* 0x000e1c0001b47983 */ /* 0x000f260000300800 */
[----:B------:R-:W-:Y:S01]  /*4d2f0*/  IMAD.X R189, R10, 0x1, R6, P0 ;  /* 0x000000010abd7824 */ /* 0x000fe200000e0606 */
[----:B------:R-:W-:-:S05]  /*4d300*/  PRMT R10, R11, 0x7771, RZ ;  /* 0x000077710b0a7816 */ /* 0x000fca00000000ff */
[----:B------:R0:W-:Y:S02]  /*4d310*/  @P4 STG.E.U8 desc[UR58][R8.64], R10 ;  /* 0x0000000a08004986 */ /* 0x0001e4000c10113a */
[----:B0-----:R-:W-:Y:S02]  /*4d320*/  SHF.R.S32.HI R8, RZ, 0x1f, R3 ;  /* 0x0000001fff087819 */ /* 0x001fe40000011403 */
[----:B------:R-:W-:Y:S02]  /*4d330*/  IADD3 R186, P0, R3, R4, RZ ;  /* 0x0000000403ba7210 */ /* 0x000fe40007f1e0ff */
[----:B------:R-:W-:-:S03]  /*4d340*/  PRMT R9, R11, 0x7772, RZ ;  /* 0x000077720b097816 */ /* 0x000fc600000000ff */
[C---:B------:R-:W-:Y:S02]  /*4d350*/  IMAD.X R187, R8.reuse, 0x1, R7, P0 ;  /* 0x0000000108bb7824 */ /* 0x040fe400000e0607 */
[----:B------:R0:W-:Y:S02]  /*4d360*/  @P5 STG.E.U8 desc[UR58][R184.64], R9 ;  /* 0x00000009b8005986 */ /* 0x0001e4000c10113a */
[----:B0-----:R-:W-:Y:S02]  /*4d370*/  IADD3 R184, P0, R3, R5, RZ ;  /* 0x0000000503b87210 */ /* 0x001fe40007f1e0ff */
[----:B------:R-:W4:Y:S01]  /*4d380*/  LDL.LU R3, [R1+0xe20] ;  /* 0x000e200001037983 */ /* 0x000f220000300800 */
[C---:B------:R-:W-:Y:S02]  /*4d390*/  LOP3.LUT P6, RZ, R249.reuse, 0x100, RZ, 0xc0, !PT ;  /* 0x00000100f9ff7812 */ /* 0x040fe400078cc0ff */
[----:B------:R-:W-:Y:S02]  /*4d3a0*/  LOP3.LUT P1, RZ, R249, 0x200, RZ, 0xc0, !PT ;  /* 0x00000200f9ff7812 */ /* 0x000fe4000782c0ff */
[----:B------:R-:W-:Y:S01]  /*4d3b0*/  PRMT R11, R11, 0x7773, RZ ;  /* 0x000077730b0b7816 */ /* 0x000fe200000000ff */
[----:B------:R-:W-:Y:S01]  /*4d3c0*/  IMAD.X R185, R8, 0x1, R6, P0 ;  /* 0x0000000108b97824 */ /* 0x000fe200000e0606 */
[----:B------:R-:W-:-:S07]  /*4d3d0*/  LOP3.LUT P2, RZ, R249, 0x400, RZ, 0xc0, !PT ;  /* 0x00000400f9ff7812 */ /* 0x000fce000784c0ff */
[----:B------:R0:W-:Y:S01]  /*4d3e0*/  @P6 STG.E.U8 desc[UR58][R188.64], R11 ;  /* 0x0000000bbc006986 */ /* 0x0001e2000c10113a */
[----:B------:R-:W-:Y:S02]  /*4d3f0*/  LOP3.LUT P3, RZ, R249, 0x800, RZ, 0xc0, !PT ;  /* 0x00000800f9ff7812 */ /* 0x000fe4000786c0ff */
[----:B0-----:R-:W-:-:S05]  /*4d400*/  PRMT R11, R12, 0x7770, RZ ;  /* 0x000077700c0b7816 */ /* 0x001fca00000000ff */
[----:B------:R0:W-:Y:S01]  /*4d410*/  @P1 STG.E.U8 desc[UR58][R186.64], R11 ;  /* 0x0000000bba001986 */ /* 0x0001e2000c10113a */
[----:B------:R-:W-:Y:S02]  /*4d420*/  LOP3.LUT P4, RZ, R249, 0x1000, RZ, 0xc0, !PT ;  /* 0x00001000f9ff7812 */ /* 0x000fe4000788c0ff */
[----:B--2---:R-:W-:Y:S02]  /*4d430*/  SHF.R.S32.HI R10, RZ, 0x1f, R181 ;  /* 0x0000001fff0a7819 */ /* 0x004fe400000114b5 */
[----:B------:R-:W-:-:S05]  /*4d440*/  IADD3 R8, P0, R181, R4, RZ ;  /* 0x00000004b5087210 */ /* 0x000fca0007f1e0ff */
[C---:B------:R-:W-:Y:S01]  /*4d450*/  IMAD.X R9, R10.reuse, 0x1, R7, P0 ;  /* 0x000000010a097824 */ /* 0x040fe200000e0607 */
[----:B0-----:R-:W-:Y:S02]  /*4d460*/  IADD3 R186, P0, R181, R5, RZ ;  /* 0x00000005b5ba7210 */ /* 0x001fe40007f1e0ff */
[----:B------:R-:W2:Y:S03]  /*4d470*/  LDL.LU R181, [R1+0x200] ;  /* 0x0002000001b57983 */ /* 0x000ea60000300800 */
[----:B------:R-:W-:Y:S01]  /*4d480*/  IMAD.X R187, R10, 0x1, R6, P0 ;  /* 0x000000010abb7824 */ /* 0x000fe200000e0606 */
[----:B------:R-:W-:-:S05]  /*4d490*/  PRMT R10, R12, 0x7771, RZ ;  /* 0x000077710c0a7816 */ /* 0x000fca00000000ff */
[----:B------:R0:W-:Y:S02]  /*4d4a0*/  @P2 STG.E.U8 desc[UR58][R184.64], R10 ;  /* 0x0000000ab8002986 */ /* 0x0001e4000c10113a */
[C---:B0-----:R-:W-:Y:S02]  /*4d4b0*/  PRMT R10, R12.reuse, 0x7772, RZ ;  /* 0x000077720c0a7816 */ /* 0x041fe400000000ff */
[----:B------:R-:W-:-:S03]  /*4d4c0*/  PRMT R12, R12, 0x7773, RZ ;  /* 0x000077730c0c7816 */ /* 0x000fc600000000ff */
[----:B------:R0:W-:Y:S04]  /*4d4d0*/  @P3 STG.E.U8 desc[UR58][R8.64], R10 ;  /* 0x0000000a08003986 */ /* 0x0001e8000c10113a */
[----:B------:R4:W-:Y:S01]  /*4d4e0*/  @P4 STG.E.U8 desc[UR58][R186.64], R12 ;  /* 0x0000000cba004986 */ /* 0x0009e2000c10113a */
[C---:B------:R-:W-:Y:S02]  /*4d4f0*/  LOP3.LUT P5, RZ, R249.reuse, 0x2000, RZ, 0xc0, !PT ;  /* 0x00002000f9ff7812 */ /* 0x040fe400078ac0ff */
[C---:B------:R-:W-:Y:S02]  /*4d500*/  LOP3.LUT P6, RZ, R249.reuse, 0x4000, RZ, 0xc0, !PT ;  /* 0x00004000f9ff7812 */ /* 0x040fe400078cc0ff */
[----:B------:R-:W-:Y:S02]  /*4d510*/  LOP3.LUT P1, RZ, R249, 0x8000, RZ, 0xc0, !PT ;  /* 0x00008000f9ff7812 */ /* 0x000fe4000782c0ff */
[----:B------:R-:W-:-:S02]  /*4d520*/  PRMT R237, R13, 0x7770, RZ ;  /* 0x000077700ded7816 */ /* 0x000fc400000000ff */
[----:B---3--:R-:W-:Y:S02]  /*4d530*/  SHF.R.S32.HI R11, RZ, 0x1f, R2 ;  /* 0x0000001fff0b7819 */ /* 0x008fe40000011402 */
[----:B------:R-:W-:-:S05]  /*4d540*/  IADD3 R184, P0, R2, R4, RZ ;  /* 0x0000000402b87210 */ /* 0x000fca0007f1e0ff */
[C---:B------:R-:W-:Y:S01]  /*4d550*/  IMAD.X R185, R11.reuse, 0x1, R7, P0 ;  /* 0x000000010bb97824 */ /* 0x040fe200000e0607 */
[----:B0-----:R-:W-:Y:S02]  /*4d560*/  IADD3 R10, P0, R2, R5, RZ ;  /* 0x00000005020a7210 */ /* 0x001fe40007f1e0ff */
[----:B------:R-:W3:Y:S03]  /*4d570*/  LDL.LU R2, [R1+0x204] ;  /* 0x0002040001027983 */ /* 0x000ee60000300800 */
[----:B------:R-:W-:Y:S01]  /*4d580*/  IMAD.X R11, R11, 0x1, R6, P0 ;  /* 0x000000010b0b7824 */ /* 0x000fe200000e0606 */
        /* <DEDUP_REMOVED lines=9> */
[----:B0-----:R-:W-:-:S05]  /*4d620*/  PRMT R10, R13, 0x7772, RZ ;  /* 0x000077720d0a7816 */ /* 0x001fca00000000ff */
[----:B------:R0:W-:Y:S01]  /*4d630*/  @P1 STG.E.U8 desc[UR58][R8.64], R10 ;  /* 0x0000000a08001986 */ /* 0x0001e2000c10113a */
[----:B------:R-:W-:Y:S02]  /*4d640*/  SHF.R.S32.HI R11, RZ, 0x1f, R3 ;  /* 0x0000001fff0b7819 */ /* 0x000fe40000011403 */
[----:B------:R-:W-:-:S05]  /*4d650*/  IADD3 R184, P0, R3, R4, RZ ;  /* 0x0000000403b87210 */ /* 0x000fca0007f1e0ff */
[----:B------:R-:W-:Y:S01]  /*4d660*/  IMAD.X R185, R11, 0x1, R7, P0 ;  /* 0x000000010bb97824 */ /* 0x000fe200000e0607 */
[----:B0-----:R-:W-:Y:S02]  /*4d670*/  IADD3 R10, P0, R3, R5, RZ ;  /* 0x00000005030a7210 */ /* 0x001fe40007f1e0ff */
[----:B------:R-:W4:Y:S01]  /*4d680*/  LDL.LU R3, [R1+0x20c] ;  /* 0x00020c0001037983 */ /* 0x000f220000300800 */
[C---:B------:R-:W-:Y:S02]  /*4d690*/  LOP3.LUT P2, RZ, R249.reuse, 0x10000, RZ, 0xc0, !PT ;  /* 0x00010000f9ff7812 */ /* 0x040fe4000784c0ff */
[----:B------:R-:W-:Y:S02]  /*4d6a0*/  LOP3.LUT P3, RZ, R249, 0x20000, RZ, 0xc0, !PT ;  /* 0x00020000f9ff7812 */ /* 0x000fe4000786c0ff */
[----:B------:R-:W-:Y:S01]  /*4d6b0*/  PRMT R13, R13, 0x7773, RZ ;  /* 0x000077730d0d7816 */ /* 0x000fe200000000ff */
[----:B------:R-:W-:Y:S01]  /*4d6c0*/  IMAD.X R11, R11, 0x1, R6, P0 ;  /* 0x000000010b0b7824 */ /* 0x000fe200000e0606 */
[----:B------:R-:W-:-:S02]  /*4d6d0*/  PRMT R12, R14, 0x7770, RZ ;  /* 0x000077700e0c7816 */ /* 0x000fc400000000ff */
[----:B------:R-:W-:-:S05]  /*4d6e0*/  LOP3.LUT P4, RZ, R249, 0x40000, RZ, 0xc0, !PT ;  /* 0x00040000f9ff7812 */ /* 0x000fca000788c0ff */
[----:B------:R2:W-:Y:S04]  /*4d6f0*/  @P2 STG.E.U8 desc[UR58][R186.64], R13 ;  /* 0x0000000dba002986 */ /* 0x0005e8000c10113a */
[----:B------:R0:W-:Y:S01]  /*4d700*/  @P3 STG.E.U8 desc[UR58][R184.64], R12 ;  /* 0x0000000cb8003986 */ /* 0x0001e2000c10113a */
[C---:B------:R-:W-:Y:S02]  /*4d710*/  LOP3.LUT P5, RZ, R249.reuse, 0x80000, RZ, 0xc0, !PT ;  /* 0x00080000f9ff7812 */ /* 0x040fe400078ac0ff */
[C---:B------:R-:W-:Y:S02]  /*4d720*/  PRMT R237, R14.reuse, 0x7771, RZ ;  /* 0x000077710eed7816 */ /* 0x040fe400000000ff */
[C---:B------:R-:W-:Y:S02]  /*4d730*/  LOP3.LUT P6, RZ, R249.reuse, 0x100000, RZ, 0xc0, !PT ;  /* 0x00100000f9ff7812 */ /* 0x040fe400078cc0ff */
[----:B------:R-:W-:Y:S01]  /*4d740*/  PRMT R251, R14, 0x7772, RZ ;  /* 0x000077720efb7816 */ /* 0x000fe200000000ff */
[----:B------:R3:W-:Y:S01]  /*4d750*/  @P4 STG.E.U8 desc[UR58][R10.64], R237 ;  /* 0x000000ed0a004986 */ /* 0x0007e2000c10113a */
[----:B------:R-:W-:-:S02]  /*4d760*/  LOP3.LUT P1, RZ, R249, 0x200000, RZ, 0xc0, !PT ;  /* 0x00200000f9ff7812 */ /* 0x000fc4000782c0ff */
[----:B------:R-:W-:Y:S02]  /*4d770*/  PRMT R14, R14, 0x7773, RZ ;  /* 0x000077730e0e7816 */ /* 0x000fe400000000ff */
[----:B--2---:R-:W-:Y:S02]  /*4d780*/  SHF.R.S32.HI R13, RZ, 0x1f, R181 ;  /* 0x0000001fff0d7819 */ /* 0x004fe400000114b5 */
[----:B------:R-:W-:-:S05]  /*4d790*/  IADD3 R8, P0, R181, R4, RZ ;  /* 0x00000004b5087210 */ /* 0x000fca0007f1e0ff */
[----:B------:R-:W-:Y:S01]  /*4d7a0*/  IMAD.X R9, R13, 0x1, R7, P0 ;  /* 0x000000010d097824 */ /* 0x000fe200000e0607 */
[----:B0-----:R-:W-:Y:S02]  /*4d7b0*/  IADD3 R12, P0, R181, R5, RZ ;  /* 0x00000005b50c7210 */ /* 0x001fe40007f1e0ff */
[----:B------:R-:W2:Y:S03]  /*4d7c0*/  LDL.LU R181, [R1+0x210] ;  /* 0x0002100001b57983 */ /* 0x000ea60000300800 */
[----:B------:R-:W-:Y:S01]  /*4d7d0*/  IMAD.X R13, R13, 0x1, R6, P0 ;  /* 0x000000010d0d7824 */ /* 0x000fe200000e0606 */
[----:B------:R0:W-:Y:S04]  /*4d7e0*/  @P5 STG.E.U8 desc[UR58][R8.64], R251 ;  /* 0x000000fb08005986 */ /* 0x0001e8000c10113a */
[----:B------:R4:W-:Y:S01]  /*4d7f0*/  @P6 STG.E.U8 desc[UR58][R12.64], R14 ;  /* 0x0000000e0c006986 */ /* 0x0009e2000c10113a */
[----:B------:R-:W-:-:S02]  /*4d800*/  LOP3.LUT P2, RZ, R249, 0x400000, RZ, 0xc0, !PT ;  /* 0x00400000f9ff7812 */ /* 0x000fc4000784c0ff */
        /* <DEDUP_REMOVED lines=8> */
[----:B------:R0:W-:Y:S01]  /*4d890*/  @P1 STG.E.U8 desc[UR58][R10.64], R237 ;  /* 0x000000ed0a001986 */ /* 0x0001e2000c10113a */
[----:B----4-:R-:W-:Y:S02]  /*4d8a0*/  SHF.R.S32.HI R14, RZ, 0x1f, R180 ;  /* 0x0000001fff0e7819 */ /* 0x010fe400000114b4 */
[----:B------:R-:W-:-:S05]  /*4d8b0*/  IADD3 R12, P0, R180, R4, RZ ;  /* 0x00000004b40c7210 */ /* 0x000fca0007f1e0ff */
[----:B------:R-:W-:Y:S01]  /*4d8c0*/  IMAD.X R13, R14, 0x1, R7, P0 ;  /* 0x000000010e0d7824 */ /* 0x000fe200000e0607 */
        /* <DEDUP_REMOVED lines=21> */
[C---:B------:R-:W-:Y:S02]  /*4da20*/  LOP3.LUT P2, RZ, R249.reuse, 0x10000000, RZ, 0xc0, !PT ;  /* 0x10000000f9ff7812 */ /* 0x040fe4000784c0ff */
        /* <DEDUP_REMOVED lines=11> */
[----:B------:R-:W-:Y:S04]  /*4dae0*/  @P1 STG.E.U8 desc[UR58][R10.64], R14 ;  /* 0x0000000e0a001986 */ /* 0x000fe8000c10113a */
[----:B------:R0:W-:Y:S01]  /*4daf0*/  @P2 STG.E.U8 desc[UR58][R8.64], R16 ;  /* 0x0000001008002986 */ /* 0x0001e2000c10113a */
[----:B------:R-:W-:Y:S02]  /*4db00*/  LOP3.LUT P4, RZ, R249, 0x40000000, RZ, 0xc0, !PT ;  /* 0x40000000f9ff7812 */ /* 0x000fe4000788c0ff */
[----:B0-----:R-:W-:Y:S02]  /*4db10*/  PRMT R8, R17, 0x7770, RZ ;  /* 0x0000777011087816 */ /* 0x001fe400000000ff */
[----:B------:R-:W-:Y:S02]  /*4db20*/  LOP3.LUT P5, RZ, R249, 0x80000000, RZ, 0xc0, !PT ;  /* 0x80000000f9ff7812 */ /* 0x000fe400078ac0ff */
[----:B---3--:R-:W-:-:S02]  /*4db30*/  SHF.R.S32.HI R15, RZ, 0x1f, R2 ;  /* 0x0000001fff0f7819 */ /* 0x008fc40000011402 */
[----:B------:R-:W-:-:S05]  /*4db40*/  IADD3 R12, P0, R2, R4, RZ ;  /* 0x00000004020c7210 */ /* 0x000fca0007f1e0ff */
[C---:B------:R-:W-:Y:S01]  /*4db50*/  IMAD.X R13, R15.reuse, 0x1, R7, P0 ;  /* 0x000000010f0d7824 */ /* 0x040fe200000e0607 */
[----:B------:R-:W-:Y:S02]  /*4db60*/  IADD3 R14, P0, R2, R5, RZ ;  /* 0x00000005020e7210 */ /* 0x000fe40007f1e0ff */
[----:B------:R-:W3:Y:S03]  /*4db70*/  LDL.LU R2, [R1+0x224] ;  /* 0x0002240001027983 */ /* 0x000ee60000300800 */
[----:B------:R-:W-:Y:S01]  /*4db80*/  IMAD.X R15, R15, 0x1, R6, P0 ;  /* 0x000000010f0f7824 */ /* 0x000fe200000e0606 */
[----:B------:R0:W-:Y:S01]  /*4db90*/  @P3 STG.E.U8 desc[UR58][R12.64], R8 ;  /* 0x000000080c003986 */ /* 0x0001e2000c10113a */
[----:B----4-:R-:W-:Y:S02]  /*4dba0*/  SHF.R.S32.HI R9, RZ, 0x1f, R180 ;  /* 0x0000001fff097819 */ /* 0x010fe400000114b4 */
[----:B------:R-:W-:-:S05]  /*4dbb0*/  IADD3 R10, P0, R180, R4, RZ ;  /* 0x00000004b40a7210 */ /* 0x000fca0007f1e0ff */
[----:B------:R-:W-:Y:S01]  /*4dbc0*/  IMAD.X R11, R9, 0x1, R7, P0 ;  /* 0x00000001090b7824 */ /* 0x000fe200000e0607 */
[----:B0-----:R-:W-:Y:S02]  /*4dbd0*/  IADD3 R8, P0, R180, R5, RZ ;  /* 0x00000005b4087210 */ /* 0x001fe40007f1e0ff */
[----:B------:R-:W4:Y:S01]  /*4dbe0*/  LDL.LU R180, [R1+0xa8] ;  /* 0x0000a80001b47983 */ /* 0x000f220000300800 */
[----:B------:R-:W-:Y:S02]  /*4dbf0*/  PRMT R12, R17, 0x7771, RZ ;  /* 0x00007771110c7816 */ /* 0x000fe400000000ff */
[----:B------:R-:W-:-:S03]  /*4dc00*/  IMAD.X R9, R9, 0x1, R6, P0 ;  /* 0x0000000109097824 */ /* 0x000fc600000e0606 */
        /* <DEDUP_REMOVED lines=17> */
[C---:B------:R-:W-:Y:S02]  /*4dd20*/  LOP3.LUT P4, RZ, R248.reuse, 0x10, RZ, 0xc0, !PT ;  /* 0x00000010f8ff7812 */ /* 0x040fe4000788c0ff */
[C---:B------:R-:W-:Y:S02]  /*4dd30*/  LOP3.LUT P5, RZ, R248.reuse, 0x20, RZ, 0xc0, !PT ;  /* 0x00000020f8ff7812 */ /* 0x040fe400078ac0ff */
[----:B------:R-:W-:-:S02]  /*4dd40*/  LOP3.LUT P6, RZ, R248, 0x40, RZ, 0xc0, !PT ;  /* 0x00000040f8ff7812 */ /* 0x000fc400078cc0ff */
[----:B--2---:R-:W-:Y:S02]  /*4dd50*/  SHF.R.S32.HI R14, RZ, 0x1f, R181 ;  /* 0x0000001fff0e7819 */ /* 0x004fe400000114b5 */
[----:B0-----:R-:W-:-:S05]  /*4dd60*/  IADD3 R8, P0, R181, R4, RZ ;  /* 0x00000004b5087210 */ /* 0x001fca0007f1e0ff */
[C---:B------:R-:W-:Y:S01]  /*4dd70*/  IMAD.X R9, R14.reuse, 0x1, R7, P0 ;  /* 0x000000010e097824 */ /* 0x040fe200000e0607 */
[----:B-1----:R-:W-:Y:S02]  /*4dd80*/  IADD3 R12, P0, R181, R5, RZ ;  /* 0x00000005b50c7210 */ /* 0x002fe40007f1e0ff */
        /* <DEDUP_REMOVED lines=10> */
[----:B---3--:R-:W-:Y:S02]  /*4de30*/  SHF.R.S32.HI R11, RZ, 0x1f, R2 ;  /* 0x0000001fff0b7819 */ /* 0x008fe40000011402 */
        /* <DEDUP_REMOVED lines=22> */
[C---:B------:R-:W-:Y:S02]  /*4dfa0*/  LOP3.LUT P3, RZ, R248.reuse, 0x200, RZ, 0xc0, !PT ;  /* 0x00000200f8ff7812 */ /* 0x040fe4000786c0ff */
        /* <DEDUP_REMOVED lines=9> */
[----:B0-----:R-:W-:Y:S02]  /*4e040*/  PRMT R15, R20, 0x7772, RZ ;  /* 0x00007772140f7816 */ /* 0x001fe400000000ff */
[----:B--2---:R-:W-:Y:S02]  /*4e050*/  SHF.R.S32.HI R14, RZ, 0x1f, R181 ;  /* 0x0000001fff0e7819 */ /* 0x004fe400000114b5 */
[----:B------:R-:W-:-:S05]  /*4e060*/  IADD3 R8, P0, R181, R4, RZ ;  /* 0x00000004b5087210 */ /* 0x000fca0007f1e0ff */
[C---:B------:R-:W-:Y:S01]  /*4e070*/  IMAD.X R9, R14.reuse, 0x1, R7, P0 ;  /* 0x000000010e097824 */ /* 0x040fe200000e0607 */
[----:B------:R-:W-:Y:S02]  /*4e080*/  IADD3 R12, P0, R181, R5, RZ ;  /* 0x00000005b50c7210 */ /* 0x000fe40007f1e0ff */
[----:B------:R-:W2:Y:S03]  /*4e090*/  LDL.LU R181, [R1+0xc0] ;  /* 0x0000c00001b57983 */ /* 0x000ea60000300800 */
[----:B------:R-:W-:Y:S01]  /*4e0a0*/  IMAD.X R13, R14, 0x1, R6, P0 ;  /* 0x000000010e0d7824 */ /* 0x000fe200000e0606 */
[----:B------:R-:W-:-:S05]  /*4e0b0*/  PRMT R14, R20, 0x7771, RZ ;  /* 0x00007771140e7816 */ /* 0x000fca00000000ff */
[----:B------:R-:W-:Y:S01]  /*4e0c0*/  @P4 STG.E.U8 desc[UR58][R10.64], R14 ;  /* 0x0000000e0a004986 */ /* 0x000fe2000c10113a */
[----:B------:R-:W-:-:S03]  /*4e0d0*/  PRMT R20, R20, 0x7773, RZ ;  /* 0x0000777314147816 */ /* 0x000fc600000000ff */
[----:B------:R-:W-:Y:S04]  /*4e0e0*/  @P5 STG.E.U8 desc[UR58][R8.64], R15 ;  /* 0x0000000f08005986 */ /* 0x000fe8000c10113a */
[----:B------:R0:W-:Y:S01]  /*4e0f0*/  @P6 STG.E.U8 desc[UR58][R12.64], R20 ;  /* 0x000000140c006986 */ /* 0x0001e2000c10113a */
[C---:B------:R-:W-:Y:S02]  /*4e100*/  LOP3.LUT P2, RZ, R248.reuse, 0x4000, RZ, 0xc0, !PT ;  /* 0x00004000f8ff7812 */ /* 0x040fe4000784c0ff */
[----:B0-----:R-:W-:Y:S02]  /*4e110*/  PRMT R12, R21, 0x7770, RZ ;  /* 0x00007770150c7816 */ /* 0x001fe400000000ff */
[----:B------:R-:W-:Y:S02]  /*4e120*/  LOP3.LUT P3, RZ, R248, 0x8000, RZ, 0xc0, !PT ;  /* 0x00008000f8ff7812 */ /* 0x000fe4000786c0ff */
[----:B---3--:R-:W-:-:S02]  /*4e130*/  SHF.R.S32.HI R14, RZ, 0x1f, R2 ;  /* 0x0000001fff0e7819 */ /* 0x008fc40000011402 */
[----:B------:R-:W-:-:S05]  /*4e140*/  IADD3 R10, P0, R2, R4, RZ ;  /* 0x00000004020a7210 */ /* 0x000fca0007f1e0ff */
[----:B------:R-:W-:Y:S01]  /*4e150*/  IMAD.X R11, R14, 0x1, R7, P0 ;  /* 0x000000010e0b7824 */ /* 0x000fe200000e0607 */
        /* <DEDUP_REMOVED lines=29> */
[----:B0-----:R-:W-:Y:S02]  /*4e330*/  PRMT R10, R22, 0x7771, RZ ;  /* 0x00007771160a7816 */ /* 0x001fe400000000ff */
[----:B--2---:R-:W-:Y:S02]  /*4e340*/  SHF.R.S32.HI R13, RZ, 0x1f, R181 ;  /* 0x0000001fff0d7819 */ /* 0x004fe400000114b5 */
[----:B------:R-:W-:-:S05]  /*4e350*/  IADD3 R8, P0, R181, R4, RZ ;  /* 0x00000004b5087210 */ /* 0x000fca0007f1e0ff */
[----:B------:R-:W-:Y:S01]  /*4e360*/  IMAD.X R9, R13, 0x1, R7, P0 ;  /* 0x000000010d097824 */ /* 0x000fe200000e0607 */
[----:B------:R-:W-:Y:S02]  /*4e370*/  IADD3 R12, P0, R181, R5, RZ ;  /* 0x00000005b50c7210 */ /* 0x000fe40007f1e0ff */
[----:B------:R-:W2:Y:S03]  /*4e380*/  LDL.LU R181, [R1+0xd0] ;  /* 0x0000d00001b57983 */ /* 0x000ea60000300800 */
[----:B------:R-:W-:Y:S01]  /*4e390*/  IMAD.X R13, R13, 0x1, R6, P0 ;  /* 0x000000010d0d7824 */ /* 0x000fe200000e0606 */
[----:B------:R0:W-:Y:S02]  /*4e3a0*/  @P6 STG.E.U8 desc[UR58][R14.64], R10 ;  /* 0x0000000a0e006986 */ /* 0x0001e4000c10113a */
[C---:B0-----:R-:W-:Y:S02]  /*4e3b0*/  PRMT R10, R22.reuse, 0x7772, RZ ;  /* 0x00007772160a7816 */ /* 0x041fe400000000ff */
[----:B------:R-:W-:-:S03]  /*4e3c0*/  PRMT R22, R22, 0x7773, RZ ;  /* 0x0000777316167816 */ /* 0x000fc600000000ff */
[----:B------:R-:W-:Y:S04]  /*4e3d0*/  @P1 STG.E.U8 desc[UR58][R8.64], R10 ;  /* 0x0000000a08001986 */ /* 0x000fe8000c10113a */
[----:B------:R0:W-:Y:S01]  /*4e3e0*/  @P2 STG.E.U8 desc[UR58][R12.64], R22 ;  /* 0x000000160c002986 */ /* 0x0001e2000c10113a */
[C---:B------:R-:W-:Y:S02]  /*4e3f0*/  LOP3.LUT P3, RZ, R248.reuse, 0x200000, RZ, 0xc0, !PT ;  /* 0x00200000f8ff7812 */ /* 0x040fe4000786c0ff */
[----:B------:R-:W-:Y:S02]  /*4e400*/  LOP3.LUT P4, RZ, R248, 0x400000, RZ, 0xc0, !PT ;  /* 0x00400000f8ff7812 */ /* 0x000fe4000788c0ff */
[----:B0-----:R-:W-:Y:S02]  /*4e410*/  PRMT R13, R23, 0x7770, RZ ;  /* 0x00007770170d7816 */ /* 0x001fe400000000ff */
[----:B---3--:R-:W-:-:S02]  /*4e420*/  SHF.R.S32.HI R11, RZ, 0x1f, R2 ;  /* 0x0000001fff0b7819 */ /* 0x008fc40000011402 */
[----:B------:R-:W-:-:S05]  /*4e430*/  IADD3 R14, P0, R2, R4, RZ ;  /* 0x00000004020e7210 */ /* 0x000fca0007f1e0ff */
[C---:B------:R-:W-:Y:S01]  /*4e440*/  IMAD.X R15, R11.reuse, 0x1, R7, P0 ;  /* 0x000000010b0f7824 */ /* 0x040fe200000e0607 */
[----:B------:R-:W-:Y:S02]  /*4e450*/  IADD3 R10, P0, R2, R5, RZ ;  /* 0x00000005020a7210 */ /* 0x000fe40007f1e0ff */
        /* <DEDUP_REMOVED lines=12> */
[----:B------:R-:W-:-:S05]  /*4e520*/  IADD3 R14, P0, R3, R4, RZ ;  /* 0x00000004030e7210 */ /* 0x000fca0007f1e0ff */
[----:B------:R-:W-:Y:S01]  /*4e530*/  IMAD.X R15, R10, 0x1, R7, P0 ;  /* 0x000000010a0f7824 */ /* 0x000fe200000e0607 */
[----:B------:R-:W-:Y:S02]  /*4e540*/  IADD3 R12, P0, R3, R5, RZ ;  /* 0x00000005030c7210 */ /* 0x000fe40007f1e0ff */
[----:B------:R-:W4:Y:S01]  /*4e550*/  LDL.LU R3, [R1+0xdc] ;  /* 0x0000dc0001037983 */ /* 0x000f220000300800 */
[C---:B------:R-:W-:Y:S02]  /*4e560*/  LOP3.LUT P5, RZ, R248.reuse, 0x800000, RZ, 0xc0, !PT ;  /* 0x00800000f8ff7812 */ /* 0x040fe400078ac0ff */
[C---:B------:R-:W-:Y:S02]  /*4e570*/  LOP3.LUT P6, RZ, R248.reuse, 0x1000000, RZ, 0xc0, !PT ;  /* 0x01000000f8ff7812 */ /* 0x040fe400078cc0ff */
[----:B------:R-:W-:Y:S02]  /*4e580*/  LOP3.LUT P1, RZ, R248, 0x2000000, RZ, 0xc0, !PT ;  /* 0x02000000f8ff7812 */ /* 0x000fe4000782c0ff */
[C---:B------:R-:W-:Y:S01]  /*4e590*/  PRMT R11, R23.reuse, 0x7772, RZ ;  /* 0x00007772170b7816 */ /* 0x040fe200000000ff */
[----:B------:R-:W-:Y:S01]  /*4e5a0*/  IMAD.X R13, R10, 0x1, R6, P0 ;  /* 0x000000010a0d7824 */ /* 0x000fe200000e0606 */
[----:B------:R-:W-:-:S05]  /*4e5b0*/  PRMT R23, R23, 0x7773, RZ ;  /* 0x0000777317177816 */ /* 0x000fca00000000ff */
[----:B------:R0:W-:Y:S01]  /*4e5c0*/  @P5 STG.E.U8 desc[UR58][R8.64], R11 ;  /* 0x0000000b08005986 */ /* 0x0001e2000c10113a */
[----:B------:R-:W-:-:S03]  /*4e5d0*/  LOP3.LUT P2, RZ, R248, 0x4000000, RZ, 0xc0, !PT ;  /* 0x04000000f8ff7812 */ /* 0x000fc6000784c0ff */
[----:B------:R-:W-:Y:S01]  /*4e5e0*/  @P6 STG.E.U8 desc[UR58][R16.64], R23 ;  /* 0x0000001710006986 */ /* 0x000fe2000c10113a */
[----:B0-----:R-:W-:-:S05]  /*4e5f0*/  PRMT R8, R24, 0x7770, RZ ;  /* 0x0000777018087816 */ /* 0x001fca00000000ff */
[----:B------:R0:W-:Y:S01]  /*4e600*/  @P1 STG.E.U8 desc[UR58][R14.64], R8 ;  /* 0x000000080e001986 */ /* 0x0001e2000c10113a */
[C---:B------:R-:W-:Y:S02]  /*4e610*/  LOP3.LUT P3, RZ, R248.reuse, 0x8000000, RZ, 0xc0, !PT ;  /* 0x08000000f8ff7812 */ /* 0x040fe4000786c0ff */
[----:B------:R-:W-:Y:S02]  /*4e620*/  LOP3.LUT P4, RZ, R248, 0x10000000, RZ, 0xc0, !PT ;  /* 0x10000000f8ff7812 */ /* 0x000fe4000788c0ff */
[----:B0-----:R-:W-:Y:S02]  /*4e630*/  PRMT R14, R24, 0x7771, RZ ;  /* 0x00007771180e7816 */ /* 0x001fe400000000ff */
[----:B--2---:R-:W-:Y:S02]  /*4e640*/  SHF.R.S32.HI R9, RZ, 0x1f, R181 ;  /* 0x0000001fff097819 */ /* 0x004fe400000114b5 */
[----:B------:R-:W-:-:S05]  /*4e650*/  IADD3 R10, P0, R181, R4, RZ ;  /* 0x00000004b50a7210 */ /* 0x000fca0007f1e0ff */
[----:B------:R-:W-:Y:S01]  /*4e660*/  IMAD.X R11, R9, 0x1, R7, P0 ;  /* 0x00000001090b7824 */ /* 0x000fe200000e0607 */
[----:B------:R-:W-:Y:S02]  /*4e670*/  IADD3 R8, P0, R181, R5, RZ ;  /* 0x00000005b5087210 */ /* 0x000fe40007f1e0ff */
[----:B------:R-:W2:Y:S01]  /*4e680*/  LDL.LU R181, [R1+0xe0] ;  /* 0x0000e00001b57983 */ /* 0x000ea20000300800 */
[----:B------:R-:W-:Y:S02]  /*4e690*/  PRMT R15, R24, 0x7772, RZ ;  /* 0x00007772180f7816 */ /* 0x000fe400000000ff */
[----:B------:R-:W-:Y:S01]  /*4e6a0*/  IMAD.X R9, R9, 0x1, R6, P0 ;  /* 0x0000000109097824 */ /* 0x000fe200000e0606 */
[----:B------:R3:W-:Y:S01]  /*4e6b0*/  @P2 STG.E.U8 desc[UR58][R12.64], R14 ;  /* 0x0000000e0c002986 */ /* 0x0007e2000c10113a */
[----:B------:R-:W-:Y:S02]  /*4e6c0*/  LOP3.LUT P5, RZ, R248, 0x20000000, RZ, 0xc0, !PT ;  /* 0x20000000f8ff7812 */ /* 0x000fe400078ac0ff */
[----:B------:R-:W-:Y:S01]  /*4e6d0*/  PRMT R24, R24, 0x7773, RZ ;  /* 0x0000777318187816 */ /* 0x000fe200000000ff */
[----:B------:R0:W-:Y:S04]  /*4e6e0*/  @P3 STG.E.U8 desc[UR58][R10.64], R15 ;  /* 0x0000000f0a003986 */ /* 0x0001e8000c10113a */
[----:B------:R1:W-:Y:S01]  /*4e6f0*/  @P4 STG.E.U8 desc[UR58][R8.64], R24 ;  /* 0x0000001808004986 */ /* 0x0003e2000c10113a */
[----:B------:R-:W-:-:S02]  /*4e700*/  LOP3.LUT P6, RZ, R248, 0x40000000, RZ, 0xc0, !PT ;  /* 0x40000000f8ff7812 */ /* 0x000fc400078cc0ff */
[----:B------:R-:W-:Y:S02]  /*4e710*/  LOP3.LUT P1, RZ, R248, 0x80000000, RZ, 0xc0, !PT ;  /* 0x80000000f8ff7812 */ /* 0x000fe4000782c0ff */
[----:B---3--:R-:W-:Y:S02]  /*4e720*/  SHF.R.S32.HI R14, RZ, 0x1f, R2 ;  /* 0x0000001fff0e7819 */ /* 0x008fe40000011402 */
[----:B------:R-:W-:-:S05]  /*4e730*/  IADD3 R12, P0, R2, R4, RZ ;  /* 0x00000004020c7210 */ /* 0x000fca0007f1e0ff */
[----:B------:R-:W-:Y:S01]  /*4e740*/  IMAD.X R13, R14, 0x1, R7, P0 ;  /* 0x000000010e0d7824 */ /* 0x000fe200000e0607 */
[----:B0-----:R-:W-:Y:S02]  /*4e750*/  IADD3 R10, P0, R2, R5, RZ ;  /* 0x00000005020a7210 */ /* 0x001fe40007f1e0ff */
[----:B------:R-:W3:Y:S03]  /*4e760*/  LDL.LU R2, [R1+0xe8] ;  /* 0x0000e80001027983 */ /* 0x000ee60000300800 */
[----:B------:R-:W-:Y:S01]  /*4e770*/  IMAD.X R11, R14, 0x1, R6, P0 ;  /* 0x000000010e0b7824 */ /* 0x000fe200000e0606 */
[----:B------:R-:W-:-:S05]  /*4e780*/  PRMT R14, R25, 0x7770, RZ ;  /* 0x00007770190e7816 */ /* 0x000fca00000000ff */
[----:B------:R0:W-:Y:S01]  /*4e790*/  @P5 STG.E.U8 desc[UR58][R12.64], R14 ;  /* 0x0000000e0c005986 */ /* 0x0001e2000c10113a */
[----:B----4-:R-:W-:Y:S02]  /*4e7a0*/  SHF.R.S32.HI R15, RZ, 0x1f, R180 ;  /* 0x0000001fff0f7819 */ /* 0x010fe400000114b4 */
[----:B-1----:R-:W-:-:S05]  /*4e7b0*/  IADD3 R8, P0, R180, R4, RZ ;  /* 0x00000004b4087210 */ /* 0x002fca0007f1e0ff */
        /* <DEDUP_REMOVED lines=58> */
[C---:B------:R-:W-:Y:S01]  /*4eb60*/  IMAD.X R11, R8.reuse, 0x1, R7, P0 ;  /* 0x00000001080b7824 */ /* 0x040fe200000e0607 */
        /* <DEDUP_REMOVED lines=19> */
[----:B------:R0:W-:Y:S01]  /*4eca0*/  @P6 STG.E.U8 desc[UR58][R14.64], R10 ;  /* 0x0000000a0e006986 */ /* 0x0001e2000c10113a */
[----:B------:R-:W-:Y:S02]  /*4ecb0*/  LOP3.LUT P3, RZ, R247, 0x2000, RZ, 0xc0, !PT ;  /* 0x00002000f7ff7812 */ /* 0x000fe4000786c0ff */
[----:B0-----:R-:W-:-:S02]  /*4ecc0*/  PRMT R10, R28, 0x7772, RZ ;  /* 0x000077721c0a7816 */ /* 0x001fc400000000ff */
        /* <DEDUP_REMOVED lines=49> */
[----:B------:R0:W-:Y:S04]  /*4efe0*/  @P3 STG.E.U8 desc[UR58][R8.64], R15 ;  /* 0x0000000f08003986 */ /* 0x0001e8000c10113a */
        /* <DEDUP_REMOVED lines=12> */
[----:B-1----:R-:W-:-:S05]  /*4f0b0*/  IADD3 R12, P0, R180, R4, RZ ;  /* 0x00000004b40c7210 */ /* 0x002fca0007f1e0ff */
        /* <DEDUP_REMOVED lines=691> */
[----:B------:R-:W-:Y:S04]  /*51bf0*/  @P6 STG.E.U8 desc[UR58][R10.64], R59 ;  /* 0x0000003b0a006986 */ /* 0x000fe8000c10113a */
[----:B------:R0:W-:Y:S01]  /*51c00*/  @P1 STG.E.U8 desc[UR58][R8.64], R15 ;  /* 0x0000000f08001986 */ /* 0x0001e2000c10113a */
[C---:B------:R-:W-:Y:S02]  /*51c10*/  LOP3.LUT P3, RZ, R243.reuse, 0x800, RZ, 0xc0, !PT ;  /* 0x00000800f3ff7812 */ /* 0x040fe4000786c0ff */
[C---:B------:R-:W-:Y:S02]  /*51c20*/  LOP3.LUT P4, RZ, R243.reuse, 0x1000, RZ, 0xc0, !PT ;  /* 0x00001000f3ff7812 */ /* 0x040fe4000788c0ff */
[----:B------:R-:W-:Y:S02]  /*51c30*/  LOP3.LUT P5, RZ, R243, 0x2000, RZ, 0xc0, !PT ;  /* 0x00002000f3ff7812 */ /* 0x000fe400078ac0ff */
[----:B0-----:R-:W-:-:S02]  /*51c40*/  PRMT R15, R60, 0x7772, RZ ;  /* 0x000077723c0f7816 */ /* 0x001fc400000000ff */
        /* <DEDUP_REMOVED lines=129> */
[----:B------:R-:W-:Y:S01]  /*52460*/  IMAD.X R9, R14, 0x1, R7, P0 ;  /* 0x000000010e097824 */ /* 0x000fe200000e0607 */
        /* <DEDUP_REMOVED lines=962> */
[----:B------:R-:W-:Y:S02]  /*56090*/  LOP3.LUT P4, RZ, R238, 0x8000000, RZ, 0xc0, !PT ;  /* 0x08000000eeff7812 */ /* 0x000fe4000788c0ff */
        /* <DEDUP_REMOVED lines=152> */
[----:B------:R-:W-:Y:S02]  /*56a20*/  LOP3.LUT P2, RZ, R228, 0x4000000, RZ, 0xc0, !PT ;  /* 0x04000000e4ff7812 */ /* 0x000fe4000784c0ff */
        /* <DEDUP_REMOVED lines=430> */
[----:B------:R-:W-:Y:S02]  /*58510*/  LOP3.LUT P1, RZ, R229, 0x80000000, RZ, 0xc0, !PT ;  /* 0x80000000e5ff7812 */ /* 0x000fe4000782c0ff */
        /* <DEDUP_REMOVED lines=1083> */
[----:B0-----:R-:W-:-:S05]  /*5c8d0*/  IADD3 R12, P0, R180, R5, RZ ;  /* 0x00000005b40c7210 */ /* 0x001fca0007f1e0ff */
        /* <DEDUP_REMOVED lines=11> */
[----:B------:R-:W-:Y:S01]  /*5c990*/  LOP3.LUT P3, RZ, R236, 0x10, RZ, 0xc0, !PT ;  /* 0x00000010ecff7812 */ /* 0x000fe2000786c0ff */
[----:B------:R-:W4:Y:S01]  /*5c9a0*/  LDL.LU R180, [R1+0x194] ;  /* 0x0001940001b47983 */ /* 0x000f220000300800 */
        /* <DEDUP_REMOVED lines=8> */
[----:B0-----:R-:W-:Y:S02]  /*5ca30*/  PRMT R15, R176, 0x7772, RZ ;  /* 0x00007772b00f7816 */ /* 0x001fe400000000ff */
[----:B--2---:R-:W-:-:S02]  /*5ca40*/  SHF.R.S32.HI R14, RZ, 0x1f, R181 ;  /* 0x0000001fff0e7819 */ /* 0x004fc400000114b5 */
        /* <DEDUP_REMOVED lines=10> */
[----:B0-----:R-:W-:Y:S02]  /*5caf0*/  PRMT R15, R177, 0x7770, RZ ;  /* 0x00007770b10f7816 */ /* 0x001fe400000000ff */
[----:B---3--:R-:W-:Y:S02]  /*5cb00*/  SHF.R.S32.HI R14, RZ, 0x1f, R2 ;  /* 0x0000001fff0e7819 */ /* 0x008fe40000011402 */
[----:B------:R-:W-:-:S05]  /*5cb10*/  IADD3 R8, P0, R2, R4, RZ ;  /* 0x0000000402087210 */ /* 0x000fca0007f1e0ff */
[----:B------:R-:W-:Y:S01]  /*5cb20*/  IMAD.X R9, R14, 0x1, R7, P0 ;  /* 0x000000010e097824 */ /* 0x000fe200000e0607 */
[----:B------:R-:W-:Y:S02]  /*5cb30*/  IADD3 R12, P0, R2, R5, RZ ;  /* 0x00000005020c7210 */ /* 0x000fe40007f1e0ff */
[----:B------:R-:W3:Y:S03]  /*5cb40*/  LDL.LU R2, [R1+0x388] ;  /* 0x0003880001027983 */ /* 0x000ee60000300800 */
[----:B------:R-:W-:Y:S01]  /*5cb50*/  IMAD.X R13, R14, 0x1, R6, P0 ;  /* 0x000000010e0d7824 */ /* 0x000fe200000e0606 */
[----:B----4-:R-:W-:Y:S02]  /*5cb60*/  SHF.R.S32.HI R14, RZ, 0x1f, R3 ;  /* 0x0000001fff0e7819 */ /* 0x010fe40000011403 */
[----:B-1----:R-:W-:-:S05]  /*5cb70*/  IADD3 R10, P0, R3, R4, RZ ;  /* 0x00000004030a7210 */ /* 0x002fca0007f1e0ff */
[----:B------:R-:W-:Y:S01]  /*5cb80*/  IMAD.X R11, R14, 0x1, R7, P0 ;  /* 0x000000010e0b7824 */ /* 0x000fe200000e0607 */
[----:B------:R-:W-:-:S13]  /*5cb90*/  LOP3.LUT P0, RZ, R236, 0x800, RZ, 0xc0, !PT ;  /* 0x00000800ecff7812 */ /* 0x000fda000780c0ff */
[----:B------:R0:W-:Y:S02]  /*5cba0*/  @P0 STG.E.U8 desc[UR58][R8.64], R15 ;  /* 0x0000000f08000986 */ /* 0x0001e4000c10113a */
[----:B0-----:R-:W-:Y:S02]  /*5cbb0*/  IADD3 R8, P0, R3, R5, RZ ;  /* 0x0000000503087210 */ /* 0x001fe40007f1e0ff */
[----:B------:R-:W4:Y:S04]  /*5cbc0*/  LDL.LU R3, [R1+0x3a4] ;  /* 0x0003a40001037983 */ /* 0x000f280000300800 */
[----:B------:R-:W4:Y:S04]  /*5cbd0*/  LDL.LU R184, [R1+0x3c4] ;  /* 0x0003c40001b87983 */ /* 0x000f280000300800 */
[----:B------:R-:W4:Y:S01]  /*5cbe0*/  LDL.LU R185, [R1+0x3d4] ;  /* 0x0003d40001b97983 */ /* 0x000f220000300800 */
[----:B------:R-:W-:-:S03]  /*5cbf0*/  LOP3.LUT P1, RZ, R236, 0x1000, RZ, 0xc0, !PT ;  /* 0x00001000ecff7812 */ /* 0x000fc6000782c0ff */
[----:B------:R-:W4:Y:S01]  /*5cc00*/  LDL.LU R183, [R1+0x3ec] ;  /* 0x0003ec0001b77983 */ /* 0x000f220000300800 */
[----:B------:R-:W-:Y:S01]  /*5cc10*/  LOP3.LUT P2, RZ, R236, 0x4000, RZ, 0xc0, !PT ;  /* 0x00004000ecff7812 */ /* 0x000fe2000784c0ff */
[----:B------:R-:W-:Y:S01]  /*5cc20*/  IMAD.X R9, R14, 0x1, R6, P0 ;  /* 0x000000010e097824 */ /* 0x000fe200000e0606 */
[C---:B------:R-:W-:Y:S02]  /*5cc30*/  PRMT R14, R177.reuse, 0x7771, RZ ;  /* 0x00007771b10e7816 */ /* 0x040fe400000000ff */
[----:B------:R-:W-:-:S05]  /*5cc40*/  PRMT R15, R177, 0x7772, RZ ;  /* 0x00007772b10f7816 */ /* 0x000fca00000000ff */
[----:B------:R0:W-:Y:S01]  /*5cc50*/  @P1 STG.E.U8 desc[UR58][R12.64], R14 ;  /* 0x0000000e0c001986 */ /* 0x0001e2000c10113a */
[----:B------:R-:W-:-:S03]  /*5cc60*/  LOP3.LUT P3, RZ, R236, 0x10000, RZ, 0xc0, !PT ;  /* 0x00010000ecff7812 */ /* 0x000fc6000786c0ff */
[----:B------:R1:W-:Y:S01]  /*5cc70*/  @P2 STG.E.U8 desc[UR58][R10.64], R15 ;  /* 0x0000000f0a002986 */ /* 0x0003e2000c10113a */
[----:B0-----:R-:W-:Y:S02]  /*5cc80*/  SHF.R.S32.HI R14, RZ, 0x1f, R180 ;  /* 0x0000001fff0e7819 */ /* 0x001fe400000114b4 */
[----:B------:R-:W-:-:S05]  /*5cc90*/  IADD3 R12, P0, R180, R4, RZ ;  /* 0x00000004b40c7210 */ /* 0x000fca0007f1e0ff */
[----:B------:R-:W-:Y:S01]  /*5cca0*/  IMAD.X R13, R14, 0x1, R7, P0 ;  /* 0x000000010e0d7824 */ /* 0x000fe200000e0607 */
[----:B-1----:R-:W-:Y:S02]  /*5ccb0*/  IADD3 R10, P0, R180, R5, RZ ;  /* 0x00000005b40a7210 */ /* 0x002fe40007f1e0ff */
[----:B------:R-:W4:Y:S01]  /*5ccc0*/  LDL.LU R180, [R1+0x400] ;  /* 0x0004000001b47983 */ /* 0x000f220000300800 */
[----:B------:R-:W-:Y:S02]  /*5ccd0*/  PRMT R177, R177, 0x7773, RZ ;  /* 0x00007773b1b17816 */ /* 0x000fe400000000ff */
[----:B------:R-:W-:Y:S01]  /*5cce0*/  IMAD.X R11, R14, 0x1, R6, P0 ;  /* 0x000000010e0b7824 */ /* 0x000fe200000e0606 */
[----:B------:R-:W-:Y:S02]  /*5ccf0*/  LOP3.LUT P4, RZ, R236, 0x20000, RZ, 0xc0, !PT ;  /* 0x00020000ecff7812 */ /* 0x000fe4000788c0ff */
[----:B------:R0:W-:Y:S01]  /*5cd00*/  @P3 STG.E.U8 desc[UR58][R8.64], R177 ;  /* 0x000000b108003986 */ /* 0x0001e2000c10113a */
[----:B--2---:R-:W-:-:S02]  /*5cd10*/  SHF.R.S32.HI R14, RZ, 0x1f, R181 ;  /* 0x0000001fff0e7819 */ /* 0x004fc400000114b5 */
[----:B------:R-:W-:Y:S02]  /*5cd20*/  LOP3.LUT P5, RZ, R236, 0x80000, RZ, 0xc0, !PT ;  /* 0x00080000ecff7812 */ /* 0x000fe400078ac0ff */
[----:B0-----:R-:W-:Y:S02]  /*5cd30*/  IADD3 R8, P0, R181, R4, RZ ;  /* 0x00000004b5087210 */ /* 0x001fe40007f1e0ff */
[----:B------:R-:W-:-:S03]  /*5cd40*/  PRMT R15, R178, 0x7770, RZ ;  /* 0x00007770b20f7816 */ /* 0x000fc600000000ff */
[----:B------:R-:W-:Y:S01]  /*5cd50*/  IMAD.X R9, R14, 0x1, R7, P0 ;  /* 0x000000010e097824 */ /* 0x000fe200000e0607 */
[----:B------:R-:W-:Y:S02]  /*5cd60*/  IADD3 R142, P0, R181, R5, RZ ;  /* 0x00000005b58e7210 */ /* 0x000fe40007f1e0ff */
[----:B------:R-:W2:Y:S04]  /*5cd70*/  LDL.LU R181, [R1+0x404] ;  /* 0x0004040001b57983 */ /* 0x000ea80000300800 */
[----:B------:R0:W-:Y:S01]  /*5cd80*/  @P4 STG.E.U8 desc[UR58][R12.64], R15 ;  /* 0x0000000f0c004986 */ /* 0x0001e2000c10113a */
[----:B------:R-:W-:Y:S01]  /*5cd90*/  LOP3.LUT P6, RZ, R236, 0x100000, RZ, 0xc0, !PT ;  /* 0x00100000ecff7812 */ /* 0x000fe200078cc0ff */
[----:B------:R-:W-:Y:S02]  /*5cda0*/  IMAD.X R143, R14, 0x1, R6, P0 ;  /* 0x000000010e8f7824 */ /* 0x000fe400000e0606 */
[----:B------:R-:W2:Y:S01]  /*5cdb0*/  LDL.LU R187, [R1+0x408] ;  /* 0x0004080001bb7983 */ /* 0x000ea20000300800 */
[----:B0-----:R-:W-:-:S05]  /*5cdc0*/  PRMT R12, R178, 0x7771, RZ ;  /* 0x00007771b20c7816 */ /* 0x001fca00000000ff */
[----:B------:R0:W-:Y:S02]  /*5cdd0*/  @P5 STG.E.U8 desc[UR58][R10.64], R12 ;  /* 0x0000000c0a005986 */ /* 0x0001e4000c10113a */
[----:B0-----:R-:W-:-:S05]  /*5cde0*/  PRMT R11, R178, 0x7772, RZ ;  /* 0x00007772b20b7816 */ /* 0x001fca00000000ff */
[----:B------:R4:W-:Y:S01]  /*5cdf0*/  @P6 STG.E.U8 desc[UR58][R8.64], R11 ;  /* 0x0000000b08006986 */ /* 0x0009e2000c10113a */
[----:B---3--:R-:W-:Y:S02]  /*5ce00*/  SHF.R.S32.HI R10, RZ, 0x1f, R2 ;  /* 0x0000001fff0a7819 */ /* 0x008fe40000011402 */
[----:B------:R-:W-:-:S05]  /*5ce10*/  IADD3 R162, P0, R2, R4, RZ ;  /* 0x0000000402a27210 */ /* 0x000fca0007f1e0ff */
[----:B------:R-:W-:Y:S01]  /*5ce20*/  IMAD.X R163, R10, 0x1, R7, P0 ;  /* 0x000000010aa37824 */ /* 0x000fe200000e0607 */
[----:B------:R-:W-:-:S05]  /*5ce30*/  IADD3 R148, P0, R2, R5, RZ ;  /* 0x0000000502947210 */ /* 0x000fca0007f1e0ff */
[----:B------:R-:W-:Y:S01]  /*5ce40*/  IMAD.X R149, R10, 0x1, R6, P0 ;  /* 0x000000010a957824 */ /* 0x000fe200000e0606 */
[----:B----4-:R-:W-:Y:S02]  /*5ce50*/  SHF.R.S32.HI R8, RZ, 0x1f, R3 ;  /* 0x0000001fff087819 */ /* 0x010fe40000011403 */
[----:B------:R-:W-:-:S05]  /*5ce60*/  IADD3 R150, P0, R3, R4, RZ ;  /* 0x0000000403967210 */ /* 0x000fca0007f1e0ff */
[----:B------:R-:W-:Y:S01]  /*5ce70*/  IMAD.X R151, R8, 0x1, R7, P0 ;  /* 0x0000000108977824 */ /* 0x000fe200000e0607 */
[----:B------:R-:W-:-:S05]  /*5ce80*/  IADD3 R2, P0, R3, R5, RZ ;  /* 0x0000000503027210 */ /* 0x000fca0007f1e0ff */
[----:B------:R-:W-:Y:S01]  /*5ce90*/  IMAD.X R3, R8, 0x1, R6, P0 ;  /* 0x0000000108037824 */ /* 0x000fe200000e0606 */
[----:B------:R-:W-:Y:S02]  /*5cea0*/  SHF.R.S32.HI R8, RZ, 0x1f, R184 ;  /* 0x0000001fff087819 */ /* 0x000fe400000114b8 */
[----:B------:R-:W-:-:S05]  /*5ceb0*/  IADD3 R146, P0, R184, R4, RZ ;  /* 0x00000004b8927210 */ /* 0x000fca0007f1e0ff */
[----:B------:R-:W-:Y:S01]  /*5cec0*/  IMAD.X R147, R8, 0x1, R7, P0 ;  /* 0x0000000108937824 */ /* 0x000fe200000e0607 */
[----:B------:R-:W-:Y:S02]  /*5ced0*/  IADD3 R10, P0, R184, R5, RZ ;  /* 0x00000005b80a7210 */ /* 0x000fe40007f1e0ff */
[----:B------:R-:W3:Y:S03]  /*5cee0*/  LDL.LU R184, [R1+0x410] ;  /* 0x0004100001b87983 */ /* 0x000ee60000300800 */
[----:B------:R-:W-:Y:S01]  /*5cef0*/  IMAD.X R11, R8, 0x1, R6, P0 ;  /* 0x00000001080b7824 */ /* 0x000fe200000e0606 */
[----:B------:R-:W-:-:S04]  /*5cf00*/  SHF.R.S32.HI R8, RZ, 0x1f, R185 ;  /* 0x0000001fff087819 */ /* 0x000fc800000114b9 */
[----:B------:R0:W-:Y:S02]  /*5cf10*/  STL.64 [R1+0x7f0], R10 ;  /* 0x0007f00a01007387 */ /* 0x0001e40000100a00 */
[----:B0-----:R-:W-:-:S05]  /*5cf20*/  IADD3 R10, P0, R185, R4, RZ ;  /* 0x00000004b90a7210 */ /* 0x001fca0007f1e0ff */
[C---:B------:R-:W-:Y:S01]  /*5cf30*/  IMAD.X R11, R8.reuse, 0x1, R7, P0 ;  /* 0x00000001080b7824 */ /* 0x040fe200000e0607 */
[----:B------:R-:W-:Y:S02]  /*5cf40*/  IADD3 R12, P0, R185, R5, RZ ;  /* 0x00000005b90c7210 */ /* 0x000fe40007f1e0ff */
[----:B------:R-:W4:Y:S03]  /*5cf50*/  LDL.LU R185, [R1+0x448] ;  /* 0x0004480001b97983 */ /* 0x000f260000300800 */
[----:B------:R-:W-:Y:S01]  /*5cf60*/  IMAD.X R13, R8, 0x1, R6, P0 ;  /* 0x00000001080d7824 */ /* 0x000fe200000e0606 */
[----:B------:R-:W-:-:S04]  /*5cf70*/  SHF.R.S32.HI R8, RZ, 0x1f, R183 ;  /* 0x0000001fff087819 */ /* 0x000fc800000114b7 */
[----:B------:R0:W-:Y:S02]  /*5cf80*/  STL.64 [R1+0x7e0], R12 ;  /* 0x0007e00c01007387 */ /* 0x0001e40000100a00 */
[----:B0-----:R-:W-:-:S05]  /*5cf90*/  IADD3 R12, P0, R183, R4, RZ ;  /* 0x00000004b70c7210 */ /* 0x001fca0007f1e0ff */
[----:B------:R-:W-:-:S05]  /*5cfa0*/  IMAD.X R13, R8, 0x1, R7, P0 ;  /* 0x00000001080d7824 */ /* 0x000fca00000e0607 */
[----:B------:R0:W-:Y:S02]  /*5cfb0*/  STL.64 [R1+0x7d8], R12 ;  /* 0x0007d80c01007387 */ /* 0x0001e40000100a00 */
[----:B0-----:R-:W-:Y:S02]  /*5cfc0*/  IADD3 R12, P0, R183, R5, RZ ;  /* 0x00000005b70c7210 */ /* 0x001fe40007f1e0ff */
        /* <DEDUP_REMOVED lines=10> */
[----:B--2---:R-:W-:-:S04]  /*5d070*/  SHF.R.S32.HI R8, RZ, 0x1f, R181 ;  /* 0x0000001fff087819 */ /* 0x004fc800000114b5 */
[----:B------:R0:W-:Y:S02]  /*5d080*/  STL.64 [R1+0x7c0], R12 ;  /* 0x0007c00c01007387 */ /* 0x0001e40000100a00 */
[----:B0-----:R-:W-:-:S05]  /*5d090*/  IADD3 R12, P0, R181, R4, RZ ;  /* 0x00000004b50c7210 */ /* 0x001fca0007f1e0ff */
[----:B------:R-:W-:-:S05]  /*5d0a0*/  IMAD.X R13, R8, 0x1, R7, P0 ;  /* 0x00000001080d7824 */ /* 0x000fca00000e0607 */
[----:B------:R0:W-:Y:S02]  /*5d0b0*/  STL.64 [R1+0x7b8], R12 ;  /* 0x0007b80c01007387 */ /* 0x0001e40000100a00 */
[----:B0-----:R-:W-:Y:S02]  /*5d0c0*/  IADD3 R12, P0, R181, R5, RZ ;  /* 0x00000005b50c7210 */ /* 0x001fe40007f1e0ff */
[----:B------:R-:W2:Y:S03]  /*5d0d0*/  LDL.LU R181, [R1+0x460] ;  /* 0x0004600001b57983 */ /* 0x000ea60000300800 */
[----:B------:R-:W-:Y:S01]  /*5d0e0*/  IMAD.X R13, R8, 0x1, R6, P0 ;  /* 0x00000001080d7824 */ /* 0x000fe200000e0606 */
[----:B------:R-:W-:-:S04]  /*5d0f0*/  SHF.R.S32.HI R8, RZ, 0x1f, R187 ;  /* 0x0000001fff087819 */ /* 0x000fc800000114bb */
[----:B------:R0:W-:Y:S02]  /*5d100*/  STL.64 [R1+0x7b0], R12 ;  /* 0x0007b00c01007387 */ /* 0x0001e40000100a00 */
[----:B0-----:R-:W-:-:S05]  /*5d110*/  IADD3 R12, P0, R187, R4, RZ ;  /* 0x00000004bb0c7210 */ /* 0x001fca0007f1e0ff */
[----:B------:R-:W-:-:S05]  /*5d120*/  IMAD.X R13, R8, 0x1, R7, P0 ;  /* 0x00000001080d7824 */ /* 0x000fca00000e0607 */
[----:B------:R0:W-:Y:S02]  /*5d130*/  STL.64 [R1+0x7a8], R12 ;  /* 0x0007a80c01007387 */ /* 0x0001e40000100a00 */
[----:B0-----:R-:W-:Y:S02]  /*5d140*/  IADD3 R12, P0, R187, R5, RZ ;  /* 0x00000005bb0c7210 */ /* 0x001fe40007f1e0ff */
[----:B------:R-:W2:Y:S03]  /*5d150*/  LDL.LU R187, [R1+0x478] ;  /* 0x0004780001bb7983 */ /* 0x000ea60000300800 */
[----:B------:R-:W-:-:S05]  /*5d160*/  IMAD.X R13, R8, 0x1, R6, P0 ;  /* 0x00000001080d7824 */ /* 0x000fca00000e0606 */
[----:B------:R0:W-:Y:S01]  /*5d170*/  STL.64 [R1+0x7a0], R12 ;  /* 0x0007a00c01007387 */ /* 0x0001e20000100a00 */
[----:B---3--:R-:W-:Y:S02]  /*5d180*/  SHF.R.S32.HI R8, RZ, 0x1f, R184 ;  /* 0x0000001fff087819 */ /* 0x008fe400000114b8 */
[----:B0-----:R-:W-:-:S05]  /*5d190*/  IADD3 R12, P0, R184, R4, RZ ;  /* 0x00000004b80c7210 */ /* 0x001fca0007f1e0ff */
[----:B------:R-:W-:-:S05]  /*5d1a0*/  IMAD.X R13, R8, 0x1, R7, P0 ;  /* 0x00000001080d7824 */ /* 0x000fca00000e0607 */
[----:B------:R0:W-:Y:S02]  /*5d1b0*/  STL.64 [R1+0x798], R12 ;  /* 0x0007980c01007387 */ /* 0x0001e40000100a00 */
[----:B0-----:R-:W-:Y:S02]  /*5d1c0*/  IADD3 R12, P0, R184, R5, RZ ;  /* 0x00000005b80c7210 */ /* 0x001fe40007f1e0ff */
[----:B------:R-:W3:Y:S03]  /*5d1d0*/  LDL.LU R184, [R1+0x484] ;  /* 0x0004840001b87983 */ /* 0x000ee60000300800 */
[----:B------:R-:W-:Y:S01]  /*5d1e0*/  IMAD.X R13, R8, 0x1, R6, P0 ;  /* 0x00000001080d7824 */ /* 0x000fe200000e0606 */
[----:B----4-:R-:W-:-:S04]  /*5d1f0*/  SHF.R.S32.HI R8, RZ, 0x1f, R185 ;  /* 0x0000001fff087819 */ /* 0x010fc800000114b9 */
        /* <DEDUP_REMOVED lines=46> */
[----:B------:R-:W-:-:S05]  /*5d4e0*/  IMAD.X R13, R8, 0x1, R6, P0 ;  /* 0x00000001080d7824 */ /* 0x000fca00000e0606 */
[----:B------:R0:W-:Y:S01]  /*5d4f0*/  STL.64 [R1+0x730], R12 ;  /* 0x0007300c01007387 */ /* 0x0001e20000100a00 */
[----:B----4-:R-:W-:Y:S02]  /*5d500*/  SHF.R.S32.HI R8, RZ, 0x1f, R185 ;  /* 0x0000001fff087819 */ /* 0x010fe400000114b9 */
[----:B0-----:R-:W-:-:S05]  /*5d510*/  IADD3 R12, P0, R185, R4, RZ ;  /* 0x00000004b90c7210 */ /* 0x001fca0007f1e0ff */
[----:B------:R-:W-:-:S05]  /*5d520*/  IMAD.X R13, R8, 0x1, R7, P0 ;  /* 0x00000001080d7824 */ /* 0x000fca00000e0607 */
[----:B------:R0:W-:Y:S02]  /*5d530*/  STL.64 [R1+0x728], R12 ;  /* 0x0007280c01007387 */ /* 0x0001e40000100a00 */
[----:B0-----:R-:W-:Y:S02]  /*5d540*/  IADD3 R12, P0, R185, R5, RZ ;  /* 0x00000005b90c7210 */ /* 0x001fe40007f1e0ff */
[----:B------:R-:W4:Y:S03]  /*5d550*/  LDL.LU R185, [R1+0x514] ;  /* 0x0005140001b97983 */ /* 0x000f260000300800 */
[----:B------:R-:W-:-:S05]  /*5d560*/  IMAD.X R13, R8, 0x1, R6, P0 ;  /* 0x00000001080d7824 */ /* 0x000fca00000e0606 */
[----:B------:R0:W-:Y:S01]  /*5d570*/  STL.64 [R1+0x720], R12 ;  /* 0x0007200c01007387 */ /* 0x0001e20000100a00 */
[----:B------:R-:W-:Y:S02]  /*5d580*/  SHF.R.S32.HI R8, RZ, 0x1f, R183 ;  /* 0x0000001fff087819 */ /* 0x000fe400000114b7 */
        /* <DEDUP_REMOVED lines=15> */
[----:B--2---:R-:W-:Y:S02]  /*5d680*/  SHF.R.S32.HI R8, RZ, 0x1f, R181 ;  /* 0x0000001fff087819 */ /* 0x004fe400000114b5 */
[----:B0-----:R-:W-:-:S05]  /*5d690*/  IADD3 R12, P0, R181, R4, RZ ;  /* 0x00000004b50c7210 */ /* 0x001fca0007f1e0ff */
[----:B------:R-:W-:-:S05]  /*5d6a0*/  IMAD.X R13, R8, 0x1, R7, P0 ;  /* 0x00000001080d7824 */ /* 0x000fca00000e0607 */
[----:B------:R0:W-:Y:S02]  /*5d6b0*/  STL.64 [R1+0x6f8], R12 ;  /* 0x0006f80c01007387 */ /* 0x0001e40000100a00 */
[----:B0-----:R-:W-:Y:S02]  /*5d6c0*/  IADD3 R12, P0, R181, R5, RZ ;  /* 0x00000005b50c7210 */ /* 0x001fe40007f1e0ff */
[----:B------:R-:W2:Y:S03]  /*5d6d0*/  LDL.LU R181, [R1+0x550] ;  /* 0x0005500001b57983 */ /* 0x000ea60000300800 */
[----:B------:R-:W-:-:S05]  /*5d6e0*/  IMAD.X R13, R8, 0x1, R6, P0 ;  /* 0x00000001080d7824 */ /* 0x000fca00000e0606 */
[----:B------:R0:W-:Y:S01]  /*5d6f0*/  STL.64 [R1+0x6f0], R12 ;  /* 0x0006f00c01007387 */ /* 0x0001e20000100a00 */
[----:B------:R-:W-:Y:S02]  /*5d700*/  SHF.R.S32.HI R8, RZ, 0x1f, R187 ;  /* 0x0000001fff087819 */ /* 0x000fe400000114bb */
        /* <DEDUP_REMOVED lines=226> */
[----:B------:R0:W-:Y:S04]  /*5e530*/  STL.64 [R1+0x528], R12 ;  /* 0x0005280c01007387 */ /* 0x0001e80000100a00 */
[----:B------:R-:W4:Y:S01]  /*5e540*/  LDL.LU R188, [R1+0x86c] ;  /* 0x00086c0001bc7983 */ /* 0x000f220000300800 */
[----:B0-----:R-:W-:-:S05]  /*5e550*/  IADD3 R12, P0, R180, R5, RZ ;  /* 0x00000005b40c7210 */ /* 0x001fca0007f1e0ff */
[----:B------:R-:W-:-:S05]  /*5e560*/  IMAD.X R13, R8, 0x1, R6, P0 ;  /* 0x00000001080d7824 */ /* 0x000fca00000e0606 */
[----:B------:R0:W-:Y:S01]  /*5e570*/  STL.64 [R1+0x520], R12 ;  /* 0x0005200c01007387 */ /* 0x0001e20000100a00 */
[----:B--2---:R-:W-:Y:S02]  /*5e580*/  SHF.R.S32.HI R8, RZ, 0x1f, R181 ;  /* 0x0000001fff087819 */ /* 0x004fe400000114b5 */
[----:B0-----:R-:W-:-:S05]  /*5e590*/  IADD3 R12, P0, R181, R4, RZ ;  /* 0x00000004b50c7210 */ /* 0x001fca0007f1e0ff */
[----:B------:R-:W-:-:S05]  /*5e5a0*/  IMAD.X R13, R8, 0x1, R7, P0 ;  /* 0x00000001080d7824 */ /* 0x000fca00000e0607 */
[----:B------:R0:W-:Y:S04]  /*5e5b0*/  STL.64 [R1+0x518], R12 ;  /* 0x0005180c01007387 */ /* 0x0001e80000100a00 */
[----:B------:R-:W2:Y:S01]  /*5e5c0*/  LDL.LU R189, [R1+0x870] ;  /* 0x0008700001bd7983 */ /* 0x000ea20000300800 */
[----:B0-----:R-:W-:-:S05]  /*5e5d0*/  IADD3 R12, P0, R181, R5, RZ ;  /* 0x00000005b50c7210 */ /* 0x001fca0007f1e0ff */
[----:B------:R-:W-:-:S05]  /*5e5e0*/  IMAD.X R13, R8, 0x1, R6, P0 ;  /* 0x00000001080d7824 */ /* 0x000fca00000e0606 */
[----:B------:R0:W-:Y:S01]  /*5e5f0*/  STL.64 [R1+0x510], R12 ;  /* 0x0005100c01007387 */ /* 0x0001e20000100a00 */
[----:B------:R-:W-:Y:S02]  /*5e600*/  SHF.R.S32.HI R8, RZ, 0x1f, R187 ;  /* 0x0000001fff087819 */ /* 0x000fe400000114bb */
[----:B------:R-:W-:-:S05]  /*5e610*/  IADD3 R180, P0, R187, R4, RZ ;  /* 0x00000004bbb47210 */ /* 0x000fca0007f1e0ff */
[----:B------:R-:W-:Y:S01]  /*5e620*/  IMAD.X R181, R8, 0x1, R7, P0 ;  /* 0x0000000108b57824 */ /* 0x000fe200000e0607 */
[----:B0-----:R-:W-:-:S04]  /*5e630*/  IADD3 R12, P0, R187, R5, RZ ;  /* 0x00000005bb0c7210 */ /* 0x001fc80007f1e0ff */
[----:B------:R-:W-:Y:S04]  /*5e640*/  STL.64 [R1+0x1498], R180 ;  /* 0x001498b401007387 */ /* 0x000fe80000100a00 */
[----:B------:R-:W2:Y:S01]  /*5e650*/  LDL.LU R191, [R1+0x874] ;  /* 0x0008740001bf7983 */ /* 0x000ea20000300800 */
[----:B------:R-:W-:-:S05]  /*5e660*/  IMAD.X R13, R8, 0x1, R6, P0 ;  /* 0x00000001080d7824 */ /* 0x000fca00000e0606 */
[----:B------:R0:W-:Y:S01]  /*5e670*/  STL.64 [R1+0x500], R12 ;  /* 0x0005000c01007387 */ /* 0x0001e20000100a00 */
[----:B---3--:R-:W-:Y:S02]  /*5e680*/  SHF.R.S32.HI R8, RZ, 0x1f, R184 ;  /* 0x0000001fff087819 */ /* 0x008fe400000114b8 */
[----:B0-----:R-:W-:-:S05]  /*5e690*/  IADD3 R12, P0, R184, R4, RZ ;  /* 0x00000004b80c7210 */ /* 0x001fca0007f1e0ff */
[----:B------:R-:W-:-:S05]  /*5e6a0*/  IMAD.X R13, R8, 0x1, R7, P0 ;  /* 0x00000001080d7824 */ /* 0x000fca00000e0607 */
[----:B------:R0:W-:Y:S04]  /*5e6b0*/  STL.64 [R1+0x4f8], R12 ;  /* 0x0004f80c01007387 */ /* 0x0001e80000100a00 */
[----:B------:R-:W3:Y:S01]  /*5e6c0*/  LDL.LU R186, [R1+0x878] ;  /* 0x0008780001ba7983 */ /* 0x000ee20000300800 */
[----:B0-----:R-:W-:-:S05]  /*5e6d0*/  IADD3 R12, P0, R184, R5, RZ ;  /* 0x00000005b80c7210 */ /* 0x001fca0007f1e0ff */
[----:B------:R-:W-:-:S05]  /*5e6e0*/  IMAD.X R13, R8, 0x1, R6, P0 ;  /* 0x00000001080d7824 */ /* 0x000fca00000e0606 */
[----:B------:R0:W-:Y:S01]  /*5e6f0*/  STL.64 [R1+0x4f0], R12 ;  /* 0x0004f00c01007387 */ /* 0x0001e20000100a00 */
[----:B----4-:R-:W-:Y:S02]  /*5e700*/  SHF.R.S32.HI R8, RZ, 0x1f, R185 ;  /* 0x0000001fff087819 */ /* 0x010fe400000114b9 */
[----:B0-----:R-:W-:-:S05]  /*5e710*/  IADD3 R12, P0, R185, R4, RZ ;  /* 0x00000004b90c7210 */ /* 0x001fca0007f1e0ff */
[----:B------:R-:W-:-:S05]  /*5e720*/  IMAD.X R13, R8, 0x1, R7, P0 ;  /* 0x00000001080d7824 */ /* 0x000fca00000e0607 */
[----:B------:R0:W-:Y:S04]  /*5e730*/  STL.64 [R1+0x4e8], R12 ;  /* 0x0004e80c01007387 */ /* 0x0001e80000100a00 */
[----:B------:R-:W4:Y:S01]  /*5e740*/  LDL.LU R187, [R1+0x87c] ;  /* 0x00087c0001bb7983 */ /* 0x000f220000300800 */
[----:B0-----:R-:W-:-:S05]  /*5e750*/  IADD3 R12, P0, R185, R5, RZ ;  /* 0x00000005b90c7210 */ /* 0x001fca0007f1e0ff */
[----:B------:R-:W-:-:S05]  /*5e760*/  IMAD.X R13, R8, 0x1, R6, P0 ;  /* 0x00000001080d7824 */ /* 0x000fca00000e0606 */
[----:B------:R0:W-:Y:S01]  /*5e770*/  STL.64 [R1+0x4e0], R12 ;  /* 0x0004e00c01007387 */ /* 0x0001e20000100a00 */
[----:B------:R-:W-:Y:S02]  /*5e780*/  SHF.R.S32.HI R8, RZ, 0x1f, R183 ;  /* 0x0000001fff087819 */ /* 0x000fe400000114b7 */
[----:B0-----:R-:W-:-:S05]  /*5e790*/  IADD3 R12, P0, R183, R4, RZ ;  /* 0x00000004b70c7210 */ /* 0x001fca0007f1e0ff */
[----:B------:R-:W-:-:S05]  /*5e7a0*/  IMAD.X R13, R8, 0x1, R7, P0 ;  /* 0x00000001080d7824 */ /* 0x000fca00000e0607 */
[----:B------:R0:W-:Y:S04]  /*5e7b0*/  STL.64 [R1+0x4d8], R12 ;  /* 0x0004d80c01007387 */ /* 0x0001e80000100a00 */
[----:B------:R-:W4:Y:S01]  /*5e7c0*/  LDL.LU R185, [R1+0x880] ;  /* 0x0008800001b97983 */ /* 0x000f220000300800 */
[----:B------:R-:W-:Y:S01]  /*5e7d0*/  IMAD.MOV.U32 R184, RZ, RZ, R182 ;  /* 0x000000ffffb87224 */ /* 0x000fe200078e00b6 */
[----:B0-----:R-:W-:-:S05]  /*5e7e0*/  IADD3 R12, P0, R183, R5, RZ ;  /* 0x00000005b70c7210 */ /* 0x001fca0007f1e0ff */
[----:B------:R-:W-:Y:S01]  /*5e7f0*/  IMAD.X R13, R8, 0x1, R6, P0 ;  /* 0x00000001080d7824 */ /* 0x000fe200000e0606 */
[----:B------:R-:W-:Y:S02]  /*5e800*/  SHF.R.S32.HI R8, RZ, 0x1f, R188 ;  /* 0x0000001fff087819 */ /* 0x000fe400000114bc */
[----:B------:R-:W-:Y:S02]  /*5e810*/  IADD3 R182, P0, R188, R4, RZ ;  /* 0x00000004bcb67210 */ /* 0x000fe40007f1e0ff */
[----:B------:R0:W-:Y:S03]  /*5e820*/  STL.64 [R1+0x4d0], R12 ;  /* 0x0004d00c01007387 */ /* 0x0001e60000100a00 */
[----:B------:R-:W-:-:S05]  /*5e830*/  IMAD.X R183, R8, 0x1, R7, P0 ;  /* 0x0000000108b77824 */ /* 0x000fca00000e0607 */
[----:B------:R-:W-:Y:S01]  /*5e840*/  STL.64 [R1+0x1488], R182 ;  /* 0x001488b601007387 */ /* 0x000fe20000100a00 */
[----:B0-----:R-:W-:-:S03]  /*5e850*/  IADD3 R12, P0, R188, R5, RZ ;  /* 0x00000005bc0c7210 */ /* 0x001fc60007f1e0ff */
[----:B------:R-:W4:Y:S02]  /*5e860*/  LDL.LU R188, [R1+0x884] ;  /* 0x0008840001bc7983 */ /* 0x000f240000300800 */
        /* <DEDUP_REMOVED lines=30> */
[----:B0-----:R-:W-:Y:S01]  /*5ea50*/  IADD3 R12, P0, R187, R5, RZ ;  /* 0x00000005bb0c7210 */ /* 0x001fe20007f1e0ff */
[----:B------:R-:W-:Y:S02]  /*5ea60*/  IMAD.MOV.U32 R187, RZ, RZ, R184 ;  /* 0x000000ffffbb7224 */ /* 0x000fe400078e00b8 */
[----:B------:R-:W4:Y:S02]  /*5ea70*/  LDL.LU R184, [R1+0x894] ;  /* 0x0008940001b87983 */ /* 0x000f240000300800 */
        /* <DEDUP_REMOVED lines=29> */
[----:B------:R0:W-:Y:S04]  /*5ec50*/  STL.64 [R1+0x448], R12 ;  /* 0x0004480c01007387 */ /* 0x0001e80000100a00 */
[----:B------:R-:W2:Y:S01]  /*5ec60*/  LDL.LU R193, [R1+0x8a4] ;  /* 0x0008a40001c17983 */ /* 0x000ea20000300800 */
[----:B0-----:R-:W-:-:S05]  /*5ec70*/  IADD3 R12, P0, R191, R5, RZ ;  /* 0x00000005bf0c7210 */ /* 0x001fca0007f1e0ff */
[----:B------:R-:W-:-:S05]  /*5ec80*/  IMAD.X R13, R8, 0x1, R6, P0 ;  /* 0x00000001080d7824 */ /* 0x000fca00000e0606 */
[----:B------:R0:W-:Y:S01]  /*5ec90*/  STL.64 [R1+0x440], R12 ;  /* 0x0004400c01007387 */ /* 0x0001e20000100a00 */
[----:B---3--:R-:W-:Y:S02]  /*5eca0*/  SHF.R.S32.HI R8, RZ, 0x1f, R186 ;  /* 0x0000001fff087819 */ /* 0x008fe400000114ba */
[----:B0-----:R-:W-:-:S05]  /*5ecb0*/  IADD3 R12, P0, R186, R4, RZ ;  /* 0x00000004ba0c7210 */ /* 0x001fca0007f1e0ff */
[----:B------:R-:W-:-:S05]  /*5ecc0*/  IMAD.X R13, R8, 0x1, R7, P0 ;  /* 0x00000001080d7824 */ /* 0x000fca00000e0607 */
[----:B------:R0:W-:Y:S02]  /*5ecd0*/  STL.64 [R1+0x438], R12 ;  /* 0x0004380c01007387 */ /* 0x0001e40000100a00 */
[----:B0-----:R-:W-:Y:S01]  /*5ece0*/  IADD3 R12, P0, R186, R5, RZ ;  /* 0x00000005ba0c7210 */ /* 0x001fe20007f1e0ff */
[----:B------:R-:W-:Y:S02]  /*5ecf0*/  IMAD.MOV.U32 R186, RZ, RZ, R187 ;  /* 0x000000ffffba7224 */ /* 0x000fe400078e00bb */
[----:B------:R-:W3:Y:S02]  /*5ed00*/  LDL.LU R187, [R1+0x8a8] ;  /* 0x0008a80001bb7983 */ /* 0x000ee40000300800 */
[----:B------:R-:W-:-:S05]  /*5ed10*/  IMAD.X R13, R8, 0x1, R6, P0 ;  /* 0x00000001080d7824 */ /* 0x000fca00000e0606 */
[----:B------:R0:W-:Y:S01]  /*5ed20*/  STL.64 [R1+0x430], R12 ;  /* 0x0004300c01007387 */ /* 0x0001e20000100a00 */
[----:B----4-:R-:W-:Y:S02]  /*5ed30*/  SHF.R.S32.HI R8, RZ, 0x1f, R184 ;  /* 0x0000001fff087819 */ /* 0x010fe400000114b8 */
[----:B0-----:R-:W-:-:S05]  /*5ed40*/  IADD3 R12, P0, R184, R4, RZ ;  /* 0x00000004b80c7210 */ /* 0x001fca0007f1e0ff */
[----:B------:R-:W-:-:S05]  /*5ed50*/  IMAD.X R13, R8, 0x1, R7, P0 ;  /* 0x00000001080d7824 */ /* 0x000fca00000e0607 */
[----:B------:R0:W-:Y:S02]  /*5ed60*/  STL.64 [R1+0x428], R12 ;  /* 0x0004280c01007387 */ /* 0x0001e40000100a00 */
[----:B0-----:R-:W-:-:S05]  /*5ed70*/  IADD3 R12, P0, R184, R5, RZ ;  /* 0x00000005b80c7210 */ /* 0x001fca0007f1e0ff */
[----:B------:R-:W-:-:S05]  /*5ed80*/  IMAD.X R13, R8, 0x1, R6, P0 ;  /* 0x00000001080d7824 */ /* 0x000fca00000e0606 */
[----:B------:R0:W-:Y:S04]  /*5ed90*/  STL.64 [R1+0x420], R12 ;  /* 0x0004200c01007387 */ /* 0x0001e80000100a00 */
[----:B------:R-:W4:Y:S04]  /*5eda0*/  LDL.LU R190, [R1+0x8ac] ;  /* 0x0008ac0001be7983 */ /* 0x000f280000300800 */
[----:B------:R-:W4:Y:S01]  /*5edb0*/  LDL.LU R191, [R1+0x8b0] ;  /* 0x0008b00001bf7983 */ /* 0x000f220000300800 */
[----:B------:R-:W-:Y:S02]  /*5edc0*/  SHF.R.S32.HI R8, RZ, 0x1f, R185 ;  /* 0x0000001fff087819 */ /* 0x000fe400000114b9 */
[----:B0-----:R-:W-:-:S05]  /*5edd0*/  IADD3 R12, P0, R185, R4, RZ ;  /* 0x00000004b90c7210 */ /* 0x001fca0007f1e0ff */
[----:B------:R-:W-:Y:S01]  /*5ede0*/  IMAD.X R13, R8, 0x1, R7, P0 ;  /* 0x00000001080d7824 */ /* 0x000fe200000e0607 */
[----:B------:R-:W-:-:S04]  /*5edf0*/  IADD3 R184, P0, R185, R5, RZ ;  /* 0x00000005b9b87210 */ /* 0x000fc80007f1e0ff */
[----:B------:R0:W-:Y:S01]  /*5ee00*/  STL.64 [R1+0x418], R12 ;  /* 0x0004180c01007387 */ /* 0x0001e20000100a00 */
[----:B------:R-:W-:-:S05]  /*5ee10*/  IMAD.X R185, R8, 0x1, R6, P0 ;  /* 0x0000000108b97824 */ /* 0x000fca00000e0606 */
[----:B------:R-:W-:Y:S01]  /*5ee20*/  STL.64 [R1+0x1470], R184 ;  /* 0x001470b801007387 */ /* 0x000fe20000100a00 */
        /* <DEDUP_REMOVED lines=20> */
[----:B0-----:R-:W-:-:S05]  /*5ef70*/  IADD3 R12, P0, R193, R5, RZ ;  /* 0x00000005c10c7210 */ /* 0x001fca0007f1e0ff */
[----:B------:R-:W-:-:S05]  /*5ef80*/  IMAD.X R13, R8, 0x1, R6, P0 ;  /* 0x00000001080d7824 */ /* 0x000fca00000e0606 */
[----:B------:R0:W-:Y:S04]  /*5ef90*/  STL.64 [R1+0x3e0], R12 ;  /* 0x0003e00c01007387 */ /* 0x0001e80000100a00 */
[----:B------:R-:W2:Y:S01]  /*5efa0*/  LDL.LU R192, [R1+0x8bc] ;  /* 0x0008bc0001c07983 */ /* 0x000ea20000300800 */
[----:B------:R-:W-:-:S03]  /*5efb0*/  IMAD.MOV.U32 R195, RZ, RZ, R186 ;  /* 0x000000ffffc37224 */ /* 0x000fc600078e00ba */
[----:B------:R-:W2:Y:S01]  /*5efc0*/  LDL.LU R193, [R1+0x8c0] ;  /* 0x0008c00001c17983 */ /* 0x000ea20000300800 */
[----:B---3--:R-:W-:Y:S02]  /*5efd0*/  SHF.R.S32.HI R8, RZ, 0x1f, R187 ;  /* 0x0000001fff087819 */ /* 0x008fe400000114bb */
[----:B0-----:R-:W-:-:S05]  /*5efe0*/  IADD3 R12, P0, R187, R4, RZ ;  /* 0x00000004bb0c7210 */ /* 0x001fca0007f1e0ff */
[----:B------:R-:W-:Y:S01]  /*5eff0*/  IMAD.X R13, R8, 0x1, R7, P0 ;  /* 0x00000001080d7824 */ /* 0x000fe200000e0607 */
[----:B------:R-:W-:-:S04]  /*5f000*/  IADD3 R186, P0, R187, R5, RZ ;  /* 0x00000005bbba7210 */ /* 0x000fc80007f1e0ff */
[----:B------:R0:W-:Y:S01]  /*5f010*/  STL.64 [R1+0x3d8], R12 ;  /* 0x0003d80c01007387 */ /* 0x0001e20000100a00 */
[----:B------:R-:W-:-:S05]  /*5f020*/  IMAD.X R187, R8, 0x1, R6, P0 ;  /* 0x0000000108bb7824 */ /* 0x000fca00000e0606 */
[----:B------:R-:W-:Y:S01]  /*5f030*/  STL.64 [R1+0x1460], R186 ;  /* 0x001460ba01007387 */ /* 0x000fe20000100a00 */
[----:B----4-:R-:W-:Y:S02]  /*5f040*/  SHF.R.S32.HI R8, RZ, 0x1f, R190 ;  /* 0x0000001fff087819 */ /* 0x010fe400000114be */
[----:B0-----:R-:W-:-:S05]  /*5f050*/  IADD3 R12, P0, R190, R4, RZ ;  /* 0x00000004be0c7210 */ /* 0x001fca0007f1e0ff */
[----:B------:R-:W-:-:S05]  /*5f060*/  IMAD.X R13, R8, 0x1, R7, P0 ;  /* 0x00000001080d7824 */ /* 0x000fca00000e0607 */
[----:B------:R0:W-:Y:S02]  /*5f070*/  STL.64 [R1+0x3c8], R12 ;  /* 0x0003c80c01007387 */ /* 0x0001e40000100a00 */
[----:B0-----:R-:W-:Y:S02]  /*5f080*/  IADD3 R12, P0, R190, R5, RZ ;  /* 0x00000005be0c7210 */ /* 0x001fe40007f1e0ff */
[----:B------:R-:W3:Y:S03]  /*5f090*/  LDL.LU R190, [R1+0x8c4] ;  /* 0x0008c40001be7983 */ /* 0x000ee60000300800 */
        /* <DEDUP_REMOVED lines=14> */
[----:B0-----:R-:W-:-:S05]  /*5f180*/  IADD3 R12, P0, R188, R5, RZ ;  /* 0x00000005bc0c7210 */ /* 0x001fca0007f1e0ff */
[----:B------:R-:W-:-:S05]  /*5f190*/  IMAD.X R13, R8, 0x1, R6, P0 ;  /* 0x00000001080d7824 */ /* 0x000fca00000e0606 */
[----:B------:R0:W-:Y:S04]  /*5f1a0*/  STL.64 [R1+0x3a0], R12 ;  /* 0x0003a00c01007387 */ /* 0x0001e80000100a00 */
[----:B------:R-:W4:Y:S01]  /*5f1b0*/  LDL.LU R197, [R1+0x8cc] ;  /* 0x0008cc0001c57983 */ /* 0x000f220000300800 */
[----:B--2---:R-:W-:Y:S02]  /*5f1c0*/  SHF.R.S32.HI R8, RZ, 0x1f, R189 ;  /* 0x0000001fff087819 */ /* 0x004fe400000114bd */
[----:B0-----:R-:W-:-:S05]  /*5f1d0*/  IADD3 R12, P0, R189, R4, RZ ;  /* 0x00000004bd0c7210 */ /* 0x001fca0007f1e0ff */
[----:B------:R-:W-:Y:S01]  /*5f1e0*/  IMAD.X R13, R8, 0x1, R7, P0 ;  /* 0x00000001080d7824 */ /* 0x000fe200000e0607 */
[----:B------:R-:W-:Y:S01]  /*5f1f0*/  IADD3 R188, P0, R189, R5, RZ ;  /* 0x00000005bdbc7210 */ /* 0x000fe20007f1e0ff */
[----:B------:R-:W-:-:S03]  /*5f200*/  IMAD.MOV.U32 R194, RZ, RZ, R195 ;  /* 0x000000ffffc27224 */ /* 0x000fc600078e00c3 */
[----:B------:R0:W-:Y:S01]  /*5f210*/  STL.64 [R1+0x398], R12 ;  /* 0x0003980c01007387 */ /* 0x0001e20000100a00 */
[----:B------:R-:W-:-:S03]  /*5f220*/  IMAD.X R189, R8, 0x1, R6, P0 ;  /* 0x0000000108bd7824 */ /* 0x000fc600000e0606 */
[----:B------:R-:W2:Y:S04]  /*5f230*/  LDL.LU R195, [R1+0x8d0] ;  /* 0x0008d00001c37983 */ /* 0x000ea80000300800 */
[----:B------:R-:W-:Y:S01]  /*5f240*/  STL.64 [R1+0x1478], R188 ;  /* 0x001478bc01007387 */ /* 0x000fe20000100a00 */
[----:B------:R-:W-:Y:S02]  /*5f250*/  SHF.R.S32.HI R8, RZ, 0x1f, R192 ;  /* 0x0000001fff087819 */ /* 0x000fe400000114c0 */
        /* <DEDUP_REMOVED lines=19> */
[----:B0-----:R-:W-:-:S05]  /*5f390*/  IADD3 R12, P0, R190, R5, RZ ;  /* 0x00000005be0c7210 */ /* 0x001fca0007f1e0ff */
[----:B------:R-:W-:-:S05]  /*5f3a0*/  IMAD.X R13, R8, 0x1, R6, P0 ;  /* 0x00000001080d7824 */ /* 0x000fca00000e0606 */
[----:B------:R0:W-:Y:S04]  /*5f3b0*/  STL.64 [R1+0x360], R12 ;  /* 0x0003600c01007387 */ /* 0x0001e80000100a00 */
[----:B------:R-:W3:Y:S04]  /*5f3c0*/  LDL.LU R201, [R1+0x8dc] ;  /* 0x0008dc0001c97983 */ /* 0x000ee80000300800 */
[----:B------:R-:W3:Y:S01]  /*5f3d0*/  LDL.LU R196, [R1+0x8e0] ;  /* 0x0008e00001c47983 */ /* 0x000ee20000300800 */
[----:B----4-:R-:W-:Y:S02]  /*5f3e0*/  SHF.R.S32.HI R8, RZ, 0x1f, R191 ;  /* 0x0000001fff087819 */ /* 0x010fe400000114bf */
        /* <DEDUP_REMOVED lines=10> */
[----:B0-----:R-:W-:Y:S01]  /*5f490*/  IADD3 R12, P0, R197, R5, RZ ;  /* 0x00000005c50c7210 */ /* 0x001fe20007f1e0ff */
[----:B------:R-:W-:Y:S02]  /*5f4a0*/  IMAD.MOV.U32 R197, RZ, RZ, R194 ;  /* 0x000000ffffc57224 */ /* 0x000fe400078e00c2 */
[----:B------:R-:W4:Y:S02]  /*5f4b0*/  LDL.LU R194, [R1+0x8e4] ;  /* 0x0008e40001c27983 */ /* 0x000f240000300800 */
        /* <DEDUP_REMOVED lines=13> */
[----:B------:R0:W-:Y:S04]  /*5f590*/  STL.64 [R1+0x328], R12 ;  /* 0x0003280c01007387 */ /* 0x0001e80000100a00 */
[----:B------:R-:W2:Y:S01]  /*5f5a0*/  LDL.LU R198, [R1+0x8ec] ;  /* 0x0008ec0001c67983 */ /* 0x000ea20000300800 */
[----:B0-----:R-:W-:-:S05]  /*5f5b0*/  IADD3 R12, P0, R192, R5, RZ ;  /* 0x00000005c00c7210 */ /* 0x001fca0007f1e0ff */
[----:B------:R-:W-:Y:S01]  /*5f5c0*/  IMAD.X R13, R8, 0x1, R6, P0 ;  /* 0x00000001080d7824 */ /* 0x000fe200000e0606 */
[----:B------:R-:W-:-:S04]  /*5f5d0*/  SHF.R.S32.HI R8, RZ, 0x1f, R193 ;  /* 0x0000001fff087819 */ /* 0x000fc800000114c1 */
[----:B------:R0:W-:Y:S04]  /*5f5e0*/  STL.64 [R1+0x320], R12 ;  /* 0x0003200c01007387 */ /* 0x0001e80000100a00 */
[----:B------:R-:W2:Y:S01]  /*5f5f0*/  LDL.LU R199, [R1+0x8f0] ;  /* 0x0008f00001c77983 */ /* 0x000ea20000300800 */
[----:B0-----:R-:W-:-:S05]  /*5f600*/  IADD3 R12, P0, R193, R4, RZ ;  /* 0x00000004c10c7210 */ /* 0x001fca0007f1e0ff */
[----:B------:R-:W-:Y:S01]  /*5f610*/  IMAD.X R13, R8, 0x1, R7, P0 ;  /* 0x00000001080d7824 */ /* 0x000fe200000e0607 */
[----:B------:R-:W-:-:S04]  /*5f620*/  IADD3 R192, P0, R193, R5, RZ ;  /* 0x00000005c1c07210 */ /* 0x000fc80007f1e0ff */
[----:B------:R0:W-:Y:S01]  /*5f630*/  STL.64 [R1+0x318], R12 ;  /* 0x0003180c01007387 */ /* 0x0001e20000100a00 */
[----:B------:R-:W-:-:S05]  /*5f640*/  IMAD.X R193, R8, 0x1, R6, P0 ;  /* 0x0000000108c17824 */ /* 0x000fca00000e0606 */
[----:B------:R-:W-:Y:S01]  /*5f650*/  STL.64 [R1+0x14a8], R192 ;  /* 0x0014a8c001007387 */ /* 0x000fe20000100a00 */
[----:B---3--:R-:W-:Y:S02]  /*5f660*/  SHF.R.S32.HI R8, RZ, 0x1f, R201 ;  /* 0x0000001fff087819 */ /* 0x008fe400000114c9 */
[----:B0-----:R-:W-:-:S05]  /*5f670*/  IADD3 R12, P0, R201, R4, RZ ;  /* 0x00000004c90c7210 */ /* 0x001fca0007f1e0ff */
[----:B------:R-:W-:-:S05]  /*5f680*/  IMAD.X R13, R8, 0x1, R7, P0 ;  /* 0x00000001080d7824 */ /* 0x000fca00000e0607 */
[----:B------:R0:W-:Y:S04]  /*5f690*/  STL.64 [R1+0x308], R12 ;  /* 0x0003080c01007387 */ /* 0x0001e80000100a00 */
[----:B------:R-:W3:Y:S01]  /*5f6a0*/  LDL.LU R203, [R1+0x8f4] ;  /* 0x0008f40001cb7983 */ /* 0x000ee20000300800 */
[----:B0-----:R-:W-:-:S05]  /*5f6b0*/  IADD3 R12, P0, R201, R5, RZ ;  /* 0x00000005c90c7210 */ /* 0x001fca0007f1e0ff */
[----:B------:R-:W-:Y:S01]  /*5f6c0*/  IMAD.X R13, R8, 0x1, R6, P0 ;  /* 0x00000001080d7824 */ /* 0x000fe200000e0606 */
[----:B------:R-:W-:-:S04]  /*5f6d0*/  SHF.R.S32.HI R8, RZ, 0x1f, R196 ;  /* 0x0000001fff087819 */ /* 0x000fc800000114c4 */
[----:B------:R0:W-:Y:S02]  /*5f6e0*/  STL.64 [R1+0x300], R12 ;  /* 0x0003000c01007387 */ /* 0x0001e40000100a00 */
        /* <DEDUP_REMOVED lines=15> */
[----:B------:R0:W-:Y:S04]  /*5f7e0*/  STL.64 [R1+0x2e0], R12 ;  /* 0x0002e00c01007387 */ /* 0x0001e80000100a00 */
[----:B------:R-:W4:Y:S01]  /*5f7f0*/  LDL.LU R201, [R1+0x900] ;  /* 0x0009000001c97983 */ /* 0x000f220000300800 */
[----:B--2---:R-:W-:Y:S02]  /*5f800*/  SHF.R.S32.HI R8, RZ, 0x1f, R195 ;  /* 0x0000001fff087819 */ /* 0x004fe400000114c3 */
[----:B0-----:R-:W-:-:S05]  /*5f810*/  IADD3 R12, P0, R195, R4, RZ ;  /* 0x00000004c30c7210 */ /* 0x001fca0007f1e0ff */
[----:B------:R-:W-:Y:S01]  /*5f820*/  IMAD.X R13, R8, 0x1, R7, P0 ;  /* 0x00000001080d7824 */ /* 0x000fe200000e0607 */
[----:B------:R-:W-:-:S04]  /*5f830*/  IADD3 R194, P0, R195, R5, RZ ;  /* 0x00000005c3c27210 */ /* 0x000fc80007f1e0ff */
[----:B------:R0:W-:Y:S01]  /*5f840*/  STL.64 [R1+0x2d8], R12 ;  /* 0x0002d80c01007387 */ /* 0x0001e20000100a00 */
[----:B------:R-:W-:Y:S01]  /*5f850*/  IMAD.X R195, R8, 0x1, R6, P0 ;  /* 0x0000000108c37824 */ /* 0x000fe200000e0606 */
        /* <DEDUP_REMOVED lines=24> */
[----:B------:R-:W-:-:S03]  /*5f9e0*/  IMAD.MOV.U32 R205, RZ, RZ, R196 ;  /* 0x000000ffffcd7224 */ /* 0x000fc600078e00c4 */
[----:B------:R-:W3:Y:S01]  /*5f9f0*/  LDL.LU R203, [R1+0x910] ;  /* 0x0009100001cb7983 */ /* 0x000ee20000300800 */
[----:B------:R-:W-:Y:S02]  /*5fa00*/  SHF.R.S32.HI R8, RZ, 0x1f, R197 ;  /* 0x0000001fff087819 */ /* 0x000fe400000114c5 */
[----:B0-----:R-:W-:-:S05]  /*5fa10*/  IADD3 R12, P0, R197, R4, RZ ;  /* 0x00000004c50c7210 */ /* 0x001fca0007f1e0ff */
[----:B------:R-:W-:Y:S01]  /*5fa20*/  IMAD.X R13, R8, 0x1, R7, P0 ;  /* 0x00000001080d7824 */ /* 0x000fe200000e0607 */
[----:B------:R-:W-:-:S04]  /*5fa30*/  IADD3 R196, P0, R197, R5, RZ ;  /* 0x00000005c5c47210 */ /* 0x000fc80007f1e0ff */
[----:B------:R0:W-:Y:S01]  /*5fa40*/  STL.64 [R1+0x298], R12 ;  /* 0x0002980c01007387 */ /* 0x0001e20000100a00 */
[----:B------:R-:W-:Y:S01]  /*5fa50*/  IMAD.X R197, R8, 0x1, R6, P0 ;  /* 0x0000000108c57824 */ /* 0x000fe200000e0606 */
[----:B----4-:R-:W-:Y:S02]  /*5fa60*/  SHF.R.S32.HI R8, RZ, 0x1f, R200 ;  /* 0x0000001fff087819 */ /* 0x010fe400000114c8 */
        /* <DEDUP_REMOVED lines=21> */
[----:B------:R-:W-:Y:S02]  /*5fbc0*/  IMAD.X R13, R8, 0x1, R6, P0 ;  /* 0x00000001080d7824 */ /* 0x000fe400000e0606 */
[----:B------:R-:W-:-:S03]  /*5fbd0*/  IMAD.MOV.U32 R204, RZ, RZ, R205 ;  /* 0x000000ffffcc7224 */ /* 0x000fc600078e00cd */
[----:B------:R0:W-:Y:S04]  /*5fbe0*/  STL.64 [R1+0x260], R12 ;  /* 0x0002600c01007387 */ /* 0x0001e80000100a00 */
[----:B------:R-:W2:Y:S01]  /*5fbf0*/  LDL.LU R205, [R1+0x920] ;  /* 0x0009200001cd7983 */ /* 0x000ea20000300800 */
[----:B------:R-:W-:Y:S02]  /*5fc00*/  SHF.R.S32.HI R8, RZ, 0x1f, R199 ;  /* 0x0000001fff087819 */ /* 0x000fe400000114c7 */
[----:B0-----:R-:W-:-:S05]  /*5fc10*/  IADD3 R12, P0, R199, R4, RZ ;  /* 0x00000004c70c7210 */ /* 0x001fca0007f1e0ff */
[----:B------:R-:W-:Y:S01]  /*5fc20*/  IMAD.X R13, R8, 0x1, R7, P0 ;  /* 0x00000001080d7824 */ /* 0x000fe200000e0607 */
[----:B------:R-:W-:-:S04]  /*5fc30*/  IADD3 R198, P0, R199, R5, RZ ;  /* 0x00000005c7c67210 */ /* 0x000fc80007f1e0ff */
[----:B------:R0:W-:Y:S01]  /*5fc40*/  STL.64 [R1+0x258], R12 ;  /* 0x0002580c01007387 */ /* 0x0001e20000100a00 */
[----:B------:R-:W-:Y:S01]  /*5fc50*/  IMAD.X R199, R8, 0x1, R6, P0 ;  /* 0x0000000108c77824 */ /* 0x000fe200000e0606 */
[----:B---3--:R-:W-:Y:S02]  /*5fc60*/  SHF.R.S32.HI R8, RZ, 0x1f, R202 ;  /* 0x0000001fff087819 */ /* 0x008fe400000114ca */
        /* <DEDUP_REMOVED lines=24> */
[----:B------:R-:W-:Y:S02]  /*5fdf0*/  SHF.R.S32.HI R8, RZ, 0x1f, R201 ;  /* 0x0000001fff087819 */ /* 0x000fe400000114c9 */
[----:B0-----:R-:W-:-:S05]  /*5fe00*/  IADD3 R12, P0, R201, R4, RZ ;  /* 0x00000004c90c7210 */ /* 0x001fca0007f1e0ff */
[----:B------:R-:W-:Y:S01]  /*5fe10*/  IMAD.X R13, R8, 0x1, R7, P0 ;  /* 0x00000001080d7824 */ /* 0x000fe200000e0607 */
[----:B------:R-:W-:-:S04]  /*5fe20*/  IADD3 R200, P0, R201, R5, RZ ;  /* 0x00000005c9c87210 */ /* 0x000fc80007f1e0ff */
[----:B------:R0:W-:Y:S01]  /*5fe30*/  STL.64 [R1+0x218], R12 ;  /* 0x0002180c01007387 */ /* 0x0001e20000100a00 */
[----:B------:R-:W-:Y:S01]  /*5fe40*/  IMAD.X R201, R8, 0x1, R6, P0 ;  /* 0x0000000108c97824 */ /* 0x000fe200000e0606 */
[----:B--2---:R-:W-:Y:S02]  /*5fe50*/  SHF.R.S32.HI R8, RZ, 0x1f, R207 ;  /* 0x0000001fff087819 */ /* 0x004fe400000114cf */
[----:B0-----:R-:W-:-:S05]  /*5fe60*/  IADD3 R12, P0, R207, R4, RZ ;  /* 0x00000004cf0c7210 */ /* 0x001fca0007f1e0ff */
[----:B------:R-:W-:-:S05]  /*5fe70*/  IMAD.X R13, R8, 0x1, R7, P0 ;  /* 0x00000001080d7824 */ /* 0x000fca00000e0607 */
[----:B------:R0:W-:Y:S02]  /*5fe80*/  STL.64 [R1+0x208], R12 ;  /* 0x0002080c01007387 */ /* 0x0001e40000100a00 */
[----:B0-----:R-:W-:Y:S01]  /*5fe90*/  IADD3 R12, P0, R207, R5, RZ ;  /* 0x00000005cf0c7210 */ /* 0x001fe20007f1e0ff */
[----:B------:R-:W-:Y:S02]  /*5fea0*/  IMAD.MOV.U32 R207, RZ, RZ, R204 ;  /* 0x000000ffffcf7224 */ /* 0x000fe400078e00cc */
[----:B------:R-:W2:Y:S02]  /*5feb0*/  LDL.LU R204, [R1+0x934] ;  /* 0x0009340001cc7983 */ /* 0x000ea40000300800 */
        /* <DEDUP_REMOVED lines=17> */
[----:B------:R0:W-:Y:S04]  /*5ffd0*/  STL.64 [R1+0x1e0], R12 ;  /* 0x0001e00c01007387 */ /* 0x0001e80000100a00 */
        /* <DEDUP_REMOVED lines=10> */
[----:B------:R0:W-:Y:S04]  /*60080*/  STL.64 [R1+0x1c8], R12 ;  /* 0x0001c80c01007387 */ /* 0x0001e80000100a00 */
[----:B------:R-:W4:Y:S01]  /*60090*/  LDL.LU R213, [R1+0x944] ;  /* 0x0009440001d57983 */ /* 0x000f220000300800 */
        /* <DEDUP_REMOVED lines=51> */
[----:B------:R-:W-:-:S03]  /*603d0*/  IMAD.MOV.U32 R215, RZ, RZ, R206 ;  /* 0x000000ffffd77224 */ /* 0x000fc600078e00ce */
        /* <DEDUP_REMOVED lines=54> */
[----:B------:R-:W-:Y:S01]  /*60740*/  IMAD.MOV.U32 R217, RZ, RZ, R215 ;  /* 0x000000ffffd97224 */ /* 0x000fe200078e00d7 */
        /* <DEDUP_REMOVED lines=23> */
[----:B------:R-:W3:Y:S04]  /*608c0*/  LDL.LU R19, [R1+0x988] ;  /* 0x0009880001137983 */ /* 0x000ee80000300800 */
[----:B------:R-:W3:Y:S04]  /*608d0*/  LDL.LU R18, [R1+0x98c] ;  /* 0x00098c0001127983 */ /* 0x000ee80000300800 */
[----:B------:R-:W3:Y:S04]  /*608e0*/  LDL.LU R22, [R1+0x990] ;  /* 0x0009900001167983 */ /* 0x000ee80000300800 */
[----:B------:R-:W3:Y:S01]  /*608f0*/  LDL.LU R237, [R1+0x994] ;  /* 0x0009940001ed7983 */ /* 0x000ee20000300800 */
[----:B------:R-:W-:-:S02]  /*60900*/  SHF.R.S32.HI R8, RZ, 0x1f, R214 ;  /* 0x0000001fff087819 */ /* 0x000fc400000114d6 */
[----:B------:R-:W-:-:S05]  /*60910*/  IADD3 R224, P0, R214, R4, RZ ;  /* 0x00000004d6e07210 */ /* 0x000fca0007f1e0ff */
[----:B------:R-:W-:Y:S01]  /*60920*/  IMAD.X R225, R8, 0x1, R7, P0 ;  /* 0x0000000108e17824 */ /* 0x000fe200000e0607 */
[----:B------:R-:W-:-:S05]  /*60930*/  IADD3 R226, P0, R214, R5, RZ ;  /* 0x00000005d6e27210 */ /* 0x000fca0007f1e0ff */
[----:B------:R-:W-:Y:S02]  /*60940*/  IMAD.X R227, R8, 0x1, R6, P0 ;  /* 0x0000000108e37824 */ /* 0x000fe400000e0606 */
[----:B------:R-:W-:Y:S01]  /*60950*/  IMAD.MOV.U32 R251, RZ, RZ, R217 ;  /* 0x000000fffffb7224 */ /* 0x000fe200078e00d9 */
        /* <DEDUP_REMOVED lines=8> */
[----:B------:R-:W-:-:S05]  /*609e0*/  IADD3 R212, P0, R213, R5, RZ ;  /* 0x00000005d5d47210 */ /* 0x000fca0007f1e0ff */
[----:B------:R-:W-:Y:S01]  /*609f0*/  IMAD.X R213, R8, 0x1, R6, P0 ;  /* 0x0000000108d57824 */ /* 0x000fe200000e0606 */
[----:B--2---:R-:W-:Y:S02]  /*60a00*/  SHF.R.S32.HI R8, RZ, 0x1f, R215 ;  /* 0x0000001fff087819 */ /* 0x004fe400000114d7 */
[----:B------:R-:W-:-:S05]  /*60a10*/  IADD3 R218, P0, R215, R4, RZ ;  /* 0x00000004d7da7210 */ /* 0x000fca0007f1e0ff */
[----:B------:R-:W-:Y:S01]  /*60a20*/  IMAD.X R219, R8, 0x1, R7, P0 ;  /* 0x0000000108db7824 */ /* 0x000fe200000e0607 */
[----:B------:R-:W-:-:S05]  /*60a30*/  IADD3 R214, P0, R215, R5, RZ ;  /* 0x00000005d7d67210 */ /* 0x000fca0007f1e0ff */
[----:B------:R-:W-:Y:S01]  /*60a40*/  IMAD.X R215, R8, 0x1, R6, P0 ;  /* 0x0000000108d77824 */ /* 0x000fe200000e0606 */
[----:B------:R-:W-:Y:S02]  /*60a50*/  SHF.R.S32.HI R8, RZ, 0x1f, R21 ;  /* 0x0000001fff087819 */ /* 0x000fe40000011415 */
[----:B------:R-:W-:-:S05]  /*60a60*/  IADD3 R248, P0, R21, R4, RZ ;  /* 0x0000000415f87210 */ /* 0x000fca0007f1e0ff */
[C---:B------:R-:W-:Y:S01]  /*60a70*/  IMAD.X R249, R8.reuse, 0x1, R7, P0 ;  /* 0x0000000108f97824 */ /* 0x040fe200000e0607 */
[----:B------:R-:W-:Y:S02]  /*60a80*/  IADD3 R246, P0, R21, R5, RZ ;  /* 0x0000000515f67210 */ /* 0x000fe40007f1e0ff */
[----:B------:R-:W2:Y:S03]  /*60a90*/  LDL.LU R21, [R1+0x998] ;  /* 0x0009980001157983 */ /* 0x000ea60000300800 */
[----:B------:R-:W-:Y:S01]  /*60aa0*/  IMAD.X R247, R8, 0x1, R6, P0 ;  /* 0x0000000108f77824 */ /* 0x000fe200000e0606 */
[----:B---3--:R-:W-:Y:S02]  /*60ab0*/  SHF.R.S32.HI R8, RZ, 0x1f, R20 ;  /* 0x0000001fff087819 */ /* 0x008fe40000011414 */
[----:B------:R-:W-:-:S05]  /*60ac0*/  IADD3 R244, P0, R20, R4, RZ ;  /* 0x0000000414f47210 */ /* 0x000fca0007f1e0ff */
[----:B------:R-:W-:Y:S01]  /*60ad0*/  IMAD.X R245, R8, 0x1, R7, P0 ;  /* 0x0000000108f57824 */ /* 0x000fe200000e0607 */
[----:B------:R-:W-:Y:S02]  /*60ae0*/  IADD3 R242, P0, R20, R5, RZ ;  /* 0x0000000514f27210 */ /* 0x000fe40007f1e0ff */
[----:B------:R-:W3:Y:S03]  /*60af0*/  LDL.LU R20, [R1+0x99c] ;  /* 0x00099c0001147983 */ /* 0x000ee60000300800 */
[----:B------:R-:W-:Y:S01]  /*60b00*/  IMAD.X R243, R8, 0x1, R6, P0 ;  /* 0x0000000108f37824 */ /* 0x000fe200000e0606 */
[----:B------:R-:W-:Y:S02]  /*60b10*/  SHF.R.S32.HI R8, RZ, 0x1f, R19 ;  /* 0x0000001fff087819 */ /* 0x000fe40000011413 */
[----:B------:R-:W-:-:S05]  /*60b20*/  IADD3 R240, P0, R19, R4, RZ ;  /* 0x0000000413f07210 */ /* 0x000fca0007f1e0ff */
[C---:B------:R-:W-:Y:S01]  /*60b30*/  IMAD.X R241, R8.reuse, 0x1, R7, P0 ;  /* 0x0000000108f17824 */ /* 0x040fe200000e0607 */
[----:B------:R-:W-:Y:S02]  /*60b40*/  IADD3 R238, P0, R19, R5, RZ ;  /* 0x0000000513ee7210 */ /* 0x000fe40007f1e0ff */
[----:B------:R-:W4:Y:S03]  /*60b50*/  LDL.LU R19, [R1+0x9a0] ;  /* 0x0009a00001137983 */ /* 0x000f260000300800 */
[----:B------:R-:W-:Y:S01]  /*60b60*/  IMAD.X R239, R8, 0x1, R6, P0 ;  /* 0x0000000108ef7824 */ /* 0x000fe200000e0606 */
[----:B------:R-:W-:Y:S02]  /*60b70*/  SHF.R.S32.HI R8, RZ, 0x1f, R18 ;  /* 0x0000001fff087819 */ /* 0x000fe40000011412 */
[----:B------:R-:W-:-:S05]  /*60b80*/  IADD3 R234, P0, R18, R4, RZ ;  /* 0x0000000412ea7210 */ /* 0x000fca0007f1e0ff */
[----:B------:R-:W-:Y:S01]  /*60b90*/  IMAD.X R235, R8, 0x1, R7, P0 ;  /* 0x0000000108eb7824 */ /* 0x000fe200000e0607 */
        /* <DEDUP_REMOVED lines=11> */
[C---:B------:R-:W-:Y:S01]  /*60c50*/  IMAD.X R177, R8.reuse, 0x1, R7, P0 ;  /* 0x0000000108b17824 */ /* 0x040fe200000e0607 */
[----:B------:R-:W-:Y:S02]  /*60c60*/  IADD3 R174, P0, R237, R5, RZ ;  /* 0x00000005edae7210 */ /* 0x000fe40007f1e0ff */
[----:B------:R-:W4:Y:S03]  /*60c70*/  LDL.LU R237, [R1+0x9ac] ;  /* 0x0009ac0001ed7983 */ /* 0x000f260000300800 */
[----:B------:R-:W-:Y:S01]  /*60c80*/  IMAD.X R175, R8, 0x1, R6, P0 ;  /* 0x0000000108af7824 */ /* 0x000fe200000e0606 */
[----:B--2---:R-:W-:Y:S02]  /*60c90*/  SHF.R.S32.HI R8, RZ, 0x1f, R21 ;  /* 0x0000001fff087819 */ /* 0x004fe40000011415 */
        /* <DEDUP_REMOVED lines=11> */
[----:B----4-:R-:W-:Y:S02]  /*60d50*/  SHF.R.S32.HI R8, RZ, 0x1f, R19 ;  /* 0x0000001fff087819 */ /* 0x010fe40000011413 */
        /* <DEDUP_REMOVED lines=155> */
[----:B------:R-:W-:Y:S01]  /*61710*/  SHF.R.S32.HI R8, RZ, 0x1f, R22 ;  /* 0x0000001fff087819 */ /* 0x000fe20000011416 */
[----:B------:R-:W4:Y:S01]  /*61720*/  LDL.LU R144, [R1+0xa20] ;  /* 0x000a200001907983 */ /* 0x000f220000300800 */
        /* <DEDUP_REMOVED lines=8> */
[----:B------:R-:W4:Y:S03]  /*617b0*/  LDL.LU R237, [R1+0xac4] ;  /* 0x000ac40001ed7983 */ /* 0x000f260000300800 */
[----:B------:R-:W-:Y:S01]  /*617c0*/  IMAD.X R31, R8, 0x1, R6, P0 ;  /* 0x00000001081f7824 */ /* 0x000fe200000e0606 */
[----:B------:R-:W4:Y:S04]  /*617d0*/  LDL.LU R153, [R1+0xa24] ;  /* 0x000a240001997983 */ /* 0x000f280000300800 */
[----:B------:R-:W4:Y:S04]  /*617e0*/  LDL.LU R152, [R1+0xa28] ;  /* 0x000a280001987983 */ /* 0x000f280000300800 */
[----:B------:R-:W4:Y:S04]  /*617f0*/  LDL.LU R154, [R1+0xa2c] ;  /* 0x000a2c00019a7983 */ /* 0x000f280000300800 */
[----:B------:R-:W4:Y:S01]  /*61800*/  LDL.LU R145, [R1+0xa30] ;  /* 0x000a300001917983 */ /* 0x000f220000300800 */
[----:B------:R-:W-:-:S02]  /*61810*/  IMAD.MOV.U32 R180, RZ, RZ, R10 ;  /* 0x000000ffffb47224 */ /* 0x000fc400078e000a */
[----:B------:R-:W-:Y:S01]  /*61820*/  IMAD.MOV.U32 R181, RZ, RZ, R11 ;  /* 0x000000ffffb57224 */ /* 0x000fe200078e000b */
[----:B--2---:R-:W-:Y:S02]  /*61830*/  SHF.R.S32.HI R8, RZ, 0x1f, R21 ;  /* 0x0000001fff087819 */ /* 0x004fe40000011415 */
[----:B------:R-:W-:-:S05]  /*61840*/  IADD3 R32, P0, R21, R4, RZ ;  /* 0x0000000415207210 */ /* 0x000fca0007f1e0ff */
[----:B------:R-:W-:Y:S01]  /*61850*/  IMAD.X R33, R8, 0x1, R7, P0 ;  /* 0x0000000108217824 */ /* 0x000fe200000e0607 */
[----:B0-----:R-:W-:-:S05]  /*61860*/  IADD3 R12, P0, R21, R5, RZ ;  /* 0x00000005150c7210 */ /* 0x001fca0007f1e0ff */
[----:B------:R-:W-:Y:S01]  /*61870*/  IMAD.X R13, R8, 0x1, R6, P0 ;  /* 0x00000001080d7824 */ /* 0x000fe200000e0606 */
        /* <DEDUP_REMOVED lines=19> */
[----:B------:R-:W2:Y:S03]  /*619b0*/  LDL.LU R144, [R1+0xa34] ;  /* 0x000a340001907983 */ /* 0x000ea60000300800 */
[----:B------:R-:W-:Y:S01]  /*619c0*/  IMAD.X R15, R8, 0x1, R6, P0 ;  /* 0x00000001080f7824 */ /* 0x000fe200000e0606 */
[----:B------:R-:W-:Y:S02]  /*619d0*/  SHF.R.S32.HI R9, RZ, 0x1f, R237 ;  /* 0x0000001fff097819 */ /* 0x000fe400000114ed */
[----:B------:R-:W-:-:S05]  /*619e0*/  IADD3 R10, P0, R237, R4, RZ ;  /* 0x00000004ed0a7210 */ /* 0x000fca0007f1e0ff */
[----:B------:R-:W-:Y:S01]  /*619f0*/  IMAD.X R11, R9, 0x1, R7, P0 ;  /* 0x00000001090b7824 */ /* 0x000fe200000e0607 */
[----:B------:R-:W-:Y:S02]  /*61a00*/  IADD3 R8, P0, R237, R5, RZ ;  /* 0x00000005ed087210 */ /* 0x000fe40007f1e0ff */
[----:B------:R-:W3:Y:S01]  /*61a10*/  LDL.LU R237, [R1+0xa38] ;  /* 0x000a380001ed7983 */ /* 0x000ee20000300800 */
[----:B------:R-:W-:Y:S02]  /*61a20*/  LOP3.LUT P6, RZ, R236, 0x400000, RZ, 0xc0, !PT ;  /* 0x00400000ecff7812 */ /* 0x000fe400078cc0ff */
[----:B------:R-:W-:Y:S01]  /*61a30*/  PRMT R178, R178, 0x7773, RZ ;  /* 0x00007773b2b27816 */ /* 0x000fe200000000ff */
[----:B------:R-:W-:Y:S01]  /*61a40*/  IMAD.X R9, R9, 0x1, R6, P0 ;  /* 0x0000000109097824 */ /* 0x000fe200000e0606 */
[----:B------:R-:W-:-:S09]  /*61a50*/  IADD3 R160, P0, R153, R4, RZ ;  /* 0x0000000499a07210 */ /* 0x000fd20007f1e0ff */
[----:B------:R0:W-:Y:S02]  /*61a60*/  @P6 STG.E.U8 desc[UR58][R142.64], R178 ;  /* 0x000000b28e006986 */ /* 0x0001e4000c10113a */
[----:B0-----:R-:W-:-:S05]  /*61a70*/  SHF.R.S32.HI R142, RZ, 0x1f, R153 ;  /* 0x0000001fff8e7819 */ /* 0x001fca0000011499 */
[----:B------:R-:W-:Y:S01]  /*61a80*/  IMAD.X R161, R142, 0x1, R7, P0 ;  /* 0x000000018ea17824 */ /* 0x000fe200000e0607 */
[----:B------:R-:W-:Y:S02]  /*61a90*/  IADD3 R156, P0, R153, R5, RZ ;  /* 0x00000005999c7210 */ /* 0x000fe40007f1e0ff */
[----:B------:R-:W-:-:S03]  /*61aa0*/  SHF.R.S32.HI R143, RZ, 0x1f, R152 ;  /* 0x0000001fff8f7819 */ /* 0x000fc60000011498 */
[----:B------:R-:W-:Y:S01]  /*61ab0*/  IMAD.X R157, R142, 0x1, R6, P0 ;  /* 0x000000018e9d7824 */ /* 0x000fe200000e0606 */
[----:B------:R-:W-:-:S05]  /*61ac0*/  IADD3 R158, P0, R152, R4, RZ ;  /* 0x00000004989e7210 */ /* 0x000fca0007f1e0ff */
[----:B------:R-:W-:Y:S01]  /*61ad0*/  IMAD.X R159, R143, 0x1, R7, P0 ;  /* 0x000000018f9f7824 */ /* 0x000fe200000e0607 */
[----:B------:R-:W-:Y:S01]  /*61ae0*/  IADD3 R152, P0, R152, R5, RZ ;  /* 0x0000000598987210 */ /* 0x000fe20007f1e0ff */
[----:B------:R-:W-:Y:S01]  /*61af0*/  IMAD.MOV.U32 R188, RZ, RZ, R148 ;  /* 0x000000ffffbc7224 */ /* 0x000fe200078e0094 */
[----:B------:R-:W-:-:S03]  /*61b00*/  SHF.R.S32.HI R142, RZ, 0x1f, R154 ;  /* 0x0000001fff8e7819 */ /* 0x000fc6000001149a */
[----:B------:R-:W-:Y:S01]  /*61b10*/  IMAD.X R153, R143, 0x1, R6, P0 ;  /* 0x000000018f997824 */ /* 0x000fe200000e0606 */
[----:B------:R-:W-:Y:S01]  /*61b20*/  IADD3 R148, P0, R154, R4, RZ ;  /* 0x000000049a947210 */ /* 0x000fe20007f1e0ff */
[----:B------:R-:W-:-:S04]  /*61b30*/  IMAD.MOV.U32 R189, RZ, RZ, R149 ;  /* 0x000000ffffbd7224 */ /* 0x000fc800078e0095 */
        /* <DEDUP_REMOVED lines=9> */
[----:B------:R-:W-:-:S04]  /*61bd0*/  IMAD.MOV.U32 R190, RZ, RZ, R146 ;  /* 0x000000ffffbe7224 */ /* 0x000fc800078e0092 */
[----:B------:R-:W-:Y:S02]  /*61be0*/  IMAD.X R143, R143, 0x1, R6, P0 ;  /* 0x000000018f8f7824 */ /* 0x000fe400000e0606 */
[----:B------:R-:W-:Y:S02]  /*61bf0*/  IMAD.MOV.U32 R191, RZ, RZ, R147 ;  /* 0x000000ffffbf7224 */ /* 0x000fe400078e0093 */
[----:B------:R-:W-:Y:S02]  /*61c00*/  IMAD.MOV.U32 R192, RZ, RZ, R162 ;  /* 0x000000ffffc07224 */ /* 0x000fe400078e00a2 */
[----:B------:R-:W-:Y:S01]  /*61c10*/  IMAD.MOV.U32 R193, RZ, RZ, R163 ;  /* 0x000000ffffc17224 */ /* 0x000fe200078e00a3 */
[C---:B------:R-:W-:Y:S02]  /*61c20*/  LOP3.LUT P1, RZ, R236.reuse, 0x800000, RZ, 0xc0, !PT ;  /* 0x00800000ecff7812 */ /* 0x040fe4000782c0ff */
[C---:B------:R-:W-:Y:S02]  /*61c30*/  LOP3.LUT P2, RZ, R236.reuse, 0x2000000, RZ, 0xc0, !PT ;  /* 0x02000000ecff7812 */ /* 0x040fe4000784c0ff */
[----:B------:R-:W-:-:S02]  /*61c40*/  LOP3.LUT P3, RZ, R236, 0x8000000, RZ, 0xc0, !PT ;  /* 0x08000000ecff7812 */ /* 0x000fc4000786c0ff */
[----:B------:R-:W-:Y:S01]  /*61c50*/  LOP3.LUT P4, RZ, R236, 0x10000000, RZ, 0xc0, !PT ;  /* 0x10000000ecff7812 */ /* 0x000fe2000788c0ff */
[----:B------:R-:W-:Y:S02]  /*61c60*/  IMAD.MOV.U32 R187, RZ, RZ, R181 ;  /* 0x000000ffffbb7224 */ /* 0x000fe400078e00b5 */
[----:B------:R-:W4:Y:S04]  /*61c70*/  LDL.LU R181, [R1+0x50] ;  /* 0x0000500001b57983 */ /* 0x000f280000300800 */
[----:B------:R-:W4:Y:S01]  /*61c80*/  LDL.LU.64 R184, [R1+0x7f0] ;  /* 0x0007f00001b87983 */ /* 0x000f220000300a00 */
[----:B--2---:R-:W-:Y:S02]  /*61c90*/  SHF.R.S32.HI R145, RZ, 0x1f, R144 ;  /* 0x0000001fff917819 */ /* 0x004fe40000011490 */
[----:B------:R-:W-:-:S05]  /*61ca0*/  IADD3 R146, P0, R144, R4, RZ ;  /* 0x0000000490927210 */ /* 0x000fca0007f1e0ff */
[----:B------:R-:W-:Y:S01]  /*61cb0*/  IMAD.X R147, R145, 0x1, R7, P0 ;  /* 0x0000000191937824 */ /* 0x000fe200000e0607 */
[----:B------:R-:W-:-:S05]  /*61cc0*/  IADD3 R144, P0, R144, R5, RZ ;  /* 0x0000000590907210 */ /* 0x000fca0007f1e0ff */
[----:B------:R-:W-:Y:S01]  /*61cd0*/  IMAD.X R145, R145, 0x1, R6, P0 ;  /* 0x0000000191917824 */ /* 0x000fe200000e0606 */
[----:B---3--:R-:W-:Y:S02]  /*61ce0*/  IADD3 R162, P0, R237, R4, RZ ;  /* 0x00000004eda27210 */ /* 0x008fe40007f1e0ff */
[----:B------:R-:W-:-:S05]  /*61cf0*/  SHF.R.S32.HI R178, RZ, 0x1f, R237 ;  /* 0x0000001fffb27819 */ /* 0x000fca00000114ed */
[----:B------:R-:W-:Y:S01]  /*61d00*/  IMAD.X R163, R178, 0x1, R7, P0 ;  /* 0x00000001b2a37824 */ /* 0x000fe200000e0607 */
[----:B------:R-:W-:-:S05]  /*61d10*/  IADD3 R4, P0, R237, R5, RZ ;  /* 0x00000005ed047210 */ /* 0x000fca0007f1e0ff */
[----:B------:R-:W-:Y:S02]  /*61d20*/  IMAD.X R5, R178, 0x1, R6, P0 ;  /* 0x00000001b2057824 */ /* 0x000fe400000e0606 */
[----:B------:R-:W-:Y:S01]  /*61d30*/  VIADD R6, R0, 0x159 ;  /* 0x0000015900067836 */ /* 0x000fe20000000000 */
[C---:B------:R-:W-:Y:S02]  /*61d40*/  PRMT R7, R179.reuse, 0x7770, RZ ;  /* 0x00007770b3077816 */ /* 0x040fe400000000ff */
[C---:B------:R-:W-:Y:S02]  /*61d50*/  PRMT R178, R179.reuse, 0x7771, RZ ;  /* 0x00007771b3b27816 */ /* 0x040fe400000000ff */
[----:B------:R-:W-:Y:S02]  /*61d60*/  ISETP.GE.AND P0, PT, R6, UR37, PT ;  /* 0x0000002506007c0c */ /* 0x000fe4000bf06270 */
[C---:B------:R-:W-:Y:S01]  /*61d70*/  PRMT R6, R179.reuse, 0x7772, RZ ;  /* 0x00007772b3067816 */ /* 0x040fe200000000ff */
[----:B------:R0:W-:Y:S01]  /*61d80*/  @P1 STG.E.U8 desc[UR58][R192.64], R7 ;  /* 0x00000007c0001986 */ /* 0x0001e2000c10113a */
[----:B------:R-:W-:-:S03]  /*61d90*/  PRMT R179, R179, 0x7773, RZ ;  /* 0x00007773b3b37816 */ /* 0x000fc600000000ff */
[----:B------:R1:W-:Y:S04]  /*61da0*/  @P2 STG.E.U8 desc[UR58][R188.64], R178 ;  /* 0x000000b2bc002986 */ /* 0x0003e8000c10113a */
[----:B------:R2:W-:Y:S04]  /*61db0*/  @P3 STG.E.U8 desc[UR58][R182.64], R6 ;  /* 0x00000006b6003986 */ /* 0x0005e8000c10113a */
[----:B0-----:R-:W3:Y:S04]  /*61dc0*/  LDL.LU.64 R192, [R1+0x7e0] ;  /* 0x0007e00001c07983 */ /* 0x001ee80000300a00 */
[----:B------:R-:W3:Y:S04]  /*61dd0*/  LDL.LU R237, [R1+0x54] ;  /* 0x0000540001ed7983 */ /* 0x000ee80000300800 */
[----:B-1----:R-:W3:Y:S04]  /*61de0*/  LDL.LU.64 R188, [R1+0x7d8] ;  /* 0x0007d80001bc7983 */ /* 0x002ee80000300a00 */
[----:B--2---:R-:W2:Y:S04]  /*61df0*/  LDL.LU.64 R182, [R1+0x7d0] ;  /* 0x0007d00001b67983 */ /* 0x004ea80000300a00 */
[----:B------:R0:W-:Y:S04]  /*61e00*/  @P4 STG.E.U8 desc[UR58][R2.64], R179 ;  /* 0x000000b302004986 */ /* 0x0001e8000c10113a */
[----:B0-----:R-:W3:Y:S01]  /*61e10*/  LDL.LU.64 R2, [R1+0x14b0] ;  /* 0x0014b00001027983 */ /* 0x001ee20000300a00 */
[----:B------:R-:W-:Y:S01]  /*61e20*/  LOP3.LUT P5, RZ, R236, 0x40000000, RZ, 0xc0, !PT ;  /* 0x40000000ecff7812 */ /* 0x000fe200078ac0ff */
[----:B------:R-:W-:Y:S01]  /*61e30*/  VIADD R7, R0, 0x15a ;  /* 0x0000015a00077836 */ /* 0x000fe20000000000 */
[----:B------:R-:W-:-:S04]  /*61e40*/  LOP3.LUT P6, RZ, R250, 0x400, RZ, 0xc0, !PT ;  /* 0x00000400faff7812 */ /* 0x000fc800078cc0ff */
[----:B------:R-:W-:Y:S01]  /*61e50*/  ISETP.GE.AND P1, PT, R7, UR55, PT ;  /* 0x0000003707007c0c */ /* 0x000fe2000bf26270 */
[----:B------:R-:W-:-:S05]  /*61e60*/  VIADD R7, R0, 0x15b ;  /* 0x0000015b00077836 */ /* 0x000fca0000000000 */
[----:B------:R-:W-:Y:S01]  /*61e70*/  ISETP.GE.AND P2, PT, R7, UR35, PT ;  /* 0x0000002307007c0c */ /* 0x000fe2000bf46270 */
[----:B------:R-:W-:Y:S01]  /*61e80*/  VIADD R7, R0, 0x15c ;  /* 0x0000015c00077836 */ /* 0x000fe20000000000 */
[----:B----4-:R-:W-:-:S05]  /*61e90*/  PRMT R6, R181, 0x7770, RZ ;  /* 0x00007770b5067816 */ /* 0x010fca00000000ff */
[----:B------:R0:W-:Y:S01]  /*61ea0*/  @P5 STG.E.U8 desc[UR58][R190.64], R6 ;  /* 0x00000006be005986 */ /* 0x0001e2000c10113a */
[----:B------:R-:W-:Y:S01]  /*61eb0*/  ISETP.GE.AND P3, PT, R7, UR7, PT ;  /* 0x0000000707007c0c */ /* 0x000fe2000bf66270 */
[----:B------:R-:W-:Y:S01]  /*61ec0*/  IMAD.MOV.U32 R186, RZ, RZ, R180 ;  /* 0x000000ffffba7224 */ /* 0x000fe200078e00b4 */
[----:B------:R-:W-:Y:S01]  /*61ed0*/  ULDC.64 UR6, c[0x0][0x228] ;  /* 0x00008a0000067ab9 */ /* 0x000fe20000000a00 */
[----:B0-----:R-:W-:-:S05]  /*61ee0*/  PRMT R6, R181, 0x7771, RZ ;  /* 0x00007771b5067816 */ /* 0x001fca00000000ff */
[----:B------:R0:W-:Y:S01]  /*61ef0*/  @P6 STG.E.U8 desc[UR58][R184.64], R6 ;  /* 0x00000006b8006986 */ /* 0x0001e2000c10113a */
[----:B------:R-:W-:-:S03]  /*61f00*/  PRMT R7, R181, 0x7772, RZ ;  /* 0x00007772b5077816 */ /* 0x000fc600000000ff */
[----:B0-----:R-:W4:Y:S01]  /*61f10*/  LDL.LU.64 R184, [R1+0x7c8] ;  /* 0x0007c80001b87983 */ /* 0x001f220000300a00 */
[----:B------:R-:W-:-:S03]  /*61f20*/  PRMT R6, R181, 0x7773, RZ ;  /* 0x00007773b5067816 */ /* 0x000fc600000000ff */
[----:B------:R-:W4:Y:S04]  /*61f30*/  LDL.LU R180, [R1+0x58] ;  /* 0x0000580001b47983 */ /* 0x000f280000300800 */
[----:B------:R-:W4:Y:S01]  /*61f40*/  LDL.LU.64 R190, [R1+0x7c0] ;  /* 0x0007c00001be7983 */ /* 0x000f220000300a00 */
[----:B---3--:R-:W-:Y:S02]  /*61f50*/  ISETP.LT.AND P4, PT, R2, UR10, !P0 ;  /* 0x0000000a02007c0c */ /* 0x008fe4000c781270 */
[C---:B------:R-:W-:Y:S01]  /*61f60*/  ISETP.LT.AND P0, PT, R3.reuse, UR4, !P0 ;  /* 0x0000000403007c0c */ /* 0x040fe2000c701270 */
[----:B------:R-:W-:Y:S01]  /*61f70*/  VIADD R178, R0, 0x15d ;  /* 0x0000015d00b27836 */ /* 0x000fe20000000000 */
[----:B------:R-:W-:Y:S01]  /*61f80*/  ISETP.LT.AND P5, PT, R2, UR12, !P1 ;  /* 0x0000000c02007c0c */ /* 0x000fe2000cfa1270 */
[----:B------:R-:W-:Y:S01]  /*61f90*/  ULDC UR4, c[0x0][0x228] ;  /* 0x00008a0000047ab9 */ /* 0x000fe20000000800 */
[----:B------:R-:W-:Y:S01]  /*61fa0*/  ISETP.LT.AND P6, PT, R3, UR6, !P1 ;  /* 0x0000000603007c0c */ /* 0x000fe2000cfc1270 */
[----:B------:R-:W-:-:S06]  /*61fb0*/  ULDC UR6, c[0x0][0x228] ;  /* 0x00008a0000067ab9 */ /* 0x000fcc0000000800 */
[----:B------:R0:W-:Y:S04]  /*61fc0*/  @P4 STG.E.U8 desc[UR58][R186.64], R7 ;  /* 0x00000007ba004986 */ /* 0x0001e8000c10113a */
[----:B------:R1:W-:Y:S04]  /*61fd0*/  @P0 STG.E.U8 desc[UR58][R192.64], R6 ;  /* 0x00000006c0000986 */ /* 0x0003e8000c10113a */
[----:B0-----:R-:W3:Y:S01]  /*61fe0*/  LDL.LU.64 R186, [R1+0x7b8] ;  /* 0x0007b80001ba7983 */ /* 0x001ee20000300a00 */
[C---:B------:R-:W-:Y:S02]  /*61ff0*/  PRMT R7, R237.reuse, 0x7770, RZ ;  /* 0x00007770ed077816 */ /* 0x040fe400000000ff */
[----:B-1----:R-:W-:-:S03]  /*62000*/  PRMT R6, R237, 0x7771, RZ ;  /* 0x00007771ed067816 */ /* 0x002fc600000000ff */
[----:B------:R0:W-:Y:S04]  /*62010*/  @P5 STG.E.U8 desc[UR58][R188.64], R7 ;  /* 0x00000007bc005986 */ /* 0x0001e8000c10113a */
[----:B--2---:R1:W-:Y:S04]  /*62020*/  @P6 STG.E.U8 desc[UR58][R182.64], R6 ;  /* 0x00000006b6006986 */ /* 0x0043e8000c10113a */
[----:B0-----:R-:W2:Y:S04]  /*62030*/  LDL.LU.64 R188, [R1+0x7b0] ;  /* 0x0007b00001bc7983 */ /* 0x001ea80000300a00 */
[----:B-1----:R-:W2:Y:S01]  /*62040*/  LDL.LU.64 R182, [R1+0x7a8] ;  /* 0x0007a80001b67983 */ /* 0x002ea20000300a00 */
[----:B------:R-:W-:-:S02]  /*62050*/  ISETP.LT.AND P4, PT, R2, UR18, !P2 ;  /* 0x0000001202007c0c */ /* 0x000fc4000d781270 */
[----:B------:R-:W-:Y:S01]  /*62060*/  ISETP.LT.AND P2, PT, R3, UR16, !P2 ;  /* 0x0000001003007c0c */ /* 0x000fe2000d741270 */
[----:B------:R-:W-:Y:S01]  /*62070*/  VIADD R7, R0, 0x15e ;  /* 0x0000015e00077836 */ /* 0x000fe20000000000 */
[----:B------:R-:W-:Y:S01]  /*62080*/  PRMT R6, R237, 0x7772, RZ ;  /* 0x00007772ed067816 */ /* 0x000fe200000000ff */
[----:B------:R-:W2:Y:S01]  /*62090*/  LDL.LU R181, [R1+0x5c] ;  /* 0x00005c0001b57983 */ /* 0x000ea20000300800 */
[----:B------:R-:W-:Y:S02]  /*620a0*/  ISETP.LT.AND P5, PT, R2, UR14, !P3 ;  /* 0x0000000e02007c0c */ /* 0x000fe4000dfa1270 */
[----:B------:R-:W-:Y:S01]  /*620b0*/  ISETP.GE.AND P0, PT, R7, UR39, PT ;  /* 0x0000002707007c0c */ /* 0x000fe2000bf06270 */
[----:B------:R-:W2:Y:S01]  /*620c0*/  LDL.LU.64 R192, [R1+0x7a0] ;  /* 0x0007a00001c07983 */ /* 0x000ea20000300a00 */
[----:B------:R-:W-:Y:S02]  /*620d0*/  PRMT R7, R237, 0x7773, RZ ;  /* 0x00007773ed077816 */ /* 0x000fe400000000ff */
[----:B------:R-:W-:Y:S01]  /*620e0*/  ISETP.GE.AND P1, PT, R178, UR57, PT ;  /* 0x00000039b2007c0c */ /* 0x000fe2000bf26270 */
[----:B----4-:R0:W-:Y:S01]  /*620f0*/  @P4 STG.E.U8 desc[UR58][R184.64], R6 ;  /* 0x00000006b8004986 */ /* 0x0101e2000c10113a */
[----:B------:R-:W-:-:S03]  /*62100*/  ISETP.LT.AND P3, PT, R3, UR28, !P3 ;  /* 0x0000001c03007c0c */ /* 0x000fc6000df61270 */
[----:B------:R1:W-:Y:S01]  /*62110*/  @P2 STG.E.U8 desc[UR58][R190.64], R7 ;  /* 0x00000007be002986 */ /* 0x0003e2000c10113a */
[----:B------:R-:W-:-:S03]  /*62120*/  ISETP.LT.AND P2, PT, R2, UR26, !P1 ;  /* 0x0000001a02007c0c */ /* 0x000fc6000cf41270 */
[----:B0-----:R-:W4:Y:S01]  /*62130*/  LDL.LU.64 R184, [R1+0x798] ;  /* 0x0007980001b87983 */ /* 0x001f220000300a00 */
[C---:B------:R-:W-:Y:S02]  /*62140*/  PRMT R6, R180.reuse, 0x7770, RZ ;  /* 0x00007770b4067816 */ /* 0x040fe400000000ff */
[----:B-1----:R-:W-:-:S03]  /*62150*/  PRMT R7, R180, 0x7771, RZ ;  /* 0x00007771b4077816 */ /* 0x002fc600000000ff */
[----:B---3--:R0:W-:Y:S04]  /*62160*/  @P5 STG.E.U8 desc[UR58][R186.64], R6 ;  /* 0x00000006ba005986 */ /* 0x0081e8000c10113a */
[----:B0-----:R-:W3:Y:S01]  /*62170*/  LDL.LU.64 R186, [R1+0x790] ;  /* 0x0007900001ba7983 */ /* 0x001ee20000300a00 */
[----:B------:R-:W-:-:S03]  /*62180*/  PRMT R6, R180, 0x7772, RZ ;  /* 0x00007772b4067816 */ /* 0x000fc600000000ff */
[----:B------:R-:W3:Y:S04]  /*62190*/  LDL.LU.64 R190, [R1+0x788] ;  /* 0x0007880001be7983 */ /* 0x000ee80000300a00 */
[----:B--2---:R-:W-:Y:S04]  /*621a0*/  @P3 STG.E.U8 desc[UR58][R188.64], R7 ;  /* 0x00000007bc003986 */ /* 0x004fe8000c10113a */
[----:B------:R-:W2:Y:S04]  /*621b0*/  LDL.LU R237, [R1+0x40] ;  /* 0x0000400001ed7983 */ /* 0x000ea80000300800 */
[----:B------:R0:W-:Y:S04]  /*621c0*/  @P2 STG.E.U8 desc[UR58][R182.64], R6 ;  /* 0x00000006b6002986 */ /* 0x0001e8000c10113a */
[----:B0-----:R-:W2:Y:S01]  /*621d0*/  LDL.LU.64 R182, [R1+0x780] ;  /* 0x0007800001b67983 */ /* 0x001ea20000300a00 */
[----:B------:R-:W-:Y:S01]  /*621e0*/  VIADD R178, R0, 0x15f ;  /* 0x0000015f00b27836 */ /* 0x000fe20000000000 */
[----:B------:R-:W-:-:S02]  /*621f0*/  ISETP.LT.AND P1, PT, R3, UR24, !P1 ;  /* 0x0000001803007c0c */ /* 0x000fc4000cf21270 */
[----:B------:R-:W-:Y:S01]  /*62200*/  PRMT R7, R180, 0x7773, RZ ;  /* 0x00007773b4077816 */ /* 0x000fe200000000ff */
[----:B------:R-:W2:Y:S01]  /*62210*/  LDL.LU.64 R188, [R1+0x778] ;  /* 0x0007780001bc7983 */ /* 0x000ea20000300a00 */
[----:B------:R-:W-:Y:S01]  /*62220*/  ISETP.GE.AND P4, PT, R178, UR9, PT ;  /* 0x00000009b2007c0c */ /* 0x000fe2000bf86270 */
[----:B------:R-:W-:Y:S02]  /*62230*/  ULDC.64 UR8, c[0x0][0x228] ;  /* 0x00008a0000087ab9 */ /* 0x000fe40000000a00 */
[----:B------:R-:W-:Y:S02]  /*62240*/  ISETP.LT.AND P5, PT, R2, UR8, !P0 ;  /* 0x0000000802007c0c */ /* 0x000fe4000c7a1270 */
[----:B------:R-:W-:Y:S02]  /*62250*/  PRMT R6, R181, 0x7770, RZ ;  /* 0x00007770b5067816 */ /* 0x000fe400000000ff */
[----:B------:R-:W-:Y:S02]  /*62260*/  ISETP.LT.AND P2, PT, R3, UR30, !P0 ;  /* 0x0000001e03007c0c */ /* 0x000fe4000c741270 */
[----:B------:R0:W-:Y:S01]  /*62270*/  @P1 STG.E.U8 desc[UR58][R192.64], R7 ;  /* 0x00000007c0001986 */ /* 0x0001e2000c10113a */
[----:B------:R-:W-:Y:S01]  /*62280*/  VIADD R178, R0, 0x160 ;  /* 0x0000016000b27836 */ /* 0x000fe20000000000 */
[----:B------:R-:W-:-:S05]  /*62290*/  ULDC UR8, c[0x0][0x228] ;  /* 0x00008a0000087ab9 */ /* 0x000fca0000000800 */
[----:B----4-:R1:W-:Y:S01]  /*622a0*/  @P5 STG.E.U8 desc[UR58][R184.64], R6 ;  /* 0x00000006b8005986 */ /* 0x0103e2000c10113a */
[----:B------:R-:W-:Y:S01]  /*622b0*/  ISETP.LT.AND P5, PT, R2, UR4, !P4 ;  /* 0x0000000402007c0c */ /* 0x000fe2000e7a1270 */
[----:B------:R-:W-:Y:S02]  /*622c0*/  ULDC UR4, c[0x0][0x228] ;  /* 0x00008a0000047ab9 */ /* 0x000fe40000000800 */
[----:B------:R-:W-:Y:S01]  /*622d0*/  ISETP.LT.AND P4, PT, R3, UR4, !P4 ;  /* 0x0000000403007c0c */ /* 0x000fe2000e781270 */
[----:B0-----:R-:W-:Y:S01]  /*622e0*/  VIADD R7, R0, 0x162 ;  /* 0x0000016200077836 */ /* 0x001fe20000000000 */
[----:B------:R-:W-:Y:S01]  /*622f0*/  ISETP.GE.AND P3, PT, R178, UR61, PT ;  /* 0x0000003db2007c0c */ /* 0x000fe2000bf66270 */
[----:B------:R-:W-:Y:S01]  /*62300*/  ULDC UR4, c[0x0][0x228] ;  /* 0x00008a0000047ab9 */ /* 0x000fe20000000800 */
[----:B-1----:R-:W4:Y:S01]  /*62310*/  LDL.LU.64 R184, [R1+0x770] ;  /* 0x0007700001b87983 */ /* 0x002f220000300a00 */
[----:B------:R-:W-:Y:S02]  /*62320*/  PRMT R6, R181, 0x7771, RZ ;  /* 0x00007771b5067816 */ /* 0x000fe400000000ff */
[----:B------:R-:W-:-:S02]  /*62330*/  ISETP.GE.AND P1, PT, R7, UR41, PT ;  /* 0x0000002907007c0c */ /* 0x000fc4000bf26270 */
[C---:B------:R-:W-:Y:S01]  /*62340*/  PRMT R7, R181.reuse, 0x7773, RZ ;  /* 0x00007773b5077816 */ /* 0x040fe200000000ff */
[----:B---3--:R0:W-:Y:S04]  /*62350*/  @P2 STG.E.U8 desc[UR58][R186.64], R6 ;  /* 0x00000006ba002986 */ /* 0x0081e8000c10113a */
[----:B0-----:R-:W3:Y:S01]  /*62360*/  LDL.LU R187, [R1+0x44] ;  /* 0x0000440001bb7983 */ /* 0x001ee20000300800 */
[----:B------:R-:W-:-:S03]  /*62370*/  PRMT R6, R181, 0x7772, RZ ;  /* 0x00007772b5067816 */ /* 0x000fc600000000ff */
[----:B------:R-:W3:Y:S04]  /*62380*/  LDL.LU.64 R180, [R1+0x768] ;  /* 0x0007680001b47983 */ /* 0x000ee80000300a00 */
[----:B------:R-:W3:Y:S04]  /*62390*/  LDL.LU.64 R192, [R1+0x760] ;  /* 0x0007600001c07983 */ /* 0x000ee80000300a00 */
[----:B------:R0:W-:Y:S04]  /*623a0*/  @P5 STG.E.U8 desc[UR58][R190.64], R6 ;  /* 0x00000006be005986 */ /* 0x0001e8000c10113a */
[----:B--2---:R1:W-:Y:S04]  /*623b0*/  @P4 STG.E.U8 desc[UR58][R182.64], R7 ;  /* 0x00000007b6004986 */ /* 0x0043e8000c10113a */
[----:B0-----:R-:W2:Y:S04]  /*623c0*/  LDL.LU.64 R190, [R1+0x758] ;  /* 0x0007580001be7983 */ /* 0x001ea80000300a00 */
[----:B-1----:R-:W2:Y:S01]  /*623d0*/  LDL.LU.64 R182, [R1+0x750] ;  /* 0x0007500001b67983 */ /* 0x002ea20000300a00 */
[----:B------:R-:W-:Y:S01]  /*623e0*/  ISETP.LT.AND P6, PT, R2, UR6, !P3 ;  /* 0x0000000602007c0c */ /* 0x000fe2000dfc1270 */
[C---:B------:R-:W-:Y:S01]  /*623f0*/  VIADD R178, R0.reuse, 0x161 ;  /* 0x0000016100b27836 */ /* 0x040fe20000000000 */
[----:B------:R-:W-:Y:S01]  /*62400*/  ISETP.LT.AND P3, PT, R3, UR4, !P3 ;  /* 0x0000000403007c0c */ /* 0x000fe2000df61270 */
[----:B------:R-:W-:Y:S01]  /*62410*/  ULDC UR4, c[0x0][0x228] ;  /* 0x00008a0000047ab9 */ /* 0x000fe20000000800 */
[----:B------:R-:W-:Y:S01]  /*62420*/  PRMT R6, R237, 0x7770, RZ ;  /* 0x00007770ed067816 */ /* 0x000fe200000000ff */
[----:B------:R-:W-:Y:S01]  /*62430*/  VIADD R7, R0, 0x1ff ;  /* 0x000001ff00077836 */ /* 0x000fe20000000000 */
[----:B------:R-:W-:Y:S01]  /*62440*/  ISETP.GE.AND P0, PT, R178, UR23, PT ;  /* 0x00000017b2007c0c */ /* 0x000fe2000bf06270 */
[----:B------:R-:W-:-:S03]  /*62450*/  ULDC UR6, c[0x0][0x228] ;  /* 0x00008a0000067ab9 */ /* 0x000fc60000000800 */
[----:B------:R-:W-:Y:S01]  /*62460*/  ISETP.LT.AND P5, PT, R2, UR4, !P0 ;  /* 0x0000000402007c0c */ /* 0x000fe2000c7a1270 */
[----:B------:R-:W-:Y:S02]  /*62470*/  ULDC UR4, c[0x0][0x228] ;  /* 0x00008a0000047ab9 */ /* 0x000fe40000000800 */
[----:B------:R0:W-:Y:S01]  /*62480*/  @P6 STG.E.U8 desc[UR58][R188.64], R6 ;  /* 0x00000006bc006986 */ /* 0x0001e2000c10113a */
[----:B------:R-:W-:Y:S01]  /*62490*/  ISETP.LT.AND P0, PT, R3, UR4, !P0 ;  /* 0x0000000403007c0c */ /* 0x000fe2000c701270 */
[----:B------:R-:W-:Y:S01]  /*624a0*/  ULDC UR4, c[0x0][0x228] ;  /* 0x00008a0000047ab9 */ /* 0x000fe20000000800 */
[----:B0-----:R-:W-:-:S05]  /*624b0*/  PRMT R6, R237, 0x7771, RZ ;  /* 0x00007771ed067816 */ /* 0x001fca00000000ff */
[----:B----4-:R0:W-:Y:S01]  /*624c0*/  @P3 STG.E.U8 desc[UR58][R184.64], R6 ;  /* 0x00000006b8003986 */ /* 0x0101e2000c10113a */
[----:B------:R-:W-:Y:S02]  /*624d0*/  ISETP.LT.AND P3, PT, R2, UR4, !P1 ;  /* 0x0000000402007c0c */ /* 0x000fe4000cf61270 */
[----:B------:R-:W-:Y:S01]  /*624e0*/  ISETP.GE.AND P4, PT, R7, UR31, PT ;  /* 0x0000001f07007c0c */ /* 0x000fe2000bf86270 */
[----:B------:R-:W-:Y:S01]  /*624f0*/  VIADD R178, R0, 0x163 ;  /* 0x0000016300b27836 */ /* 0x000fe20000000000 */
[----:B------:R-:W-:Y:S01]  /*62500*/  ISETP.LT.AND P6, PT, R3, UR6, !P1 ;  /* 0x0000000603007c0c */ /* 0x000fe2000cfc1270 */
[----:B------:R-:W-:Y:S01]  /*62510*/  ULDC UR4, c[0x0][0x22c] ;  /* 0x00008b0000047ab9 */ /* 0x000fe20000000800 */
[C---:B------:R-:W-:Y:S01]  /*62520*/  PRMT R7, R237.reuse, 0x7772, RZ ;  /* 0x00007772ed077816 */ /* 0x040fe200000000ff */
[----:B------:R-:W-:Y:S01]  /*62530*/  ULDC UR6, c[0x0][0x228] ;  /* 0x00008a0000067ab9 */ /* 0x000fe20000000800 */
[----:B0-----:R-:W4:Y:S01]  /*62540*/  LDL.LU.64 R184, [R1+0x748] ;  /* 0x0007480001b87983 */ /* 0x001f220000300a00 */
[----:B------:R-:W-:-:S03]  /*62550*/  PRMT R6, R237, 0x7773, RZ ;  /* 0x00007773ed067816 */ /* 0x000fc600000000ff */
[----:B------:R-:W4:Y:S04]  /*62560*/  LDL.LU R186, [R1+0x48] ;  /* 0x0000480001ba7983 */ /* 0x000f280000300800 */
[----:B------:R-:W4:Y:S04]  /*62570*/  LDL.LU.64 R188, [R1+0x740] ;  /* 0x0007400001bc7983 */ /* 0x000f280000300a00 */
[----:B---3--:R0:W-:Y:S04]  /*62580*/  @P5 STG.E.U8 desc[UR58][R180.64], R7 ;  /* 0x00000007b4005986 */ /* 0x0081e8000c10113a */
[----:B------:R1:W-:Y:S04]  /*62590*/  @P0 STG.E.U8 desc[UR58][R192.64], R6 ;  /* 0x00000006c0000986 */ /* 0x0003e8000c10113a */
[----:B0-----:R-:W3:Y:S01]  /*625a0*/  LDL.LU.64 R180, [R1+0x738] ;  /* 0x0007380001b47983 */ /* 0x001ee20000300a00 */
[----:B------:R-:W-:-:S02]  /*625b0*/  PRMT R7, R187, 0x7770, RZ ;  /* 0x00007770bb077816 */ /* 0x000fc400000000ff */
[----:B-1----:R-:W-:-:S03]  /*625c0*/  PRMT R6, R187, 0x7771, RZ ;  /* 0x00007771bb067816 */ /* 0x002fc600000000ff */
[----:B--2---:R-:W-:Y:S04]  /*625d0*/  @P3 STG.E.U8 desc[UR58][R190.64], R7 ;  /* 0x00000007be003986 */ /* 0x004fe8000c10113a */
[----:B------:R0:W-:Y:S04]  /*625e0*/  @P6 STG.E.U8 desc[UR58][R182.64], R6 ;  /* 0x00000006b6006986 */ /* 0x0001e8000c10113a */
[----:B0-----:R-:W2:Y:S01]  /*625f0*/  LDL.LU.64 R182, [R1+0x730] ;  /* 0x0007300001b67983 */ /* 0x001ea20000300a00 */
[----:B------:R-:W-:Y:S01]  /*62600*/  ISETP.GE.AND P2, PT, R178, UR21, PT ;  /* 0x00000015b2007c0c */ /* 0x000fe2000bf46270 */
[----:B------:R-:W-:-:S02]  /*62610*/  VIADD R178, R0, 0x164 ;  /* 0x0000016400b27836 */ /* 0x000fc40000000000 */
[----:B------:R-:W-:Y:S01]  /*62620*/  VIADD R6, R0, 0x165 ;  /* 0x0000016500067836 */ /* 0x000fe20000000000 */
[----:B------:R-:W-:Y:S01]  /*62630*/  PRMT R7, R187, 0x7772, RZ ;  /* 0x00007772bb077816 */ /* 0x000fe200000000ff */
[----:B------:R-:W2:Y:S01]  /*62640*/  LDL.LU R237, [R1+0x4c] ;  /* 0x00004c0001ed7983 */ /* 0x000ea20000300800 */
[----:B------:R-:W-:Y:S01]  /*62650*/  ISETP.GE.AND P1, PT, R178, UR4, PT ;  /* 0x00000004b2007c0c */ /* 0x000fe2000bf26270 */
[----:B------:R-:W-:Y:S02]  /*62660*/  ULDC UR4, c[0x0][0x228] ;  /* 0x00008a0000047ab9 */ /* 0x000fe40000000800 */
[----:B------:R-:W-:Y:S01]  /*62670*/  ISETP.LT.AND P3, PT, R2, UR4, !P2 ;  /* 0x0000000402007c0c */ /* 0x000fe2000d761270 */
[----:B------:R-:W-:Y:S01]  /*62680*/  ULDC UR4, c[0x0][0x22c] ;  /* 0x00008b0000047ab9 */ /* 0x000fe20000000800 */
[----:B------:R-:W-:Y:S01]  /*62690*/  ISETP.LT.AND P2, PT, R3, UR6, !P2 ;  /* 0x0000000603007c0c */ /* 0x000fe2000d741270 */
[----:B------:R-:W-:Y:S01]  /*626a0*/  ULDC UR6, c[0x0][0x228] ;  /* 0x00008a0000067ab9 */ /* 0x000fe20000000800 */
[----:B------:R-:W-:Y:S01]  /*626b0*/  ISETP.GE.AND P0, PT, R6, UR4, PT ;  /* 0x0000000406007c0c */ /* 0x000fe2000bf06270 */
[----:B------:R-:W-:Y:S01]  /*626c0*/  VIADD R6, R0, 0x166 ;  /* 0x0000016600067836 */ /* 0x000fe20000000000 */
[----:B------:R-:W-:Y:S01]  /*626d0*/  ISETP.LT.AND P5, PT, R2, UR8, !P1 ;  /* 0x0000000802007c0c */ /* 0x000fe2000cfa1270 */
[----:B------:R-:W-:Y:S01]  /*626e0*/  ULDC UR4, c[0x0][0x22c] ;  /* 0x00008b0000047ab9 */ /* 0x000fe20000000800 */
[----:B------:R-:W-:Y:S01]  /*626f0*/  VIADD R178, R0, 0x168 ;  /* 0x0000016800b27836 */ /* 0x000fe20000000000 */
[----:B------:R-:W-:-:S04]  /*62700*/  ULDC UR8, c[0x0][0x228] ;  /* 0x00008a0000087ab9 */ /* 0x000fc80000000800 */
[----:B----4-:R0:W-:Y:S01]  /*62710*/  @P3 STG.E.U8 desc[UR58][R184.64], R7 ;  /* 0x00000007b8003986 */ /* 0x0101e2000c10113a */
[----:B------:R-:W-:Y:S01]  /*62720*/  ISETP.GE.AND P3, PT, R6, UR4, PT ;  /* 0x0000000406007c0c */ /* 0x000fe2000bf66270 */
[----:B------:R-:W-:Y:S02]  /*62730*/  ULDC UR4, c[0x0][0x228] ;  /* 0x00008a0000047ab9 */ /* 0x000fe40000000800 */
[----:B------:R-:W-:Y:S01]  /*62740*/  ISETP.LT.AND P1, PT, R3, UR4, !P1 ;  /* 0x0000000403007c0c */ /* 0x000fe2000cf21270 */
[----:B------:R-:W-:Y:S01]  /*62750*/  ULDC UR4, c[0x0][0x22c] ;  /* 0x00008b0000047ab9 */ /* 0x000fe20000000800 */
[----:B------:R-:W-:Y:S01]  /*62760*/  PRMT R6, R186, 0x7770, RZ ;  /* 0x00007770ba067816 */ /* 0x000fe200000000ff */
[----:B0-----:R-:W4:Y:S01]  /*62770*/  LDL.LU.64 R184, [R1+0x728] ;  /* 0x0007280001b87983 */ /* 0x001f220000300a00 */
[----:B------:R-:W-:-:S03]  /*62780*/  PRMT R7, R187, 0x7773, RZ ;  /* 0x00007773bb077816 */ /* 0x000fc600000000ff */
[----:B------:R-:W4:Y:S04]  /*62790*/  LDL.LU.64 R192, [R1+0x720] ;  /* 0x0007200001c07983 */ /* 0x000f280000300a00 */
[----:B------:R-:W-:Y:S04]  /*627a0*/  @P2 STG.E.U8 desc[UR58][R188.64], R7 ;  /* 0x00000007bc002986 */ /* 0x000fe8000c10113a */
[----:B------:R-:W4:Y:S04]  /*627b0*/  LDL.LU.64 R190, [R1+0x718] ;  /* 0x0007180001be7983 */ /* 0x000f280000300a00 */
[----:B---3--:R0:W-:Y:S04]  /*627c0*/  @P5 STG.E.U8 desc[UR58][R180.64], R6 ;  /* 0x00000006b4005986 */ /* 0x0081e8000c10113a */
[----:B0-----:R-:W3:Y:S01]  /*627d0*/  LDL.LU.64 R180, [R1+0x710] ;  /* 0x0007100001b47983 */ /* 0x001ee20000300a00 */
[----:B------:R-:W-:-:S05]  /*627e0*/  PRMT R6, R186, 0x7771, RZ ;  /* 0x00007771ba067816 */ /* 0x000fca00000000ff */
[----:B--2---:R0:W-:Y:S04]  /*627f0*/  @P1 STG.E.U8 desc[UR58][R182.64], R6 ;  /* 0x00000006b6001986 */ /* 0x0041e8000c10113a */
[----:B0-----:R-:W2:Y:S01]  /*62800*/  LDL.LU.64 R182, [R1+0x708] ;  /* 0x0007080001b67983 */ /* 0x001ea20000300a00 */
[----:B------:R-:W-:Y:S01]  /*62810*/  ISETP.LT.AND P5, PT, R2, UR6, !P0 ;  /* 0x0000000602007c0c */ /* 0x000fe2000c7a1270 */
[----:B------:R-:W-:Y:S01]  /*62820*/  VIADD R7, R0, 0x167 ;  /* 0x0000016700077836 */ /* 0x000fe20000000000 */
[----:B------:R-:W-:Y:S01]  /*62830*/  ULDC UR6, c[0x0][0x228] ;  /* 0x00008a0000067ab9 */ /* 0x000fe20000000800 */
[----:B------:R-:W2:Y:S01]  /*62840*/  LDL.LU R187, [R1+0x30] ;  /* 0x0000300001bb7983 */ /* 0x000ea20000300800 */
[----:B------:R-:W-:Y:S01]  /*62850*/  ISETP.LT.AND P0, PT, R3, UR6, !P0 ;  /* 0x0000000603007c0c */ /* 0x000fe2000c701270 */
[----:B------:R-:W-:Y:S01]  /*62860*/  ULDC UR6, c[0x0][0x228] ;  /* 0x00008a0000067ab9 */ /* 0x000fe20000000800 */
[----:B------:R-:W-:Y:S01]  /*62870*/  ISETP.GE.AND P2, PT, R7, UR4, PT ;  /* 0x0000000407007c0c */ /* 0x000fe2000bf46270 */
[----:B------:R-:W-:Y:S01]  /*62880*/  ULDC UR4, c[0x0][0x228] ;  /* 0x00008a0000047ab9 */ /* 0x000fe20000000800 */
[----:B------:R-:W-:Y:S01]  /*62890*/  PRMT R7, R186, 0x7772, RZ ;  /* 0x00007772ba077816 */ /* 0x000fe200000000ff */
[----:B------:R-:W2:Y:S01]  /*628a0*/  LDL.LU.64 R188, [R1+0x700] ;  /* 0x0007000001bc7983 */ /* 0x000ea20000300a00 */
[----:B------:R-:W-:Y:S01]  /*628b0*/  ISETP.LT.AND P6, PT, R2, UR4, !P3 ;  /* 0x0000000402007c0c */ /* 0x000fe2000dfc1270 */
[----:B------:R-:W-:Y:S01]  /*628c0*/  ULDC UR4, c[0x0][0x22c] ;  /* 0x00008b0000047ab9 */ /* 0x000fe20000000800 */
[----:B------:R-:W-:Y:S01]  /*628d0*/  ISETP.LT.AND P3, PT, R3, UR6, !P3 ;  /* 0x0000000603007c0c */ /* 0x000fe2000df61270 */
[----:B------:R-:W-:Y:S01]  /*628e0*/  ULDC UR6, c[0x0][0x228] ;  /* 0x00008a0000067ab9 */ /* 0x000fe20000000800 */
[----:B------:R-:W-:-:S02]  /*628f0*/  PRMT R6, R186, 0x7773, RZ ;  /* 0x00007773ba067816 */ /* 0x000fc400000000ff */
[----:B------:R-:W-:Y:S01]  /*62900*/  ISETP.GE.AND P1, PT, R178, UR4, PT ;  /* 0x00000004b2007c0c */ /* 0x000fe2000bf26270 */
[----:B------:R-:W-:Y:S01]  /*62910*/  ULDC UR4, c[0x0][0x228] ;  /* 0x00008a0000047ab9 */ /* 0x000fe20000000800 */
[----:B----4-:R0:W-:Y:S01]  /*62920*/  @P5 STG.E.U8 desc[UR58][R184.64], R7 ;  /* 0x00000007b8005986 */ /* 0x0101e2000c10113a */
[----:B------:R-:W-:Y:S01]  /*62930*/  ISETP.LT.AND P5, PT, R2, UR4, !P2 ;  /* 0x0000000402007c0c */ /* 0x000fe2000d7a1270 */
[----:B------:R-:W-:Y:S02]  /*62940*/  ULDC UR4, c[0x0][0x22c] ;  /* 0x00008b0000047ab9 */ /* 0x000fe40000000800 */
[----:B------:R1:W-:Y:S04]  /*62950*/  @P0 STG.E.U8 desc[UR58][R192.64], R6 ;  /* 0x00000006c0000986 */ /* 0x0003e8000c10113a */
[----:B0-----:R-:W4:Y:S01]  /*62960*/  LDL.LU.64 R184, [R1+0x6f8] ;  /* 0x0006f80001b87983 */ /* 0x001f220000300a00 */
[----:B------:R-:W-:-:S02]  /*62970*/  PRMT R7, R237, 0x7770, RZ ;  /* 0x00007770ed077816 */ /* 0x000fc400000000ff */
[----:B-1----:R-:W-:-:S03]  /*62980*/  PRMT R6, R237, 0x7771, RZ ;  /* 0x00007771ed067816 */ /* 0x002fc600000000ff */
[----:B------:R0:W-:Y:S02]  /*62990*/  @P6 STG.E.U8 desc[UR58][R190.64], R7 ;  /* 0x00000007be006986 */ /* 0x0001e4000c10113a */
[----:B0-----:R-:W-:Y:S02]  /*629a0*/  PRMT R7, R237, 0x7772, RZ ;  /* 0x00007772ed077816 */ /* 0x001fe400000000ff */
[----:B---3--:R0:W-:Y:S04]  /*629b0*/  @P3 STG.E.U8 desc[UR58][R180.64], R6 ;  /* 0x00000006b4003986 */ /* 0x0081e8000c10113a */
[----:B0-----:R-:W3:Y:S04]  /*629c0*/  LDL.LU.64 R180, [R1+0x6f0] ;  /* 0x0006f00001b47983 */ /* 0x001ee80000300a00 */
[----:B--2---:R0:W-:Y:S04]  /*629d0*/  @P5 STG.E.U8 desc[UR58][R182.64], R7 ;  /* 0x00000007b6005986 */ /* 0x0041e8000c10113a */
[----:B0-----:R-:W2:Y:S01]  /*629e0*/  LDL.LU.64 R182, [R1+0x6e8] ;  /* 0x0006e80001b67983 */ /* 0x001ea20000300a00 */
[----:B------:R-:W-:Y:S01]  /*629f0*/  VIADD R6, R0, 0x169 ;  /* 0x0000016900067836 */ /* 0x000fe20000000000 */
[----:B------:R-:W-:Y:S01]  /*62a00*/  ISETP.LT.AND P2, PT, R3, UR6, !P2 ;  /* 0x0000000603007c0c */ /* 0x000fe2000d741270 */
[----:B------:R-:W-:Y:S01]  /*62a10*/  ULDC UR6, c[0x0][0x228] ;  /* 0x00008a0000067ab9 */ /* 0x000fe20000000800 */
[----:B------:R-:W-:Y:S01]  /*62a20*/  ISETP.LT.AND P6, PT, R2, UR8, !P1 ;  /* 0x0000000802007c0c */ /* 0x000fe2000cfc1270 */
[----:B------:R-:W2:Y:S01]  /*62a30*/  LDL.LU R186, [R1+0x34] ;  /* 0x0000340001ba7983 */ /* 0x000ea20000300800 */
[----:B------:R-:W-:Y:S01]  /*62a40*/  ISETP.GE.AND P0, PT, R6, UR4, PT ;  /* 0x0000000406007c0c */ /* 0x000fe2000bf06270 */
[C---:B------:R-:W-:Y:S01]  /*62a50*/  VIADD R6, R0.reuse, 0x16a ;  /* 0x0000016a00067836 */ /* 0x040fe20000000000 */
[----:B------:R-:W-:Y:S01]  /*62a60*/  ULDC UR4, c[0x0][0x22c] ;  /* 0x00008b0000047ab9 */ /* 0x000fe20000000800 */
[----:B------:R-:W-:Y:S01]  /*62a70*/  PRMT R7, R237, 0x7773, RZ ;  /* 0x00007773ed077816 */ /* 0x000fe200000000ff */
[----:B------:R-:W2:Y:S01]  /*62a80*/  LDL.LU.64 R192, [R1+0x6e0] ;  /* 0x0006e00001c07983 */ /* 0x000ea20000300a00 */
[----:B------:R-:W-:Y:S01]  /*62a90*/  VIADD R178, R0, 0x16c ;  /* 0x0000016c00b27836 */ /* 0x000fe20000000000 */
[----:B------:R-:W-:Y:S01]  /*62aa0*/  ISETP.GE.AND P3, PT, R6, UR4, PT ;  /* 0x0000000406007c0c */ /* 0x000fe2000bf66270 */
[----:B------:R-:W-:Y:S01]  /*62ab0*/  ULDC UR4, c[0x0][0x228] ;  /* 0x00008a0000047ab9 */ /* 0x000fe20000000800 */
[----:B------:R-:W-:Y:S01]  /*62ac0*/  PRMT R6, R187, 0x7770, RZ ;  /* 0x00007770bb067816 */ /* 0x000fe200000000ff */
[----:B------:R0:W-:Y:S01]  /*62ad0*/  @P2 STG.E.U8 desc[UR58][R188.64], R7 ;  /* 0x00000007bc002986 */ /* 0x0001e2000c10113a */
[----:B------:R-:W-:Y:S01]  /*62ae0*/  ISETP.LT.AND P1, PT, R3, UR4, !P1 ;  /* 0x0000000403007c0c */ /* 0x000fe2000cf21270 */
[----:B------:R-:W-:Y:S01]  /*62af0*/  ULDC UR4, c[0x0][0x22c] ;  /* 0x00008b0000047ab9 */ /* 0x000fe20000000800 */
[----:B------:R-:W-:Y:S01]  /*62b00*/  ULDC UR8, c[0x0][0x228] ;  /* 0x00008a0000087ab9 */ /* 0x000fe20000000800 */
[----:B------:R-:W2:Y:S01]  /*62b10*/  LDL.LU.64 R190, [R1+0x6d8] ;  /* 0x0006d80001be7983 */ /* 0x000ea20000300a00 */
[----:B------:R-:W-:Y:S01]  /*62b20*/  ISETP.LT.AND P5, PT, R2, UR6, !P0 ;  /* 0x0000000602007c0c */ /* 0x000fe2000c7a1270 */
[----:B------:R-:W-:-:S02]  /*62b30*/  ULDC UR6, c[0x0][0x228] ;  /* 0x00008a0000067ab9 */ /* 0x000fc40000000800 */
[----:B----4-:R1:W-:Y:S01]  /*62b40*/  @P6 STG.E.U8 desc[UR58][R184.64], R6 ;  /* 0x00000006b8006986 */ /* 0x0103e2000c10113a */
[----:B0-----:R-:W-:-:S03]  /*62b50*/  VIADD R7, R0, 0x16b ;  /* 0x0000016b00077836 */ /* 0x001fc60000000000 */
[----:B-1----:R-:W4:Y:S01]  /*62b60*/  LDL.LU.64 R184, [R1+0x6d0] ;  /* 0x0006d00001b87983 */ /* 0x002f220000300a00 */
[----:B------:R-:W-:Y:S02]  /*62b70*/  PRMT R6, R187, 0x7771, RZ ;  /* 0x00007771bb067816 */ /* 0x000fe400000000ff */
[----:B------:R-:W-:Y:S01]  /*62b80*/  ISETP.GE.AND P2, PT, R7, UR4, PT ;  /* 0x0000000407007c0c */ /* 0x000fe2000bf46270 */
[----:B------:R-:W-:Y:S01]  /*62b90*/  ULDC UR4, c[0x0][0x228] ;  /* 0x00008a0000047ab9 */ /* 0x000fe20000000800 */
[----:B------:R-:W-:Y:S01]  /*62ba0*/  PRMT R7, R187, 0x7772, RZ ;  /* 0x00007772bb077816 */ /* 0x000fe200000000ff */
[----:B---3--:R0:W-:Y:S04]  /*62bb0*/  @P1 STG.E.U8 desc[UR58][R180.64], R6 ;  /* 0x00000006b4001986 */ /* 0x0081e8000c10113a */
[----:B0-----:R-:W3:Y:S04]  /*62bc0*/  LDL.LU.64 R180, [R1+0x6c8] ;  /* 0x0006c80001b47983 */ /* 0x001ee80000300a00 */
[----:B------:R-:W3:Y:S04]  /*62bd0*/  LDL.LU R237, [R1+0x38] ;  /* 0x0000380001ed7983 */ /* 0x000ee80000300800 */
[----:B------:R-:W3:Y:S04]  /*62be0*/  LDL.LU.64 R188, [R1+0x6c0] ;  /* 0x0006c00001bc7983 */ /* 0x000ee80000300a00 */
[----:B--2---:R0:W-:Y:S04]  /*62bf0*/  @P5 STG.E.U8 desc[UR58][R182.64], R7 ;  /* 0x00000007b6005986 */ /* 0x0041e8000c10113a */
[----:B0-----:R-:W2:Y:S01]  /*62c00*/  LDL.LU.64 R182, [R1+0x6b8] ;  /* 0x0006b80001b67983 */ /* 0x001ea20000300a00 */
[C---:B------:R-:W-:Y:S01]  /*62c10*/  ISETP.LT.AND P0, PT, R3.reuse, UR6, !P0 ;  /* 0x0000000603007c0c */ /* 0x040fe2000c701270 */
[----:B------:R-:W-:Y:S01]  /*62c20*/  ULDC UR6, c[0x0][0x228] ;  /* 0x00008a0000067ab9 */ /* 0x000fe20000000800 */
[----:B------:R-:W-:Y:S01]  /*62c30*/  ISETP.LT.AND P6, PT, R2, UR4, !P3 ;  /* 0x0000000402007c0c */ /* 0x000fe2000dfc1270 */
[----:B------:R-:W-:Y:S01]  /*62c40*/  ULDC UR4, c[0x0][0x22c] ;  /* 0x00008b0000047ab9 */ /* 0x000fe20000000800 */
[----:B------:R-:W-:Y:S01]  /*62c50*/  ISETP.LT.AND P3, PT, R3, UR6, !P3 ;  /* 0x0000000603007c0c */ /* 0x000fe2000df61270 */
[----:B------:R-:W-:Y:S01]  /*62c60*/  ULDC UR6, c[0x0][0x228] ;  /* 0x00008a0000067ab9 */ /* 0x000fe20000000800 */
[----:B------:R-:W-:-:S02]  /*62c70*/  PRMT R6, R187, 0x7773, RZ ;  /* 0x00007773bb067816 */ /* 0x000fc400000000ff */
[----:B------:R-:W-:Y:S02]  /*62c80*/  PRMT R7, R186, 0x7770, RZ ;  /* 0x00007770ba077816 */ /* 0x000fe400000000ff */
[----:B------:R-:W-:Y:S01]  /*62c90*/  ISETP.GE.AND P1, PT, R178, UR4, PT ;  /* 0x00000004b2007c0c */ /* 0x000fe2000bf26270 */
[----:B------:R-:W-:Y:S02]  /*62ca0*/  ULDC UR4, c[0x0][0x228] ;  /* 0x00008a0000047ab9 */ /* 0x000fe40000000800 */
[----:B------:R0:W-:Y:S01]  /*62cb0*/  @P0 STG.E.U8 desc[UR58][R192.64], R6 ;  /* 0x00000006c0000986 */ /* 0x0001e2000c10113a */
[----:B------:R-:W-:Y:S01]  /*62cc0*/  ISETP.LT.AND P5, PT, R2, UR4, !P2 ;  /* 0x0000000402007c0c */ /* 0x000fe2000d7a1270 */
[----:B------:R-:W-:Y:S02]  /*62cd0*/  ULDC UR4, c[0x0][0x22c] ;  /* 0x00008b0000047ab9 */ /* 0x000fe40000000800 */
[----:B------:R1:W-:Y:S01]  /*62ce0*/  @P6 STG.E.U8 desc[UR58][R190.64], R7 ;  /* 0x00000007be006986 */ /* 0x0003e2000c10113a */
[----:B0-----:R-:W-:-:S05]  /*62cf0*/  PRMT R6, R186, 0x7771, RZ ;  /* 0x00007771ba067816 */ /* 0x001fca00000000ff */
[----:B----4-:R0:W-:Y:S01]  /*62d00*/  @P3 STG.E.U8 desc[UR58][R184.64], R6 ;  /* 0x00000006b8003986 */ /* 0x0101e2000c10113a */
[----:B------:R-:W-:Y:S01]  /*62d10*/  ISETP.LT.AND P2, PT, R3, UR6, !P2 ;  /* 0x0000000603007c0c */ /* 0x000fe2000d741270 */
[----:B------:R-:W-:Y:S01]  /*62d20*/  ULDC UR6, c[0x0][0x228] ;  /* 0x00008a0000067ab9 */ /* 0x000fe20000000800 */
[----:B------:R-:W-:Y:S01]  /*62d30*/  ISETP.LT.AND P6, PT, R2, UR8, !P1 ;  /* 0x0000000802007c0c */ /* 0x000fe2000cfc1270 */
[----:B------:R-:W-:Y:S01]  /*62d40*/  VIADD R178, R0, 0x170 ;  /* 0x0000017000b27836 */ /* 0x000fe20000000000 */
[----:B-1----:R-:W-:Y:S01]  /*62d50*/  PRMT R7, R186, 0x7772, RZ ;  /* 0x00007772ba077816 */ /* 0x002fe200000000ff */
[----:B------:R-:W-:Y:S01]  /*62d60*/  ULDC UR8, c[0x0][0x228] ;  /* 0x00008a0000087ab9 */ /* 0x000fe20000000800 */
[----:B0-----:R-:W4:Y:S01]  /*62d70*/  LDL.LU.64 R184, [R1+0x6b0] ;  /* 0x0006b00001b87983 */ /* 0x001f220000300a00 */
[----:B------:R-:W-:-:S03]  /*62d80*/  VIADD R6, R0, 0x16d ;  /* 0x0000016d00067836 */ /* 0x000fc60000000000 */
[----:B------:R-:W4:Y:S02]  /*62d90*/  LDL.LU R187, [R1+0x3c] ;  /* 0x00003c0001bb7983 */ /* 0x000f240000300800 */
[----:B------:R-:W-:Y:S01]  /*62da0*/  ISETP.GE.AND P0, PT, R6, UR4, PT ;  /* 0x0000000406007c0c */ /* 0x000fe2000bf06270 */
[----:B------:R-:W-:Y:S01]  /*62db0*/  VIADD R6, R0, 0x16e ;  /* 0x0000016e00067836 */ /* 0x000fe20000000000 */
[----:B------:R-:W-:-:S04]  /*62dc0*/  ULDC UR4, c[0x0][0x22c] ;  /* 0x00008b0000047ab9 */ /* 0x000fc80000000800 */
[----:B------:R-:W-:Y:S01]  /*62dd0*/  ISETP.GE.AND P3, PT, R6, UR4, PT ;  /* 0x0000000406007c0c */ /* 0x000fe2000bf66270 */
[----:B------:R-:W-:Y:S01]  /*62de0*/  ULDC UR4, c[0x0][0x228] ;  /* 0x00008a0000047ab9 */ /* 0x000fe20000000800 */
[----:B---3--:R0:W-:Y:S01]  /*62df0*/  @P5 STG.E.U8 desc[UR58][R180.64], R7 ;  /* 0x00000007b4005986 */ /* 0x0081e2000c10113a */
[----:B------:R-:W-:-:S03]  /*62e00*/  PRMT R6, R237, 0x7770, RZ ;  /* 0x00007770ed067816 */ /* 0x000fc600000000ff */
[----:B0-----:R-:W3:Y:S01]  /*62e10*/  LDL.LU.64 R180, [R1+0x6a8] ;  /* 0x0006a80001b47983 */ /* 0x001ee20000300a00 */
[----:B------:R-:W-:-:S03]  /*62e20*/  PRMT R7, R186, 0x7773, RZ ;  /* 0x00007773ba077816 */ /* 0x000fc600000000ff */
[----:B------:R-:W3:Y:S04]  /*62e30*/  LDL.LU.64 R192, [R1+0x6a0] ;  /* 0x0006a00001c07983 */ /* 0x000ee80000300a00 */
[----:B------:R-:W-:Y:S04]  /*62e40*/  @P2 STG.E.U8 desc[UR58][R188.64], R7 ;  /* 0x00000007bc002986 */ /* 0x000fe8000c10113a */
[----:B------:R-:W3:Y:S04]  /*62e50*/  LDL.LU.64 R190, [R1+0x698] ;  /* 0x0006980001be7983 */ /* 0x000ee80000300a00 */
[----:B--2---:R0:W-:Y:S04]  /*62e60*/  @P6 STG.E.U8 desc[UR58][R182.64], R6 ;  /* 0x00000006b6006986 */ /* 0x0041e8000c10113a */
[----:B0-----:R-:W2:Y:S01]  /*62e70*/  LDL.LU.64 R182, [R1+0x690] ;  /* 0x0006900001b67983 */ /* 0x001ea20000300a00 */
[----:B------:R-:W-:Y:S01]  /*62e80*/  ISETP.LT.AND P1, PT, R3, UR4, !P1 ;  /* 0x0000000403007c0c */ /* 0x000fe2000cf21270 */
[----:B------:R-:W-:Y:S01]  /*62e90*/  VIADD R7, R0, 0x16f ;  /* 0x0000016f00077836 */ /* 0x000fe20000000000 */
[----:B------:R-:W-:Y:S01]  /*62ea0*/  PRMT R6, R237, 0x7771, RZ ;  /* 0x00007771ed067816 */ /* 0x000fe200000000ff */
[----:B------:R-:W-:Y:S01]  /*62eb0*/  ULDC UR4, c[0x0][0x22c] ;  /* 0x00008b0000047ab9 */ /* 0x000fe20000000800 */
[----:B------:R-:W-:Y:S01]  /*62ec0*/  ISETP.LT.AND P5, PT, R2, UR6, !P0 ;  /* 0x0000000602007c0c */ /* 0x000fe2000c7a1270 */
[----:B------:R-:W-:-:S02]  /*62ed0*/  ULDC UR6, c[0x0][0x228] ;  /* 0x00008a0000067ab9 */ /* 0x000fc40000000800 */
[----:B------:R-:W-:Y:S01]  /*62ee0*/  ISETP.LT.AND P0, PT, R3, UR6, !P0 ;  /* 0x0000000603007c0c */ /* 0x000fe2000c701270 */
[----:B------:R-:W-:Y:S01]  /*62ef0*/  ULDC UR6, c[0x0][0x228] ;  /* 0x00008a0000067ab9 */ /* 0x000fe20000000800 */
[----:B------:R-:W-:Y:S01]  /*62f00*/  ISETP.GE.AND P2, PT, R7, UR4, PT ;  /* 0x0000000407007c0c */ /* 0x000fe2000bf46270 */
[----:B------:R-:W-:Y:S02]  /*62f10*/  ULDC UR4, c[0x0][0x228] ;  /* 0x00008a0000047ab9 */ /* 0x000fe40000000800 */
[----:B------:R-:W-:Y:S01]  /*62f20*/  ISETP.LT.AND P6, PT, R2, UR4, !P3 ;  /* 0x0000000402007c0c */ /* 0x000fe2000dfc1270 */
[----:B------:R-:W-:Y:S01]  /*62f30*/  ULDC UR4, c[0x0][0x22c] ;  /* 0x00008b0000047ab9 */ /* 0x000fe20000000800 */
[----:B------:R-:W-:Y:S01]  /*62f40*/  ISETP.LT.AND P3, PT, R3, UR6, !P3 ;  /* 0x0000000603007c0c */ /* 0x000fe2000df61270 */
[----:B------:R-:W-:Y:S01]  /*62f50*/  ULDC UR6, c[0x0][0x228] ;  /* 0x00008a0000067ab9 */ /* 0x000fe20000000800 */
[C---:B------:R-:W-:Y:S01]  /*62f60*/  PRMT R7, R237.reuse, 0x7772, RZ ;  /* 0x00007772ed077816 */ /* 0x040fe200000000ff */
[----:B----4-:R0:W-:Y:S04]  /*62f70*/  @P1 STG.E.U8 desc[UR58][R184.64], R6 ;  /* 0x00000006b8001986 */ /* 0x0101e8000c10113a */
        /* <DEDUP_REMOVED lines=9> */
[----:B------:R-:W-:Y:S04]  /*63010*/  @P6 STG.E.U8 desc[UR58][R190.64], R7 ;  /* 0x00000007be006986 */ /* 0x000fe8000c10113a */
[----:B--2---:R0:W-:Y:S04]  /*63020*/  @P3 STG.E.U8 desc[UR58][R182.64], R6 ;  /* 0x00000006b6003986 */ /* 0x0041e8000c10113a */
[----:B0-----:R-:W2:Y:S01]  /*63030*/  LDL.LU.64 R182, [R1+0x670] ;  /* 0x0006700001b67983 */ /* 0x001ea20000300a00 */
[----:B------:R-:W-:Y:S01]  /*63040*/  ISETP.GE.AND P1, PT, R178, UR4, PT ;  /* 0x00000004b2007c0c */ /* 0x000fe2000bf26270 */
[----:B------:R-:W-:-:S02]  /*63050*/  ULDC UR4, c[0x0][0x228] ;  /* 0x00008a0000047ab9 */ /* 0x000fc40000000800 */
[----:B------:R-:W-:Y:S01]  /*63060*/  ISETP.LT.AND P5, PT, R2, UR4, !P2 ;  /* 0x0000000402007c0c */ /* 0x000fe2000d7a1270 */
[----:B------:R-:W-:Y:S01]  /*63070*/  VIADD R6, R0, 0x171 ;  /* 0x0000017100067836 */ /* 0x000fe20000000000 */
[----:B------:R-:W-:Y:S01]  /*63080*/  ULDC UR4, c[0x0][0x22c] ;  /* 0x00008b0000047ab9 */ /* 0x000fe20000000800 */
[----:B------:R-:W-:Y:S01]  /*63090*/  PRMT R7, R187, 0x7772, RZ ;  /* 0x00007772bb077816 */ /* 0x000fe200000000ff */
[----:B------:R-:W2:Y:S01]  /*630a0*/  LDL.LU R237, [R1+0x24] ;  /* 0x0000240001ed7983 */ /* 0x000ea20000300800 */
[----:B------:R-:W-:Y:S01]  /*630b0*/  ISETP.LT.AND P2, PT, R3, UR6, !P2 ;  /* 0x0000000603007c0c */ /* 0x000fe2000d741270 */
[----:B------:R-:W-:Y:S01]  /*630c0*/  ULDC UR6, c[0x0][0x228] ;  /* 0x00008a0000067ab9 */ /* 0x000fe20000000800 */
[----:B------:R-:W-:Y:S01]  /*630d0*/  ISETP.GE.AND P0, PT, R6, UR4, PT ;  /* 0x0000000406007c0c */ /* 0x000fe2000bf06270 */
[----:B------:R-:W-:Y:S01]  /*630e0*/  VIADD R6, R0, 0x172 ;  /* 0x0000017200067836 */ /* 0x000fe20000000000 */
[----:B------:R-:W-:Y:S01]  /*630f0*/  ISETP.LT.AND P6, PT, R2, UR8, !P1 ;  /* 0x0000000802007c0c */ /* 0x000fe2000cfc1270 */
[----:B------:R-:W-:Y:S01]  /*63100*/  ULDC UR4, c[0x0][0x22c] ;  /* 0x00008b0000047ab9 */ /* 0x000fe20000000800 */
[----:B------:R-:W-:Y:S01]  /*63110*/  VIADD R178, R0, 0x174 ;  /* 0x0000017400b27836 */ /* 0x000fe20000000000 */
[----:B------:R-:W-:Y:S01]  /*63120*/  ULDC UR8, c[0x0][0x228] ;  /* 0x00008a0000087ab9 */ /* 0x000fe20000000800 */
[----:B------:R-:W-:Y:S01]  /*63130*/  ISETP.GE.AND P3, PT, R6, UR4, PT ;  /* 0x0000000406007c0c */ /* 0x000fe2000bf66270 */
[----:B------:R-:W-:-:S02]  /*63140*/  ULDC UR4, c[0x0][0x228] ;  /* 0x00008a0000047ab9 */ /* 0x000fc40000000800 */
[----:B------:R-:W-:Y:S01]  /*63150*/  ISETP.LT.AND P1, PT, R3, UR4, !P1 ;  /* 0x0000000403007c0c */ /* 0x000fe2000cf21270 */
[----:B------:R-:W-:Y:S01]  /*63160*/  ULDC UR4, c[0x0][0x22c] ;  /* 0x00008b0000047ab9 */ /* 0x000fe20000000800 */
[----:B----4-:R0:W-:Y:S01]  /*63170*/  @P5 STG.E.U8 desc[UR58][R184.64], R7 ;  /* 0x00000007b8005986 */ /* 0x0101e2000c10113a */
[----:B------:R-:W-:-:S03]  /*63180*/  PRMT R6, R186, 0x7770, RZ ;  /* 0x00007770ba067816 */ /* 0x000fc600000000ff */
        /* <DEDUP_REMOVED lines=44> */
[----:B------:R-:W2:Y:S01]  /*63450*/  LDL.LU.64 R192, [R1+0x620] ;  /* 0x0006200001c07983 */ /* 0x000ea20000300a00 */
[----:B------:R-:W-:Y:S01]  /*63460*/  ISETP.GE.AND P0, PT, R6, UR4, PT ;  /* 0x0000000406007c0c */ /* 0x000fe2000bf06270 */
[C---:B------:R-:W-:Y:S01]  /*63470*/  VIADD R6, R0.reuse, 0x176 ;  /* 0x0000017600067836 */ /* 0x040fe20000000000 */
[----:B------:R-:W-:Y:S01]  /*63480*/  ULDC UR4, c[0x0][0x22c] ;  /* 0x00008b0000047ab9 */ /* 0x000fe20000000800 */
[----:B------:R-:W-:Y:S01]  /*63490*/  PRMT R7, R237, 0x7773, RZ ;  /* 0x00007773ed077816 */ /* 0x000fe200000000ff */
[----:B------:R-:W2:Y:S01]  /*634a0*/  LDL.LU R186, [R1+0x2c] ;  /* 0x00002c0001ba7983 */ /* 0x000ea20000300800 */
        /* <DEDUP_REMOVED lines=46> */
[----:B0-----:R-:W-:Y:S01]  /*63790*/  VIADD R6, R0, 0x179 ;  /* 0x0000017900067836 */ /* 0x001fe20000000000 */
[----:B------:R-:W4:Y:S04]  /*637a0*/  LDL.LU.64 R184, [R1+0x5f0] ;  /* 0x0005f00001b87983 */ /* 0x000f280000300a00 */
[----:B------:R-:W-:Y:S01]  /*637b0*/  ISETP.GE.AND P0, PT, R6, UR4, PT ;  /* 0x0000000406007c0c */ /* 0x000fe2000bf06270 */
[----:B------:R-:W-:Y:S01]  /*637c0*/  VIADD R6, R0, 0x17a ;  /* 0x0000017a00067836 */ /* 0x000fe20000000000 */
[----:B------:R-:W-:Y:S01]  /*637d0*/  ULDC UR4, c[0x0][0x22c] ;  /* 0x00008b0000047ab9 */ /* 0x000fe20000000800 */
[----:B------:R-:W4:Y:S03]  /*637e0*/  LDL.LU R187, [R1+0x14] ;  /* 0x0000140001bb7983 */ /* 0x000f260000300800 */
        /* <DEDUP_REMOVED lines=11> */
[C---:B------:R-:W-:Y:S01]  /*638a0*/  ISETP.LT.AND P1, PT, R3.reuse, UR4, !P1 ;  /* 0x0000000403007c0c */ /* 0x040fe2000cf21270 */
[----:B------:R-:W-:Y:S01]  /*638b0*/  VIADD R7, R0, 0x17b ;  /* 0x0000017b00077836 */ /* 0x000fe20000000000 */
[C---:B------:R-:W-:Y:S01]  /*638c0*/  ISETP.LT.AND P5, PT, R2.reuse, UR6, !P0 ;  /* 0x0000000602007c0c */ /* 0x040fe2000c7a1270 */
[----:B------:R-:W-:Y:S01]  /*638d0*/  ULDC UR6, c[0x0][0x228] ;  /* 0x00008a0000067ab9 */ /* 0x000fe20000000800 */
[----:B------:R-:W-:Y:S01]  /*638e0*/  ULDC UR4, c[0x0][0x22c] ;  /* 0x00008b0000047ab9 */ /* 0x000fe20000000800 */
[----:B------:R-:W-:Y:S01]  /*638f0*/  ISETP.LT.AND P0, PT, R3, UR6, !P0 ;  /* 0x0000000603007c0c */ /* 0x000fe2000c701270 */
[----:B------:R-:W2:Y:S01]  /*63900*/  LDL.LU.64 R188, [R1+0x5c8] ;  /* 0x0005c80001bc7983 */ /* 0x000ea20000300a00 */
[----:B------:R-:W-:Y:S01]  /*63910*/  PRMT R6, R237, 0x7771, RZ ;  /* 0x00007771ed067816 */ /* 0x000fe200000000ff */
[----:B------:R-:W-:Y:S01]  /*63920*/  ULDC UR6, c[0x0][0x228] ;  /* 0x00008a0000067ab9 */ /* 0x000fe20000000800 */
[----:B------:R-:W-:Y:S01]  /*63930*/  ISETP.GE.AND P2, PT, R7, UR4, PT ;  /* 0x0000000407007c0c */ /* 0x000fe2000bf46270 */
[----:B------:R-:W-:Y:S01]  /*63940*/  ULDC UR4, c[0x0][0x228] ;  /* 0x00008a0000047ab9 */ /* 0x000fe20000000800 */
[----:B------:R-:W2:Y:S01]  /*63950*/  LDL.LU R186, [R1+0x18] ;  /* 0x0000180001ba7983 */ /* 0x000ea20000300800 */
[----:B------:R-:W-:Y:S01]  /*63960*/  ISETP.LT.AND P6, PT, R2, UR4, !P3 ;  /* 0x0000000402007c0c */ /* 0x000fe2000dfc1270 */
[----:B------:R-:W-:Y:S01]  /*63970*/  ULDC UR4, c[0x0][0x22c] ;  /* 0x00008b0000047ab9 */ /* 0x000fe20000000800 */
[----:B------:R-:W-:Y:S01]  /*63980*/  ISETP.LT.AND P3, PT, R3, UR6, !P3 ;  /* 0x0000000603007c0c */ /* 0x000fe2000df61270 */
[----:B------:R-:W-:Y:S01]  /*63990*/  ULDC UR6, c[0x0][0x228] ;  /* 0x00008a0000067ab9 */ /* 0x000fe20000000800 */
[C---:B------:R-:W-:Y:S01]  /*639a0*/  PRMT R7, R237.reuse, 0x7772, RZ ;  /* 0x00007772ed077816 */ /* 0x040fe200000000ff */
[----:B----4-:R0:W-:Y:S02]  /*639b0*/  @P1 STG.E.U8 desc[UR58][R184.64], R6 ;  /* 0x00000006b8001986 */ /* 0x0101e4000c10113a */
[----:B0-----:R-:W-:-:S02]  /*639c0*/  PRMT R6, R237, 0x7773, RZ ;  /* 0x00007773ed067816 */ /* 0x001fc400000000ff */
[----:B------:R-:W4:Y:S04]  /*639d0*/  LDL.LU.64 R184, [R1+0x5c0] ;  /* 0x0005c00001b87983 */ /* 0x000f280000300a00 */
[----:B---3--:R0:W-:Y:S04]  /*639e0*/  @P5 STG.E.U8 desc[UR58][R180.64], R7 ;  /* 0x00000007b4005986 */ /* 0x0081e8000c10113a */
[----:B------:R1:W-:Y:S01]  /*639f0*/  @P0 STG.E.U8 desc[UR58][R192.64], R6 ;  /* 0x00000006c0000986 */ /* 0x0003e2000c10113a */
[----:B0-----:R-:W-:-:S03]  /*63a00*/  PRMT R7, R187, 0x7770, RZ ;  /* 0x00007770bb077816 */ /* 0x001fc600000000ff */
[----:B------:R-:W3:Y:S01]  /*63a10*/  LDL.LU.64 R180, [R1+0x5b8] ;  /* 0x0005b80001b47983 */ /* 0x000ee20000300a00 */
[----:B-1----:R-:W-:-:S03]  /*63a20*/  PRMT R6, R187, 0x7771, RZ ;  /* 0x00007771bb067816 */ /* 0x002fc600000000ff */
[----:B------:R-:W-:Y:S04]  /*63a30*/  @P6 STG.E.U8 desc[UR58][R190.64], R7 ;  /* 0x00000007be006986 */ /* 0x000fe8000c10113a */
[----:B--2---:R0:W-:Y:S04]  /*63a40*/  @P3 STG.E.U8 desc[UR58][R182.64], R6 ;  /* 0x00000006b6003986 */ /* 0x0041e8000c10113a */
[----:B0-----:R-:W2:Y:S04]  /*63a50*/  LDL.LU.64 R182, [R1+0x5b0] ;  /* 0x0005b00001b67983 */ /* 0x001ea80000300a00 */
[----:B------:R-:W2:Y:S01]  /*63a60*/  LDL.LU.64 R192, [R1+0x5a8] ;  /* 0x0005a80001c07983 */ /* 0x000ea20000300a00 */
[----:B------:R-:W-:Y:S01]  /*63a70*/  ISETP.GE.AND P1, PT, R178, UR4, PT ;  /* 0x00000004b2007c0c */ /* 0x000fe2000bf26270 */
[----:B------:R-:W-:-:S02]  /*63a80*/  ULDC UR4, c[0x0][0x228] ;  /* 0x00008a0000047ab9 */ /* 0x000fc40000000800 */
[----:B------:R-:W-:Y:S01]  /*63a90*/  ISETP.LT.AND P5, PT, R2, UR4, !P2 ;  /* 0x0000000402007c0c */ /* 0x000fe2000d7a1270 */
[----:B------:R-:W-:Y:S01]  /*63aa0*/  VIADD R6, R0, 0x17d ;  /* 0x0000017d00067836 */ /* 0x000fe20000000000 */
[----:B------:R-:W-:Y:S01]  /*63ab0*/  ULDC UR4, c[0x0][0x22c] ;  /* 0x00008b0000047ab9 */ /* 0x000fe20000000800 */
[----:B------:R-:W-:Y:S01]  /*63ac0*/  ISETP.LT.AND P2, PT, R3, UR6, !P2 ;  /* 0x0000000603007c0c */ /* 0x000fe2000d741270 */
[----:B------:R-:W-:Y:S01]  /*63ad0*/  ULDC UR6, c[0x0][0x228] ;  /* 0x00008a0000067ab9 */ /* 0x000fe20000000800 */
[----:B------:R-:W-:Y:S01]  /*63ae0*/  PRMT R7, R187, 0x7772, RZ ;  /* 0x00007772bb077816 */ /* 0x000fe200000000ff */
[----:B------:R-:W2:Y:S01]  /*63af0*/  LDL.LU.64 R190, [R1+0x5a0] ;  /* 0x0005a00001be7983 */ /* 0x000ea20000300a00 */
[----:B------:R-:W-:Y:S01]  /*63b00*/  ISETP.GE.AND P0, PT, R6, UR4, PT ;  /* 0x0000000406007c0c */ /* 0x000fe2000bf06270 */
[----:B------:R-:W-:Y:S01]  /*63b10*/  VIADD R6, R0, 0x17e ;  /* 0x0000017e00067836 */ /* 0x000fe20000000000 */
[----:B------:R-:W-:Y:S01]  /*63b20*/  ISETP.LT.AND P6, PT, R2, UR8, !P1 ;  /* 0x0000000802007c0c */ /* 0x000fe2000cfc1270 */
[----:B------:R-:W-:Y:S01]  /*63b30*/  ULDC UR4, c[0x0][0x22c] ;  /* 0x00008b0000047ab9 */ /* 0x000fe20000000800 */
[----:B------:R-:W2:Y:S01]  /*63b40*/  LDL.LU R237, [R1+0x1c] ;  /* 0x00001c0001ed7983 */ /* 0x000ea20000300800 */
[----:B------:R-:W-:Y:S01]  /*63b50*/  VIADD R178, R0, 0x180 ;  /* 0x0000018000b27836 */ /* 0x000fe20000000000 */
[----:B------:R-:W-:Y:S01]  /*63b60*/  ISETP.GE.AND P3, PT, R6, UR4, PT ;  /* 0x0000000406007c0c */ /* 0x000fe2000bf66270 */
[----:B------:R-:W-:Y:S01]  /*63b70*/  ULDC UR4, c[0x0][0x228] ;  /* 0x00008a0000047ab9 */ /* 0x000fe20000000800 */
[----:B------:R0:W-:Y:S01]  /*63b80*/  @P5 STG.E.U8 desc[UR58][R188.64], R7 ;  /* 0x00000007bc005986 */ /* 0x0001e2000c10113a */
[----:B------:R-:W-:Y:S01]  /*63b90*/  ISETP.LT.AND P1, PT, R3, UR4, !P1 ;  /* 0x0000000403007c0c */ /* 0x000fe2000cf21270 */
[----:B------:R-:W-:Y:S01]  /*63ba0*/  ULDC UR4, c[0x0][0x22c] ;  /* 0x00008b0000047ab9 */ /* 0x000fe20000000800 */
[----:B------:R-:W-:Y:S01]  /*63bb0*/  PRMT R6, R186, 0x7770, RZ ;  /* 0x00007770ba067816 */ /* 0x000fe200000000ff */
[----:B------:R-:W-:Y:S01]  /*63bc0*/  ULDC UR8, c[0x0][0x228] ;  /* 0x00008a0000087ab9 */ /* 0x000fe20000000800 */
[----:B------:R-:W-:Y:S01]  /*63bd0*/  ISETP.LT.AND P5, PT, R2, UR6, !P0 ;  /* 0x0000000602007c0c */ /* 0x000fe2000c7a1270 */
[----:B------:R-:W-:Y:S01]  /*63be0*/  ULDC UR6, c[0x0][0x228] ;  /* 0x00008a0000067ab9 */ /* 0x000fe20000000800 */
[----:B0-----:R-:W-:-:S05]  /*63bf0*/  PRMT R7, R187, 0x7773, RZ ;  /* 0x00007773bb077816 */ /* 0x001fca00000000ff */
[----:B----4-:R0:W-:Y:S02]  /*63c00*/  @P2 STG.E.U8 desc[UR58][R184.64], R7 ;  /* 0x00000007b8002986 */ /* 0x0101e4000c10113a */
[----:B0-----:R-:W-:-:S05]  /*63c10*/  VIADD R7, R0, 0x17f ;  /* 0x0000017f00077836 */ /* 0x001fca0000000000 */
[----:B------:R-:W-:Y:S01]  /*63c20*/  ISETP.GE.AND P2, PT, R7, UR4, PT ;  /* 0x0000000407007c0c */ /* 0x000fe2000bf46270 */
[----:B------:R-:W-:Y:S01]  /*63c30*/  ULDC UR4, c[0x0][0x228] ;  /* 0x00008a0000047ab9 */ /* 0x000fe20000000800 */
[----:B------:R-:W-:Y:S01]  /*63c40*/  PRMT R7, R186, 0x7772, RZ ;  /* 0x00007772ba077816 */ /* 0x000fe200000000ff */
[----:B---3--:R0:W-:Y:S01]  /*63c50*/  @P6 STG.E.U8 desc[UR58][R180.64], R6 ;  /* 0x00000006b4006986 */ /* 0x0081e2000c10113a */
[----:B------:R-:W-:Y:S01]  /*63c60*/  ISETP.LT.AND P6, PT, R2, UR4, !P3 ;  /* 0x0000000402007c0c */ /* 0x000fe2000dfc1270 */
[----:B------:R-:W-:Y:S01]  /*63c70*/  ULDC UR4, c[0x0][0x22c] ;  /* 0x00008b0000047ab9 */ /* 0x000fe20000000800 */
[----:B0-----:R-:W-:Y:S01]  /*63c80*/  PRMT R6, R186, 0x7771, RZ ;  /* 0x00007771ba067816 */ /* 0x001fe200000000ff */
[----:B------:R-:W3:Y:S04]  /*63c90*/  LDL.LU.64 R180, [R1+0x590] ;  /* 0x0005900001b47983 */ /* 0x000ee80000300a00 */
[----:B------:R-:W4:Y:S04]  /*63ca0*/  LDL.LU.64 R184, [R1+0x588] ;  /* 0x0005880001b87983 */ /* 0x000f280000300a00 */
[----:B------:R-:W4:Y:S04]  /*63cb0*/  LDL.LU.64 R188, [R1+0x580] ;  /* 0x0005800001bc7983 */ /* 0x000f280000300a00 */
[----:B--2---:R0:W-:Y:S01]  /*63cc0*/  @P1 STG.E.U8 desc[UR58][R182.64], R6 ;  /* 0x00000006b6001986 */ /* 0x0041e2000c10113a */
[----:B------:R-:W-:Y:S01]  /*63cd0*/  ISETP.GE.AND P1, PT, R178, UR4, PT ;  /* 0x00000004b2007c0c */ /* 0x000fe2000bf26270 */
[----:B------:R-:W-:-:S02]  /*63ce0*/  ULDC UR4, c[0x0][0x228] ;  /* 0x00008a0000047ab9 */ /* 0x000fc40000000800 */
[----:B------:R1:W-:Y:S04]  /*63cf0*/  @P5 STG.E.U8 desc[UR58][R192.64], R7 ;  /* 0x00000007c0005986 */ /* 0x0003e8000c10113a */
[----:B0-----:R-:W2:Y:S04]  /*63d00*/  LDL.LU.64 R182, [R1+0x578] ;  /* 0x0005780001b67983 */ /* 0x001ea80000300a00 */
[----:B------:R-:W2:Y:S04]  /*63d10*/  LDL.LU R187, [R1+0x70] ;  /* 0x0000700001bb7983 */ /* 0x000ea80000300800 */
[----:B-1----:R-:W2:Y:S04]  /*63d20*/  LDL.LU.64 R192, [R1+0x14a8] ;  /* 0x0014a80001c07983 */ /* 0x002ea80000300a00 */
[----:B------:R-:W3:Y:S01]  /*63d30*/  LDL.LU.64 R178, [R1+0x598] ;  /* 0x0005980001b27983 */ /* 0x000ee20000300a00 */
[----:B------:R-:W-:Y:S01]  /*63d40*/  ISETP.LT.AND P0, PT, R3, UR6, !P0 ;  /* 0x0000000603007c0c */ /* 0x000fe2000c701270 */
[----:B------:R-:W-:-:S02]  /*63d50*/  ULDC UR6, c[0x0][0x228] ;  /* 0x00008a0000067ab9 */ /* 0x000fc40000000800 */
[----:B------:R-:W-:Y:S01]  /*63d60*/  ISETP.LT.AND P3, PT, R3, UR6, !P3 ;  /* 0x0000000603007c0c */ /* 0x000fe2000df61270 */
[----:B------:R-:W-:Y:S01]  /*63d70*/  ULDC UR6, c[0x0][0x228] ;  /* 0x00008a0000067ab9 */ /* 0x000fe20000000800 */
[----:B------:R-:W-:Y:S02]  /*63d80*/  PRMT R6, R186, 0x7773, RZ ;  /* 0x00007773ba067816 */ /* 0x000fe400000000ff */
[----:B------:R-:W-:Y:S01]  /*63d90*/  ISETP.LT.AND P5, PT, R2, UR4, !P2 ;  /* 0x0000000402007c0c */ /* 0x000fe2000d7a1270 */
[----:B------:R-:W-:Y:S01]  /*63da0*/  ULDC UR4, c[0x0][0x22c] ;  /* 0x00008b0000047ab9 */ /* 0x000fe20000000800 */
[----:B------:R-:W-:-:S04]  /*63db0*/  PRMT R7, R237, 0x7770, RZ ;  /* 0x00007770ed077816 */ /* 0x000fc800000000ff */
[----:B------:R0:W-:Y:S02]  /*63dc0*/  @P0 STG.E.U8 desc[UR58][R190.64], R6 ;  /* 0x00000006be000986 */ /* 0x0001e4000c10113a */
[C---:B0-----:R-:W-:Y:S02]  /*63dd0*/  PRMT R6, R237.reuse, 0x7771, RZ ;  /* 0x00007771ed067816 */ /* 0x041fe400000000ff */
[----:B------:R-:W2:Y:S04]  /*63de0*/  LDL.LU.64 R190, [R1+0x14a0] ;  /* 0x0014a00001be7983 */ /* 0x000ea80000300a00 */
[----:B---3--:R0:W-:Y:S04]  /*63df0*/  @P6 STG.E.U8 desc[UR58][R178.64], R7 ;  /* 0x00000007b2006986 */ /* 0x0081e8000c10113a */
[----:B------:R1:W-:Y:S01]  /*63e00*/  @P3 STG.E.U8 desc[UR58][R180.64], R6 ;  /* 0x00000006b4003986 */ /* 0x0003e2000c10113a */
[----:B0-----:R-:W-:-:S03]  /*63e10*/  PRMT R7, R237, 0x7772, RZ ;  /* 0x00007772ed077816 */ /* 0x001fc600000000ff */
[----:B-1----:R-:W3:Y:S04]  /*63e20*/  LDL.LU.64 R180, [R1+0x570] ;  /* 0x0005700001b47983 */ /* 0x002ee80000300a00 */
[----:B----4-:R0:W-:Y:S04]  /*63e30*/  @P5 STG.E.U8 desc[UR58][R184.64], R7 ;  /* 0x00000007b8005986 */ /* 0x0101e8000c10113a */
[----:B0-----:R-:W4:Y:S01]  /*63e40*/  LDL.LU.64 R184, [R1+0x568] ;  /* 0x0005680001b87983 */ /* 0x001f220000300a00 */
[----:B------:R-:W-:Y:S01]  /*63e50*/  VIADD R6, R0, 0x181 ;  /* 0x0000018100067836 */ /* 0x000fe20000000000 */
[----:B------:R-:W-:Y:S01]  /*63e60*/  ISETP.LT.AND P2, PT, R3, UR6, !P2 ;  /* 0x0000000603007c0c */ /* 0x000fe2000d741270 */
[----:B------:R-:W-:-:S03]  /*63e70*/  ULDC UR6, c[0x0][0x228] ;  /* 0x00008a0000067ab9 */ /* 0x000fc60000000800 */
[----:B------:R-:W-:Y:S01]  /*63e80*/  ISETP.GE.AND P0, PT, R6, UR4, PT ;  /* 0x0000000406007c0c */ /* 0x000fe2000bf06270 */
[----:B------:R-:W-:Y:S01]  /*63e90*/  VIADD R6, R0, 0x182 ;  /* 0x0000018200067836 */ /* 0x000fe20000000000 */
[----:B------:R-:W-:Y:S01]  /*63ea0*/  ISETP.LT.AND P6, PT, R2, UR8, !P1 ;  /* 0x0000000802007c0c */ /* 0x000fe2000cfc1270 */
[----:B------:R-:W-:Y:S01]  /*63eb0*/  ULDC UR4, c[0x0][0x22c] ;  /* 0x00008b0000047ab9 */ /* 0x000fe20000000800 */
[----:B------:R-:W-:Y:S01]  /*63ec0*/  PRMT R7, R237, 0x7773, RZ ;  /* 0x00007773ed077816 */ /* 0x000fe200000000ff */
[----:B------:R-:W-:Y:S01]  /*63ed0*/  VIADD R178, R0, 0x184 ;  /* 0x0000018400b27836 */ /* 0x000fe20000000000 */
[----:B------:R-:W-:Y:S01]  /*63ee0*/  ISETP.GE.AND P3, PT, R6, UR4, PT ;  /* 0x0000000406007c0c */ /* 0x000fe2000bf66270 */
[----:B------:R-:W-:Y:S01]  /*63ef0*/  ULDC UR4, c[0x0][0x228] ;  /* 0x00008a0000047ab9 */ /* 0x000fe20000000800 */
[----:B------:R-:W-:Y:S01]  /*63f00*/  ISETP.LT.AND P5, PT, R2, UR6, !P0 ;  /* 0x0000000602007c0c */ /* 0x000fe2000c7a1270 */
[----:B------:R0:W-:Y:S01]  /*63f10*/  @P2 STG.E.U8 desc[UR58][R188.64], R7 ;  /* 0x00000007bc002986 */ /* 0x0001e2000c10113a */
[----:B------:R-:W-:Y:S01]  /*63f20*/  ISETP.LT.AND P1, PT, R3, UR4, !P1 ;  /* 0x0000000403007c0c */ /* 0x000fe2000cf21270 */
[----:B------:R-:W-:Y:S01]  /*63f30*/  ULDC UR4, c[0x0][0x22c] ;  /* 0x00008b0000047ab9 */ /* 0x000fe20000000800 */
[----:B--2---:R-:W-:Y:S01]  /*63f40*/  PRMT R6, R187, 0x7770, RZ ;  /* 0x00007770bb067816 */ /* 0x004fe200000000ff */
[----:B------:R-:W2:Y:S01]  /*63f50*/  LDL.LU.64 R236, [R1+0x560] ;  /* 0x0005600001ec7983 */ /* 0x000ea20000300a00 */
[----:B------:R-:W-:Y:S01]  /*63f60*/  ULDC UR6, c[0x0][0x228] ;  /* 0x00008a0000067ab9 */ /* 0x000fe20000000800 */
[----:B------:R-:W-:-:S02]  /*63f70*/  ULDC UR8, c[0x0][0x228] ;  /* 0x00008a0000087ab9 */ /* 0x000fc40000000800 */
[----:B------:R1:W-:Y:S01]  /*63f80*/  @P6 STG.E.U8 desc[UR58][R182.64], R6 ;  /* 0x00000006b6006986 */ /* 0x0003e2000c10113a */
[----:B0-----:R-:W-:-:S03]  /*63f90*/  VIADD R7, R0, 0x183 ;  /* 0x0000018300077836 */ /* 0x001fc60000000000 */
[----:B------:R-:W2:Y:S02]  /*63fa0*/  LDL.LU.64 R188, [R1+0x558] ;  /* 0x0005580001bc7983 */ /* 0x000ea40000300a00 */
[----:B------:R-:W-:Y:S01]  /*63fb0*/  ISETP.GE.AND P2, PT, R7, UR4, PT ;  /* 0x0000000407007c0c */ /* 0x000fe2000bf46270 */
[----:B------:R-:W-:Y:S01]  /*63fc0*/  ULDC UR4, c[0x0][0x228] ;  /* 0x00008a0000047ab9 */ /* 0x000fe20000000800 */
[C---:B-1----:R-:W-:Y:S01]  /*63fd0*/  PRMT R6, R187.reuse, 0x7771, RZ ;  /* 0x00007771bb067816 */ /* 0x042fe200000000ff */
[----:B------:R-:W2:Y:S01]  /*63fe0*/  LDL.LU.64 R182, [R1+0x550] ;  /* 0x0005500001b67983 */ /* 0x000ea20000300a00 */
[----:B------:R-:W-:Y:S02]  /*63ff0*/  PRMT R7, R187, 0x7772, RZ ;  /* 0x00007772bb077816 */ /* 0x000fe400000000ff */
[----:B------:R-:W-:Y:S01]  /*64000*/  ISETP.LT.AND P6, PT, R2, UR4, !P3 ;  /* 0x0000000402007c0c */ /* 0x000fe2000dfc1270 */
[----:B------:R-:W-:Y:S01]  /*64010*/  ULDC UR4, c[0x0][0x22c] ;  /* 0x00008b0000047ab9 */ /* 0x000fe20000000800 */
[----:B---3--:R0:W-:Y:S01]  /*64020*/  @P1 STG.E.U8 desc[UR58][R180.64], R6 ;  /* 0x00000006b4001986 */ /* 0x0081e2000c10113a */
[----:B------:R-:W-:Y:S01]  /*64030*/  ISETP.GE.AND P1, PT, R178, UR4, PT ;  /* 0x00000004b2007c0c */ /* 0x000fe2000bf26270 */
[----:B------:R-:W-:-:S02]  /*64040*/  ULDC UR4, c[0x0][0x228] ;  /* 0x00008a0000047ab9 */ /* 0x000fc40000000800 */
[----:B0-----:R-:W3:Y:S01]  /*64050*/  LDL.LU.64 R180, [R1+0x548] ;  /* 0x0005480001b47983 */ /* 0x001ee20000300a00 */
[----:B------:R-:W-:-:S03]  /*64060*/  PRMT R6, R187, 0x7773, RZ ;  /* 0x00007773bb067816 */ /* 0x000fc600000000ff */
[----:B------:R-:W3:Y:S04]  /*64070*/  LDL.LU R179, [R1+0x78] ;  /* 0x0000780001b37983 */ /* 0x000ee80000300800 */
[----:B----4-:R0:W-:Y:S04]  /*64080*/  @P5 STG.E.U8 desc[UR58][R184.64], R7 ;  /* 0x00000007b8005986 */ /* 0x0101e8000c10113a */
[----:B------:R-:W4:Y:S04]  /*64090*/  LDL.LU.64 R186, [R1+0x540] ;  /* 0x0005400001ba7983 */ /* 0x000f280000300a00 */
[----:B0-----:R-:W4:Y:S04]  /*640a0*/  LDL.LU.64 R184, [R1+0x538] ;  /* 0x0005380001b87983 */ /* 0x001f280000300a00 */
[----:B------:R-:W3:Y:S01]  /*640b0*/  LDL.LU R178, [R1+0x74] ;  /* 0x0000740001b27983 */ /* 0x000ee20000300800 */
[----:B------:R-:W-:Y:S01]  /*640c0*/  ISETP.LT.AND P0, PT, R3, UR6, !P0 ;  /* 0x0000000603007c0c */ /* 0x000fe2000c701270 */
[----:B------:R-:W-:-:S02]  /*640d0*/  ULDC UR6, c[0x0][0x228] ;  /* 0x00008a0000067ab9 */ /* 0x000fc40000000800 */
[----:B------:R-:W-:Y:S01]  /*640e0*/  ISETP.LT.AND P3, PT, R3, UR6, !P3 ;  /* 0x0000000603007c0c */ /* 0x000fe2000df61270 */
[----:B------:R-:W-:-:S09]  /*640f0*/  ULDC UR6, c[0x0][0x228] ;  /* 0x00008a0000067ab9 */ /* 0x000fd20000000800 */
[----:B--2---:R0:W-:Y:S01]  /*64100*/  @P0 STG.E.U8 desc[UR58][R236.64], R6 ;  /* 0x00000006ec000986 */ /* 0x0041e2000c10113a */
[----:B------:R-:W-:Y:S01]  /*64110*/  ISETP.LT.AND P5, PT, R2, UR4, !P2 ;  /* 0x0000000402007c0c */ /* 0x000fe2000d7a1270 */
[----:B------:R-:W-:Y:S01]  /*64120*/  ULDC UR4, c[0x0][0x22c] ;  /* 0x00008b0000047ab9 */ /* 0x000fe20000000800 */
[----:B------:R-:W-:Y:S01]  /*64130*/  ISETP.LT.AND P2, PT, R3, UR6, !P2 ;  /* 0x0000000603007c0c */ /* 0x000fe2000d741270 */
[----:B------:R-:W-:Y:S01]  /*64140*/  ULDC UR6, c[0x0][0x228] ;  /* 0x00008a0000067ab9 */ /* 0x000fe20000000800 */
[C---:B---3--:R-:W-:Y:S02]  /*64150*/  PRMT R7, R178.reuse, 0x7770, RZ ;  /* 0x00007770b2077816 */ /* 0x048fe400000000ff */
[----:B0-----:R-:W-:-:S03]  /*64160*/  PRMT R6, R178, 0x7771, RZ ;  /* 0x00007771b2067816 */ /* 0x001fc600000000ff */
[----:B------:R-:W-:Y:S04]  /*64170*/  @P6 STG.E.U8 desc[UR58][R188.64], R7 ;  /* 0x00000007bc006986 */ /* 0x000fe8000c10113a */
[----:B------:R0:W-:Y:S04]  /*64180*/  @P3 STG.E.U8 desc[UR58][R182.64], R6 ;  /* 0x00000006b6003986 */ /* 0x0001e8000c10113a */
[----:B0-----:R-:W2:Y:S01]  /*64190*/  LDL.LU.64 R182, [R1+0x530] ;  /* 0x0005300001b67983 */ /* 0x001ea20000300a00 */
[----:B------:R-:W-:Y:S01]  /*641a0*/  VIADD R6, R0, 0x185 ;  /* 0x0000018500067836 */ /* 0x000fe20000000000 */
[----:B------:R-:W-:Y:S01]  /*641b0*/  ISETP.LT.AND P6, PT, R2, UR8, !P1 ;  /* 0x0000000802007c0c */ /* 0x000fe2000cfc1270 */
[----:B------:R-:W-:Y:S01]  /*641c0*/  ULDC UR8, c[0x0][0x228] ;  /* 0x00008a0000087ab9 */ /* 0x000fe20000000800 */
[----:B------:R-:W3:Y:S01]  /*641d0*/  LDL.LU.64 R236, [R1+0x528] ;  /* 0x0005280001ec7983 */ /* 0x000ee20000300a00 */
[----:B------:R-:W-:-:S02]  /*641e0*/  PRMT R7, R178, 0x7772, RZ ;  /* 0x00007772b2077816 */ /* 0x000fc400000000ff */
[----:B------:R-:W-:Y:S01]  /*641f0*/  ISETP.GE.AND P0, PT, R6, UR4, PT ;  /* 0x0000000406007c0c */ /* 0x000fe2000bf06270 */
[----:B------:R-:W3:Y:S01]  /*64200*/  LDL.LU.64 R188, [R1+0x520] ;  /* 0x0005200001bc7983 */ /* 0x000ee20000300a00 */
[----:B------:R-:W-:Y:S01]  /*64210*/  VIADD R6, R0, 0x186 ;  /* 0x0000018600067836 */ /* 0x000fe20000000000 */
[----:B------:R-:W-:Y:S02]  /*64220*/  ULDC UR4, c[0x0][0x22c] ;  /* 0x00008b0000047ab9 */ /* 0x000fe40000000800 */
[----:B------:R0:W-:Y:S02]  /*64230*/  @P5 STG.E.U8 desc[UR58][R180.64], R7 ;  /* 0x00000007b4005986 */ /* 0x0001e4000c10113a */
[----:B------:R-:W-:Y:S01]  /*64240*/  ISETP.GE.AND P3, PT, R6, UR4, PT ;  /* 0x0000000406007c0c */ /* 0x000fe2000bf66270 */
[----:B------:R-:W-:Y:S01]  /*64250*/  ULDC UR4, c[0x0][0x228] ;  /* 0x00008a0000047ab9 */ /* 0x000fe20000000800 */
[----:B------:R-:W-:Y:S01]  /*64260*/  PRMT R6, R179, 0x7770, RZ ;  /* 0x00007770b3067816 */ /* 0x000fe200000000ff */
[----:B0-----:R-:W3:Y:S01]  /*64270*/  LDL.LU.64 R180, [R1+0x1498] ;  /* 0x0014980001b47983 */ /* 0x001ee20000300a00 */
[----:B------:R-:W-:-:S03]  /*64280*/  PRMT R7, R178, 0x7773, RZ ;  /* 0x00007773b2077816 */ /* 0x000fc600000000ff */
[----:B------:R-:W3:Y:S04]  /*64290*/  LDL.LU R250, [R1+0x7c] ;  /* 0x00007c0001fa7983 */ /* 0x000ee80000300800 */
[----:B----4-:R0:W-:Y:S04]  /*642a0*/  @P2 STG.E.U8 desc[UR58][R186.64], R7 ;  /* 0x00000007ba002986 */ /* 0x0101e8000c10113a */
[----:B------:R1:W-:Y:S04]  /*642b0*/  @P6 STG.E.U8 desc[UR58][R184.64], R6 ;  /* 0x00000006b8006986 */ /* 0x0003e8000c10113a */
[----:B0-----:R-:W4:Y:S04]  /*642c0*/  LDL.LU.64 R186, [R1+0x518] ;  /* 0x0005180001ba7983 */ /* 0x001f280000300a00 */
[----:B-1----:R-:W4:Y:S01]  /*642d0*/  LDL.LU.64 R184, [R1+0x510] ;  /* 0x0005100001b87983 */ /* 0x002f220000300a00 */
[----:B------:R-:W-:Y:S01]  /*642e0*/  ISETP.LT.AND P1, PT, R3, UR4, !P1 ;  /* 0x0000000403007c0c */ /* 0x000fe2000cf21270 */
[----:B------:R-:W-:Y:S01]  /*642f0*/  ULDC UR4, c[0x0][0x228] ;  /* 0x00008a0000047ab9 */ /* 0x000fe20000000800 */
[----:B------:R-:W-:-:S02]  /*64300*/  PRMT R6, R179, 0x7771, RZ ;  /* 0x00007771b3067816 */ /* 0x000fc400000000ff */
[----:B------:R-:W-:Y:S01]  /*64310*/  ISETP.LT.AND P5, PT, R2, UR4, !P0 ;  /* 0x0000000402007c0c */ /* 0x000fe2000c7a1270 */
[C---:B------:R-:W-:Y:S01]  /*64320*/  VIADD R7, R0.reuse, 0x187 ;  /* 0x0000018700077836 */ /* 0x040fe20000000000 */
[----:B------:R-:W-:Y:S01]  /*64330*/  ISETP.LT.AND P2, PT, R3, UR6, !P0 ;  /* 0x0000000603007c0c */ /* 0x000fe2000c741270 */
[----:B------:R-:W-:Y:S01]  /*64340*/  ULDC UR4, c[0x0][0x22c] ;  /* 0x00008b0000047ab9 */ /* 0x000fe20000000800 */
[----:B------:R-:W-:Y:S01]  /*64350*/  VIADD R178, R0, 0x188 ;  /* 0x0000018800b27836 */ /* 0x000fe20000000000 */
[----:B------:R-:W-:-:S04]  /*64360*/  ULDC UR6, c[0x0][0x228] ;  /* 0x00008a0000067ab9 */ /* 0x000fc80000000800 */
[----:B--2---:R0:W-:Y:S04]  /*64370*/  @P1 STG.E.U8 desc[UR58][R182.64], R6 ;  /* 0x00000006b6001986 */ /* 0x0041e8000c10113a */
[----:B0-----:R-:W2:Y:S01]  /*64380*/  LDL.LU.64 R182, [R1+0x500] ;  /* 0x0005000001b67983 */ /* 0x001ea20000300a00 */
[----:B------:R-:W-:Y:S01]  /*64390*/  ISETP.GE.AND P0, PT, R7, UR4, PT ;  /* 0x0000000407007c0c */ /* 0x000fe2000bf06270 */
[----:B------:R-:W-:Y:S01]  /*643a0*/  ULDC UR4, c[0x0][0x22c] ;  /* 0x00008b0000047ab9 */ /* 0x000fe20000000800 */
[C---:B------:R-:W-:Y:S02]  /*643b0*/  PRMT R7, R179.reuse, 0x7772, RZ ;  /* 0x00007772b3077816 */ /* 0x040fe400000000ff */
[----:B------:R-:W-:Y:S02]  /*643c0*/  PRMT R6, R179, 0x7773, RZ ;  /* 0x00007773b3067816 */ /* 0x000fe400000000ff */
[----:B------:R-:W-:Y:S01]  /*643d0*/  ISETP.GE.AND P1, PT, R178, UR4, PT ;  /* 0x00000004b2007c0c */ /* 0x000fe2000bf26270 */
[----:B------:R-:W-:Y:S01]  /*643e0*/  ULDC UR4, c[0x0][0x228] ;  /* 0x00008a0000047ab9 */ /* 0x000fe20000000800 */
[C---:B------:R-:W-:Y:S01]  /*643f0*/  ISETP.LT.AND P6, PT, R2.reuse, UR6, !P3 ;  /* 0x0000000602007c0c */ /* 0x040fe2000dfc1270 */
[----:B---3--:R0:W-:Y:S01]  /*64400*/  @P5 STG.E.U8 desc[UR58][R236.64], R7 ;  /* 0x00000007ec005986 */ /* 0x0081e2000c10113a */
[----:B------:R-:W-:Y:S01]  /*64410*/  ULDC UR6, c[0x0][0x228] ;  /* 0x00008a0000067ab9 */ /* 0x000fe20000000800 */
[C---:B------:R-:W-:Y:S01]  /*64420*/  ISETP.LT.AND P3, PT, R3.reuse, UR4, !P3 ;  /* 0x0000000403007c0c */ /* 0x040fe2000df61270 */
[----:B------:R-:W-:Y:S01]  /*64430*/  ULDC UR4, c[0x0][0x228] ;  /* 0x00008a0000047ab9 */ /* 0x000fe20000000800 */
[----:B------:R1:W-:Y:S01]  /*64440*/  @P2 STG.E.U8 desc[UR58][R188.64], R6 ;  /* 0x00000006bc002986 */ /* 0x0003e2000c10113a */
[----:B------:R-:W-:Y:S01]  /*64450*/  ISETP.LT.AND P2, PT, R2, UR6, !P0 ;  /* 0x0000000602007c0c */ /* 0x000fe2000c741270 */
[----:B------:R-:W-:Y:S01]  /*64460*/  ULDC UR6, c[0x0][0x228] ;  /* 0x00008a0000067ab9 */ /* 0x000fe20000000800 */
[----:B------:R-:W-:Y:S01]  /*64470*/  ISETP.LT.AND P5, PT, R3, UR4, !P0 ;  /* 0x0000000403007c0c */ /* 0x000fe2000c7a1270 */
[----:B------:R-:W-:Y:S01]  /*64480*/  ULDC UR4, c[0x0][0x22c] ;  /* 0x00008b0000047ab9 */ /* 0x000fe20000000800 */
[----:B0-----:R-:W-:Y:S01]  /*64490*/  VIADD R7, R0, 0x189 ;  /* 0x0000018900077836 */ /* 0x001fe20000000000 */
[C---:B------:R-:W-:Y:S01]  /*644a0*/  PRMT R178, R250.reuse, 0x7771, RZ ;  /* 0x00007771fab27816 */ /* 0x040fe200000000ff */
[----:B------:R-:W3:Y:S01]  /*644b0*/  LDL.LU.64 R236, [R1+0x4f8] ;  /* 0x0004f80001ec7983 */ /* 0x000ee20000300a00 */
[----:B-1----:R-:W-:-:S02]  /*644c0*/  PRMT R6, R250, 0x7770, RZ ;  /* 0x00007770fa067816 */ /* 0x002fc400000000ff */
[----:B------:R-:W-:Y:S01]  /*644d0*/  ISETP.GE.AND P0, PT, R7, UR4, PT ;  /* 0x0000000407007c0c */ /* 0x000fe2000bf06270 */
[----:B------:R-:W-:Y:S01]  /*644e0*/  ULDC UR4, c[0x0][0x228] ;  /* 0x00008a0000047ab9 */ /* 0x000fe20000000800 */
[C---:B------:R-:W-:Y:S01]  /*644f0*/  PRMT R7, R250.reuse, 0x7772, RZ ;  /* 0x00007772fa077816 */ /* 0x040fe200000000ff */
[----:B----4-:R0:W-:Y:S04]  /*64500*/  @P6 STG.E.U8 desc[UR58][R186.64], R6 ;  /* 0x00000006ba006986 */ /* 0x0101e8000c10113a */
[----:B------:R-:W-:Y:S04]  /*64510*/  @P3 STG.E.U8 desc[UR58][R184.64], R178 ;  /* 0x000000b2b8003986 */ /* 0x000fe8000c10113a */
[----:B------:R1:W-:Y:S04]  /*64520*/  @P2 STG.E.U8 desc[UR58][R180.64], R7 ;  /* 0x00000007b4002986 */ /* 0x0003e8000c10113a */
[----:B0-----:R-:W4:Y:S04]  /*64530*/  LDL.LU.64 R186, [R1+0x4f0] ;  /* 0x0004f00001ba7983 */ /* 0x001f280000300a00 */
[----:B------:R-:W4:Y:S04]  /*64540*/  LDL.LU.64 R188, [R1+0x4e8] ;  /* 0x0004e80001bc7983 */ /* 0x000f280000300a00 */
[----:B-1----:R-:W3:Y:S01]  /*64550*/  LDL.LU.64 R180, [R1+0x1490] ;  /* 0x0014900001b47983 */ /* 0x002ee20000300a00 */
[----:B------:R-:W-:-:S03]  /*64560*/  PRMT R6, R250, 0x7773, RZ ;  /* 0x00007773fa067816 */ /* 0x000fc600000000ff */
[----:B------:R-:W4:Y:S04]  /*64570*/  LDL.LU.64 R184, [R1+0x4e0] ;  /* 0x0004e00001b87983 */ /* 0x000f280000300a00 */
[----:B--2---:R0:W-:Y:S04]  /*64580*/  @P5 STG.E.U8 desc[UR58][R182.64], R6 ;  /* 0x00000006b6005986 */ /* 0x0041e8000c10113a */
[----:B0-----:R-:W2:Y:S01]  /*64590*/  LDL.LU.64 R182, [R1+0x4d8] ;  /* 0x0004d80001b67983 */ /* 0x001ea20000300a00 */
[----:B------:R-:W-:Y:S01]  /*645a0*/  ISETP.LT.AND P3, PT, R2, UR4, !P1 ;  /* 0x0000000402007c0c */ /* 0x000fe2000cf61270 */
[----:B------:R-:W-:Y:S01]  /*645b0*/  VIADD R6, R0, 0x18a ;  /* 0x0000018a00067836 */ /* 0x000fe20000000000 */
[----:B------:R-:W-:Y:S01]  /*645c0*/  ULDC UR4, c[0x0][0x22c] ;  /* 0x00008b0000047ab9 */ /* 0x000fe20000000800 */
[----:B------:R-:W-:Y:S01]  /*645d0*/  ISETP.LT.AND P2, PT, R3, UR6, !P1 ;  /* 0x0000000603007c0c */ /* 0x000fe2000cf41270 */
[----:B------:R-:W-:Y:S01]  /*645e0*/  ULDC UR6, c[0x0][0x228] ;  /* 0x00008a0000067ab9 */ /* 0x000fe20000000800 */
[----:B------:R-:W-:Y:S01]  /*645f0*/  ISETP.LT.AND P5, PT, R2, UR8, !P0 ;  /* 0x0000000802007c0c */ /* 0x000fe2000c7a1270 */
[----:B------:R-:W-:Y:S01]  /*64600*/  VIADD R178, R0, 0x18d ;  /* 0x0000018d00b27836 */ /* 0x000fe20000000000 */
[----:B------:R-:W-:Y:S01]  /*64610*/  ISETP.GE.AND P1, PT, R6, UR4, PT ;  /* 0x0000000406007c0c */ /* 0x000fe2000bf26270 */
[----:B------:R-:W-:Y:S01]  /*64620*/  VIADD R6, R0, 0x18b ;  /* 0x0000018b00067836 */ /* 0x000fe20000000000 */
[----:B------:R-:W-:Y:S01]  /*64630*/  ULDC UR4, c[0x0][0x22c] ;  /* 0x00008b0000047ab9 */ /* 0x000fe20000000800 */
[----:B------:R-:W-:Y:S01]  /*64640*/  ULDC UR8, c[0x0][0x228] ;  /* 0x00008a0000087ab9 */ /* 0x000fe20000000800 */
[----:B---3--:R-:W-:-:S05]  /*64650*/  PRMT R7, R180, 0x7770, RZ ;  /* 0x00007770b4077816 */ /* 0x008fca00000000ff */
[----:B------:R0:W-:Y:S01]  /*64660*/  @P3 STG.E.U8 desc[UR58][R236.64], R7 ;  /* 0x00000007ec003986 */ /* 0x0001e2000c10113a */
[----:B------:R-:W-:Y:S01]  /*64670*/  ISETP.GE.AND P3, PT, R6, UR4, PT ;  /* 0x0000000406007c0c */ /* 0x000fe2000bf66270 */
[----:B------:R-:W-:Y:S01]  /*64680*/  ULDC UR4, c[0x0][0x228] ;  /* 0x00008a0000047ab9 */ /* 0x000fe20000000800 */
[C---:B------:R-:W-:Y:S02]  /*64690*/  PRMT R6, R180.reuse, 0x7772, RZ ;  /* 0x00007772b4067816 */ /* 0x040fe400000000ff */
[----:B------:R-:W-:Y:S01]  /*646a0*/  ISETP.LT.AND P0, PT, R3, UR4, !P0 ;  /* 0x0000000403007c0c */ /* 0x000fe2000c701270 */
[----:B------:R-:W-:Y:S01]  /*646b0*/  ULDC UR4, c[0x0][0x22c] ;  /* 0x00008b0000047ab9 */ /* 0x000fe20000000800 */
[----:B0-----:R-:W-:-:S05]  /*646c0*/  PRMT R7, R180, 0x7771, RZ ;  /* 0x00007771b4077816 */ /* 0x001fca00000000ff */
[----:B----4-:R0:W-:Y:S04]  /*646d0*/  @P2 STG.E.U8 desc[UR58][R186.64], R7 ;  /* 0x00000007ba002986 */ /* 0x0101e8000c10113a */
[----:B------:R1:W-:Y:S01]  /*646e0*/  @P5 STG.E.U8 desc[UR58][R188.64], R6 ;  /* 0x00000006bc005986 */ /* 0x0003e2000c10113a */
[----:B------:R-:W-:Y:S01]  /*646f0*/  ISETP.LT.AND P5, PT, R2, UR6, !P1 ;  /* 0x0000000602007c0c */ /* 0x000fe2000cfa1270 */
[----:B------:R-:W-:Y:S01]  /*64700*/  IMAD.MOV.U32 R237, RZ, RZ, R251 ;  /* 0x000000ffffed7224 */ /* 0x000fe200078e00fb */
[----:B------:R-:W-:Y:S01]  /*64710*/  PRMT R180, R180, 0x7773, RZ ;  /* 0x00007773b4b47816 */ /* 0x000fe200000000ff */
[----:B------:R-:W-:Y:S01]  /*64720*/  ULDC UR6, c[0x0][0x228] ;  /* 0x00008a0000067ab9 */ /* 0x000fe20000000800 */
[----:B0-----:R-:W-:Y:S01]  /*64730*/  PRMT R7, R181, 0x7770, RZ ;  /* 0x00007770b5077816 */ /* 0x001fe200000000ff */
[----:B------:R-:W3:Y:S01]  /*64740*/  LDL.LU.64 R186, [R1+0x4c0] ;  /* 0x0004c00001ba7983 */ /* 0x000ee20000300a00 */
[----:B-1----:R-:W-:-:S03]  /*64750*/  VIADD R6, R0, 0x18c ;  /* 0x0000018c00067836 */ /* 0x002fc60000000000 */
[----:B------:R-:W4:Y:S02]  /*64760*/  LDL.LU.64 R250, [R1+0x4b8] ;  /* 0x0004b80001fa7983 */ /* 0x000f240000300a00 */
[----:B------:R-:W-:Y:S01]  /*64770*/  ISETP.GE.AND P2, PT, R6, UR4, PT ;  /* 0x0000000406007c0c */ /* 0x000fe2000bf46270 */
[----:B------:R-:W-:Y:S01]  /*64780*/  ULDC UR4, c[0x0][0x228] ;  /* 0x00008a0000047ab9 */ /* 0x000fe20000000800 */
[----:B------:R0:W-:Y:S01]  /*64790*/  @P0 STG.E.U8 desc[UR58][R184.64], R180 ;  /* 0x000000b4b8000986 */ /* 0x0001e2000c10113a */
[----:B------:R-:W-:Y:S01]  /*647a0*/  ISETP.LT.AND P6, PT, R2, UR4, !P3 ;  /* 0x0000000402007c0c */ /* 0x000fe2000dfc1270 */
[----:B------:R-:W-:Y:S02]  /*647b0*/  ULDC UR4, c[0x0][0x22c] ;  /* 0x00008b0000047ab9 */ /* 0x000fe40000000800 */
[----:B------:R-:W4:Y:S01]  /*647c0*/  LDL.LU.64 R188, [R1+0x4b0] ;  /* 0x0004b00001bc7983 */ /* 0x000f220000300a00 */
[----:B------:R-:W-:Y:S01]  /*647d0*/  ISETP.GE.AND P0, PT, R178, UR4, PT ;  /* 0x00000004b2007c0c */ /* 0x000fe2000bf06270 */
[----:B------:R-:W-:-:S02]  /*647e0*/  ULDC UR4, c[0x0][0x228] ;  /* 0x00008a0000047ab9 */ /* 0x000fc40000000800 */
[----:B0-----:R-:W4:Y:S04]  /*647f0*/  LDL.LU.64 R184, [R1+0x4a8] ;  /* 0x0004a80001b87983 */ /* 0x001f280000300a00 */
[----:B--2---:R0:W-:Y:S04]  /*64800*/  @P5 STG.E.U8 desc[UR58][R182.64], R7 ;  /* 0x00000007b6005986 */ /* 0x0041e8000c10113a */
[----:B0-----:R-:W2:Y:S04]  /*64810*/  LDL.LU.64 R182, [R1+0x1488] ;  /* 0x0014880001b67983 */ /* 0x001ea80000300a00 */
[----:B------:R-:W3:Y:S01]  /*64820*/  LDL.LU.64 R178, [R1+0x4d0] ;  /* 0x0004d00001b27983 */ /* 0x000ee20000300a00 */
[----:B------:R-:W-:Y:S01]  /*64830*/  ISETP.LT.AND P1, PT, R3, UR8, !P1 ;  /* 0x0000000803007c0c */ /* 0x000fe2000cf21270 */
[----:B------:R-:W-:Y:S01]  /*64840*/  ULDC UR8, c[0x0][0x228] ;  /* 0x00008a0000087ab9 */ /* 0x000fe20000000800 */
[----:B------:R-:W-:-:S02]  /*64850*/  PRMT R6, R181, 0x7771, RZ ;  /* 0x00007771b5067816 */ /* 0x000fc400000000ff */
[----:B------:R-:W-:Y:S01]  /*64860*/  ISETP.LT.AND P3, PT, R3, UR6, !P3 ;  /* 0x0000000603007c0c */ /* 0x000fe2000df61270 */
[----:B------:R-:W-:-:S08]  /*64870*/  ULDC UR6, c[0x0][0x228] ;  /* 0x00008a0000067ab9 */ /* 0x000fd00000000800 */
[----:B---3--:R0:W-:Y:S02]  /*64880*/  @P1 STG.E.U8 desc[UR58][R178.64], R6 ;  /* 0x00000006b2001986 */ /* 0x0081e4000c10113a */
[----:B0-----:R-:W-:-:S05]  /*64890*/  PRMT R6, R181, 0x7772, RZ ;  /* 0x00007772b5067816 */ /* 0x001fca00000000ff */
[----:B--2---:R0:W-:Y:S04]  /*648a0*/  @P6 STG.E.U8 desc[UR58][R182.64], R6 ;  /* 0x00000006b6006986 */ /* 0x0041e8000c10113a */
[----:B0-----:R-:W2:Y:S01]  /*648b0*/  LDL.LU.64 R182, [R1+0x1480] ;  /* 0x0014800001b67983 */ /* 0x001ea20000300a00 */
[----:B------:R-:W-:Y:S02]  /*648c0*/  PRMT R181, R181, 0x7773, RZ ;  /* 0x00007773b5b57816 */ /* 0x000fe400000000ff */
[----:B------:R-:W-:Y:S01]  /*648d0*/  ISETP.LT.AND P5, PT, R2, UR4, !P2 ;  /* 0x0000000402007c0c */ /* 0x000fe2000d7a1270 */
[----:B------:R-:W3:Y:S01]  /*648e0*/  LDL.LU.64 R178, [R1+0x4a0] ;  /* 0x0004a00001b27983 */ /* 0x000ee20000300a00 */
[----:B------:R-:W-:Y:S01]  /*648f0*/  VIADD R6, R0, 0x1f4 ;  /* 0x000001f400067836 */ /* 0x000fe20000000000 */
[----:B------:R-:W-:-:S02]  /*64900*/  ULDC UR4, c[0x0][0x228] ;  /* 0x00008a0000047ab9 */ /* 0x000fc40000000800 */
[----:B------:R0:W-:Y:S01]  /*64910*/  @P3 STG.E.U8 desc[UR58][R186.64], R181 ;  /* 0x000000b5ba003986 */ /* 0x0001e2000c10113a */
[----:B------:R-:W-:Y:S01]  /*64920*/  ISETP.LT.AND P2, PT, R3, UR4, !P2 ;  /* 0x0000000403007c0c */ /* 0x000fe2000d741270 */
[----:B------:R-:W-:Y:S01]  /*64930*/  ULDC UR4, c[0x0][0x22c] ;  /* 0x00008b0000047ab9 */ /* 0x000fe20000000800 */
[----:B------:R-:W-:Y:S01]  /*64940*/  ISETP.LT.AND P3, PT, R2, UR6, !P0 ;  /* 0x0000000602007c0c */ /* 0x000fe2000c761270 */
[----:B------:R-:W-:Y:S01]  /*64950*/  ULDC UR6, c[0x0][0x228] ;  /* 0x00008a0000067ab9 */ /* 0x000fe20000000800 */
[----:B------:R-:W-:Y:S01]  /*64960*/  ISETP.GE.AND P1, PT, R6, UR11, PT ;  /* 0x0000000b06007c0c */ /* 0x000fe2000bf26270 */
[----:B------:R-:W-:Y:S01]  /*64970*/  VIADD R6, R0, 0x18e ;  /* 0x0000018e00067836 */ /* 0x000fe20000000000 */
[----:B0-----:R-:W3:Y:S04]  /*64980*/  LDL.LU.64 R180, [R1+0x498] ;  /* 0x0004980001b47983 */ /* 0x001ee80000300a00 */
[----:B------:R-:W3:Y:S01]  /*64990*/  LDL.LU.64 R186, [R1+0x490] ;  /* 0x0004900001ba7983 */ /* 0x000ee20000300a00 */
[----:B--2---:R-:W-:-:S05]  /*649a0*/  PRMT R7, R182, 0x7770, RZ ;  /* 0x00007770b6077816 */ /* 0x004fca00000000ff */
[----:B----4-:R0:W-:Y:S01]  /*649b0*/  @P5 STG.E.U8 desc[UR58][R250.64], R7 ;  /* 0x00000007fa005986 */ /* 0x0101e2000c10113a */
[----:B------:R-:W-:Y:S01]  /*649c0*/  ISETP.GE.AND P5, PT, R6, UR4, PT ;  /* 0x0000000406007c0c */ /* 0x000fe2000bfa6270 */
[----:B------:R-:W-:Y:S01]  /*649d0*/  ULDC UR4, c[0x0][0x228] ;  /* 0x00008a0000047ab9 */ /* 0x000fe20000000800 */
[C---:B------:R-:W-:Y:S02]  /*649e0*/  PRMT R6, R182.reuse, 0x7772, RZ ;  /* 0x00007772b6067816 */ /* 0x040fe400000000ff */
[----:B0-----:R-:W-:-:S05]  /*649f0*/  PRMT R7, R182, 0x7771, RZ ;  /* 0x00007771b6077816 */ /* 0x001fca00000000ff */
[----:B------:R0:W-:Y:S04]  /*64a00*/  @P2 STG.E.U8 desc[UR58][R188.64], R7 ;  /* 0x00000007bc002986 */ /* 0x0001e8000c10113a */
[----:B------:R1:W-:Y:S04]  /*64a10*/  @P3 STG.E.U8 desc[UR58][R184.64], R6 ;  /* 0x00000006b8003986 */ /* 0x0003e8000c10113a */
[----:B0-----:R-:W2:Y:S04]  /*64a20*/  LDL.LU.64 R188, [R1+0x488] ;  /* 0x0004880001bc7983 */ /* 0x001ea80000300a00 */
[----:B-1----:R-:W4:Y:S01]  /*64a30*/  LDL.LU.64 R184, [R1+0x480] ;  /* 0x0004800001b87983 */ /* 0x002f220000300a00 */
[C---:B------:R-:W-:Y:S01]  /*64a40*/  ISETP.LT.AND P0, PT, R3.reuse, UR4, !P0 ;  /* 0x0000000403007c0c */ /* 0x040fe2000c701270 */
[----:B------:R-:W-:Y:S01]  /*64a50*/  ULDC UR4, c[0x0][0x228] ;  /* 0x00008a0000047ab9 */ /* 0x000fe20000000800 */
[----:B------:R-:W-:Y:S01]  /*64a60*/  VIADD R6, R0, 0x18f ;  /* 0x0000018f00067836 */ /* 0x000fe20000000000 */
[----:B------:R-:W-:Y:S01]  /*64a70*/  ISETP.LT.AND P3, PT, R2, UR4, !P5 ;  /* 0x0000000402007c0c */ /* 0x000fe2000ef61270 */
[----:B------:R-:W-:Y:S01]  /*64a80*/  ULDC UR4, c[0x0][0x22c] ;  /* 0x00008b0000047ab9 */ /* 0x000fe20000000800 */
[----:B------:R-:W-:Y:S01]  /*64a90*/  PRMT R182, R182, 0x7773, RZ ;  /* 0x00007773b6b67816 */ /* 0x000fe200000000ff */
[----:B------:R-:W4:Y:S01]  /*64aa0*/  LDL.LU R251, [R1] ;  /* 0x0000000001fb7983 */ /* 0x000f220000300800 */
[----:B------:R-:W-:Y:S01]  /*64ab0*/  ISETP.GE.AND P2, PT, R6, UR4, PT ;  /* 0x0000000406007c0c */ /* 0x000fe2000bf46270 */
[----:B------:R-:W-:Y:S01]  /*64ac0*/  VIADD R6, R0, 0x190 ;  /* 0x0000019000067836 */ /* 0x000fe20000000000 */
[----:B------:R-:W-:Y:S01]  /*64ad0*/  ISETP.LT.AND P5, PT, R3, UR6, !P5 ;  /* 0x0000000603007c0c */ /* 0x000fe2000efa1270 */
[----:B------:R-:W-:Y:S01]  /*64ae0*/  ULDC UR4, c[0x0][0x22c] ;  /* 0x00008b0000047ab9 */ /* 0x000fe20000000800 */
[C---:B------:R-:W-:Y:S01]  /*64af0*/  PRMT R7, R183.reuse, 0x7770, RZ ;  /* 0x00007770b7077816 */ /* 0x040fe200000000ff */
[----:B------:R-:W-:Y:S01]  /*64b00*/  ULDC UR6, c[0x0][0x228] ;  /* 0x00008a0000067ab9 */ /* 0x000fe20000000800 */
[----:B---3--:R0:W-:Y:S01]  /*64b10*/  @P0 STG.E.U8 desc[UR58][R178.64], R182 ;  /* 0x000000b6b2000986 */ /* 0x0081e2000c10113a */
[----:B------:R-:W-:Y:S01]  /*64b20*/  ISETP.GE.AND P0, PT, R6, UR4, PT ;  /* 0x0000000406007c0c */ /* 0x000fe2000bf06270 */
[----:B------:R-:W-:Y:S01]  /*64b30*/  ULDC UR4, c[0x0][0x228] ;  /* 0x00008a0000047ab9 */ /* 0x000fe20000000800 */
[----:B------:R-:W-:Y:S01]  /*64b40*/  PRMT R6, R183, 0x7771, RZ ;  /* 0x00007771b7067816 */ /* 0x000fe200000000ff */
[----:B------:R1:W-:Y:S01]  /*64b50*/  @P3 STG.E.U8 desc[UR58][R180.64], R7 ;  /* 0x00000007b4003986 */ /* 0x0003e2000c10113a */
[----:B------:R-:W-:Y:S01]  /*64b60*/  ISETP.LT.AND P3, PT, R2, UR4, !P2 ;  /* 0x0000000402007c0c */ /* 0x000fe2000d761270 */
[----:B------:R-:W-:Y:S01]  /*64b70*/  ULDC UR4, c[0x0][0x22c] ;  /* 0x00008b0000047ab9 */ /* 0x000fe20000000800 */
[----:B------:R-:W-:Y:S01]  /*64b80*/  ISETP.LT.AND P2, PT, R3, UR6, !P2 ;  /* 0x0000000603007c0c */ /* 0x000fe2000d741270 */
[----:B------:R-:W-:Y:S01]  /*64b90*/  ULDC UR6, c[0x0][0x228] ;  /* 0x00008a0000067ab9 */ /* 0x000fe20000000800 */
[----:B0-----:R-:W3:Y:S04]  /*64ba0*/  LDL.LU.64 R178, [R1+0x478] ;  /* 0x0004780001b27983 */ /* 0x001ee80000300a00 */
[----:B------:R0:W-:Y:S01]  /*64bb0*/  @P5 STG.E.U8 desc[UR58][R186.64], R6 ;  /* 0x00000006ba005986 */ /* 0x0001e2000c10113a */
[----:B-1----:R-:W-:-:S02]  /*64bc0*/  PRMT R7, R183, 0x7772, RZ ;  /* 0x00007772b7077816 */ /* 0x002fc400000000ff */
[----:B------:R-:W-:Y:S01]  /*64bd0*/  PRMT R183, R183, 0x7773, RZ ;  /* 0x00007773b7b77816 */ /* 0x000fe200000000ff */
[----:B0-----:R-:W3:Y:S04]  /*64be0*/  LDL.LU.64 R186, [R1+0x470] ;  /* 0x0004700001ba7983 */ /* 0x001ee80000300a00 */
[----:B--2---:R0:W-:Y:S04]  /*64bf0*/  @P3 STG.E.U8 desc[UR58][R188.64], R7 ;  /* 0x00000007bc003986 */ /* 0x0041e8000c10113a */
[----:B----4-:R1:W-:Y:S04]  /*64c00*/  @P2 STG.E.U8 desc[UR58][R184.64], R183 ;  /* 0x000000b7b8002986 */ /* 0x0103e8000c10113a */
[----:B0-----:R-:W2:Y:S04]  /*64c10*/  LDL.LU.64 R188, [R1+0x460] ;  /* 0x0004600001bc7983 */ /* 0x001ea80000300a00 */
[----:B------:R-:W4:Y:S04]  /*64c20*/  LDL.LU.64 R180, [R1+0x458] ;  /* 0x0004580001b47983 */ /* 0x000f280000300a00 */
[----:B-1----:R-:W2:Y:S04]  /*64c30*/  LDL.LU.64 R182, [R1+0x468] ;  /* 0x0004680001b67983 */ /* 0x002ea80000300a00 */
[----:B------:R-:W4:Y:S01]  /*64c40*/  LDL.LU.64 R184, [R1+0x450] ;  /* 0x0004500001b87983 */ /* 0x000f220000300a00 */
[----:B------:R-:W-:Y:S01]  /*64c50*/  VIADD R6, R0, 0x191 ;  /* 0x0000019100067836 */ /* 0x000fe20000000000 */
[----:B------:R-:W-:Y:S01]  /*64c60*/  ISETP.LT.AND P6, PT, R2, UR8, !P0 ;  /* 0x0000000802007c0c */ /* 0x000fe2000c7c1270 */
[----:B------:R-:W-:Y:S01]  /*64c70*/  VIADD R7, R0, 0x193 ;  /* 0x0000019300077836 */ /* 0x000fe20000000000 */
[----:B------:R-:W-:-:S02]  /*64c80*/  ULDC UR8, c[0x0][0x228] ;  /* 0x00008a0000087ab9 */ /* 0x000fc40000000800 */
[----:B------:R-:W-:Y:S01]  /*64c90*/  ISETP.GE.AND P5, PT, R6, UR4, PT ;  /* 0x0000000406007c0c */ /* 0x000fe2000bfa6270 */
[----:B------:R-:W-:Y:S01]  /*64ca0*/  VIADD R6, R0, 0x192 ;  /* 0x0000019200067836 */ /* 0x000fe20000000000 */
[----:B------:R-:W-:-:S04]  /*64cb0*/  ULDC UR4, c[0x0][0x22c] ;  /* 0x00008b0000047ab9 */ /* 0x000fc80000000800 */
[----:B------:R-:W-:Y:S01]  /*64cc0*/  ISETP.GE.AND P3, PT, R6, UR4, PT ;  /* 0x0000000406007c0c */ /* 0x000fe2000bf66270 */
[----:B------:R-:W-:Y:S02]  /*64cd0*/  ULDC UR4, c[0x0][0x228] ;  /* 0x00008a0000047ab9 */ /* 0x000fe40000000800 */
[----:B------:R-:W-:Y:S01]  /*64ce0*/  ISETP.LT.AND P0, PT, R3, UR4, !P0 ;  /* 0x0000000403007c0c */ /* 0x000fe2000c701270 */
[----:B------:R-:W-:Y:S01]  /*64cf0*/  ULDC UR4, c[0x0][0x22c] ;  /* 0x00008b0000047ab9 */ /* 0x000fe20000000800 */
[----:B------:R-:W-:-:S05]  /*64d00*/  PRMT R6, R251, 0x7770, RZ ;  /* 0x00007770fb067816 */ /* 0x000fca00000000ff */
[----:B---3--:R0:W-:Y:S01]  /*64d10*/  @P6 STG.E.U8 desc[UR58][R178.64], R6 ;  /* 0x00000006b2006986 */ /* 0x0081e2000c10113a */
[----:B------:R-:W-:Y:S01]  /*64d20*/  ISETP.LT.AND P6, PT, R2, UR6, !P5 ;  /* 0x0000000602007c0c */ /* 0x000fe2000efc1270 */
[----:B------:R-:W-:Y:S01]  /*64d30*/  ULDC UR6, c[0x0][0x228] ;  /* 0x00008a0000067ab9 */ /* 0x000fe20000000800 */
[----:B------:R-:W-:Y:S01]  /*64d40*/  ISETP.GE.AND P2, PT, R7, UR4, PT ;  /* 0x0000000407007c0c */ /* 0x000fe2000bf46270 */
[----:B------:R-:W-:Y:S01]  /*64d50*/  ULDC UR4, c[0x0][0x228] ;  /* 0x00008a0000047ab9 */ /* 0x000fe20000000800 */
[----:B0-----:R-:W-:-:S05]  /*64d60*/  PRMT R6, R251, 0x7771, RZ ;  /* 0x00007771fb067816 */ /* 0x001fca00000000ff */
[----:B------:R0:W-:Y:S01]  /*64d70*/  @P0 STG.E.U8 desc[UR58][R186.64], R6 ;  /* 0x00000006ba000986 */ /* 0x0001e2000c10113a */
[----:B------:R-:W-:Y:S01]  /*64d80*/  PRMT R7, R251, 0x7772, RZ ;  /* 0x00007772fb077816 */ /* 0x000fe200000000ff */
[----:B------:R-:W-:Y:S01]  /*64d90*/  VIADD R178, R0, 0x194 ;  /* 0x0000019400b27836 */ /* 0x000fe20000000000 */
[C---:B------:R-:W-:Y:S01]  /*64da0*/  ISETP.LT.AND P5, PT, R3.reuse, UR6, !P5 ;  /* 0x0000000603007c0c */ /* 0x040fe2000efa1270 */
[----:B------:R-:W-:Y:S01]  /*64db0*/  ULDC UR6, c[0x0][0x228] ;  /* 0x00008a0000067ab9 */ /* 0x000fe20000000800 */
[----:B------:R-:W-:Y:S01]  /*64dc0*/  ISETP.LT.AND P0, PT, R2, UR4, !P3 ;  /* 0x0000000402007c0c */ /* 0x000fe2000df01270 */
[----:B------:R-:W-:Y:S01]  /*64dd0*/  ULDC UR4, c[0x0][0x22c] ;  /* 0x00008b0000047ab9 */ /* 0x000fe20000000800 */
[----:B0-----:R-:W3:Y:S04]  /*64de0*/  LDL.LU.64 R186, [R1+0x448] ;  /* 0x0004480001ba7983 */ /* 0x001ee80000300a00 */
[----:B------:R-:W3:Y:S01]  /*64df0*/  LDL.LU R250, [R1+0x8] ;  /* 0x0000080001fa7983 */ /* 0x000ee20000300800 */
[----:B------:R-:W-:Y:S01]  /*64e00*/  ISETP.LT.AND P3, PT, R3, UR6, !P3 ;  /* 0x0000000603007c0c */ /* 0x000fe2000df61270 */
[----:B------:R-:W-:Y:S01]  /*64e10*/  ULDC UR6, c[0x0][0x228] ;  /* 0x00008a0000067ab9 */ /* 0x000fe20000000800 */
[----:B------:R-:W-:Y:S01]  /*64e20*/  PRMT R6, R251, 0x7773, RZ ;  /* 0x00007773fb067816 */ /* 0x000fe200000000ff */
[----:B--2---:R0:W-:Y:S01]  /*64e30*/  @P6 STG.E.U8 desc[UR58][R182.64], R7 ;  /* 0x00000007b6006986 */ /* 0x0041e2000c10113a */
[----:B------:R-:W-:Y:S01]  /*64e40*/  ISETP.GE.AND P6, PT, R178, UR4, PT ;  /* 0x00000004b2007c0c */ /* 0x000fe2000bfc6270 */
[----:B------:R-:W-:-:S02]  /*64e50*/  ULDC UR4, c[0x0][0x228] ;  /* 0x00008a0000047ab9 */ /* 0x000fc40000000800 */
[----:B0-----:R-:W2:Y:S04]  /*64e60*/  LDL.LU.64 R182, [R1+0x438] ;  /* 0x0004380001b67983 */ /* 0x001ea80000300a00 */
[----:B------:R-:W2:Y:S01]  /*64e70*/  LDL.LU.64 R178, [R1+0x440] ;  /* 0x0004400001b27983 */ /* 0x000ea20000300a00 */
[----:B------:R-:W-:-:S03]  /*64e80*/  PRMT R7, R237, 0x7770, RZ ;  /* 0x00007770ed077816 */ /* 0x000fc600000000ff */
[----:B------:R0:W-:Y:S04]  /*64e90*/  @P5 STG.E.U8 desc[UR58][R188.64], R6 ;  /* 0x00000006bc005986 */ /* 0x0001e8000c10113a */
[----:B----4-:R1:W-:Y:S01]  /*64ea0*/  @P0 STG.E.U8 desc[UR58][R180.64], R7 ;  /* 0x00000007b4000986 */ /* 0x0103e2000c10113a */
[----:B0-----:R-:W-:-:S03]  /*64eb0*/  PRMT R6, R237, 0x7771, RZ ;  /* 0x00007771ed067816 */ /* 0x001fc600000000ff */
[----:B------:R-:W4:Y:S04]  /*64ec0*/  LDL.LU.64 R188, [R1+0x1478] ;  /* 0x0014780001bc7983 */ /* 0x000f280000300a00 */
[----:B------:R0:W-:Y:S04]  /*64ed0*/  @P3 STG.E.U8 desc[UR58][R184.64], R6 ;  /* 0x00000006b8003986 */ /* 0x0001e8000c10113a */
[----:B-1----:R-:W4:Y:S04]  /*64ee0*/  LDL.LU.64 R180, [R1+0x430] ;  /* 0x0004300001b47983 */ /* 0x002f280000300a00 */
[----:B0-----:R-:W4:Y:S01]  /*64ef0*/  LDL.LU.64 R184, [R1+0x428] ;  /* 0x0004280001b87983 */ /* 0x001f220000300a00 */
[----:B------:R-:W-:Y:S01]  /*64f00*/  ISETP.LT.AND P0, PT, R2, UR4, !P2 ;  /* 0x0000000402007c0c */ /* 0x000fe2000d701270 */
[----:B------:R-:W-:Y:S01]  /*64f10*/  VIADD R6, R0, 0x195 ;  /* 0x0000019500067836 */ /* 0x000fe20000000000 */
[----:B------:R-:W-:Y:S01]  /*64f20*/  PRMT R7, R237, 0x7772, RZ ;  /* 0x00007772ed077816 */ /* 0x000fe200000000ff */
[----:B------:R-:W-:Y:S01]  /*64f30*/  ULDC UR4, c[0x0][0x22c] ;  /* 0x00008b0000047ab9 */ /* 0x000fe20000000800 */
[----:B------:R-:W-:Y:S01]  /*64f40*/  ISETP.LT.AND P2, PT, R3, UR6, !P2 ;  /* 0x0000000603007c0c */ /* 0x000fe2000d741270 */
[----:B------:R-:W-:Y:S01]  /*64f50*/  ULDC UR6, c[0x0][0x228] ;  /* 0x00008a0000067ab9 */ /* 0x000fe20000000800 */
[----:B------:R-:W-:Y:S01]  /*64f60*/  ISETP.LT.AND P5, PT, R2, UR8, !P6 ;  /* 0x0000000802007c0c */ /* 0x000fe2000f7a1270 */
[----:B------:R-:W4:Y:S01]  /*64f70*/  LDL.LU R251, [R1+0xc] ;  /* 0x00000c0001fb7983 */ /* 0x000f220000300800 */
[----:B------:R-:W-:Y:S01]  /*64f80*/  ISETP.GE.AND P3, PT, R6, UR4, PT ;  /* 0x0000000406007c0c */ /* 0x000fe2000bf66270 */
[----:B------:R-:W-:Y:S01]  /*64f90*/  VIADD R6, R0, 0x196 ;  /* 0x0000019600067836 */ /* 0x000fe20000000000 */
[----:B------:R-:W-:Y:S01]  /*64fa0*/  ULDC UR4, c[0x0][0x22c] ;  /* 0x00008b0000047ab9 */ /* 0x000fe20000000800 */
[----:B------:R-:W-:-:S02]  /*64fb0*/  ULDC UR8, c[0x0][0x228] ;  /* 0x00008a0000087ab9 */ /* 0x000fc40000000800 */
[----:B---3--:R0:W-:Y:S01]  /*64fc0*/  @P0 STG.E.U8 desc[UR58][R186.64], R7 ;  /* 0x00000007ba000986 */ /* 0x0081e2000c10113a */
[----:B------:R-:W-:Y:S01]  /*64fd0*/  ISETP.GE.AND P0, PT, R6, UR4, PT ;  /* 0x0000000406007c0c */ /* 0x000fe2000bf06270 */
[----:B------:R-:W-:Y:S01]  /*64fe0*/  ULDC UR4, c[0x0][0x228] ;  /* 0x00008a0000047ab9 */ /* 0x000fe20000000800 */
[----:B------:R-:W-:Y:S01]  /*64ff0*/  PRMT R6, R250, 0x7770, RZ ;  /* 0x00007770fa067816 */ /* 0x000fe200000000ff */
[----:B0-----:R-:W-:Y:S01]  /*65000*/  IMAD.MOV.U32 R7, RZ, RZ, R237 ;  /* 0x000000ffff077224 */ /* 0x001fe200078e00ed */
[----:B------:R-:W-:Y:S01]  /*65010*/  ISETP.LT.AND P6, PT, R3, UR4, !P6 ;  /* 0x0000000403007c0c */ /* 0x000fe2000f7c1270 */
[----:B------:R-:W-:Y:S01]  /*65020*/  ULDC UR4, c[0x0][0x22c] ;  /* 0x00008b0000047ab9 */ /* 0x000fe20000000800 */
[----:B------:R-:W3:Y:S02]  /*65030*/  LDL.LU.64 R236, [R1+0x420] ;  /* 0x0004200001ec7983 */ /* 0x000ee40000300a00 */
[----:B------:R-:W-:Y:S02]  /*65040*/  PRMT R7, R7, 0x7773, RZ ;  /* 0x0000777307077816 */ /* 0x000fe400000000ff */
[----:B------:R-:W3:Y:S04]  /*65050*/  LDL.LU.64 R186, [R1+0x418] ;  /* 0x0004180001ba7983 */ /* 0x000ee80000300a00 */
[----:B--2---:R0:W-:Y:S04]  /*65060*/  @P2 STG.E.U8 desc[UR58][R178.64], R7 ;  /* 0x00000007b2002986 */ /* 0x0041e8000c10113a */
[----:B------:R1:W-:Y:S01]  /*65070*/  @P5 STG.E.U8 desc[UR58][R182.64], R6 ;  /* 0x00000006b6005986 */ /* 0x0003e2000c10113a */
[----:B------:R-:W-:Y:S01]  /*65080*/  ISETP.LT.AND P5, PT, R2, UR6, !P3 ;  /* 0x0000000602007c0c */ /* 0x000fe2000dfa1270 */
[----:B------:R-:W-:Y:S01]  /*65090*/  ULDC UR6, c[0x0][0x228] ;  /* 0x00008a0000067ab9 */ /* 0x000fe20000000800 */
[----:B0-----:R-:W-:Y:S01]  /*650a0*/  VIADD R7, R0, 0x197 ;  /* 0x0000019700077836 */ /* 0x001fe20000000000 */
[C---:B-1----:R-:W-:Y:S01]  /*650b0*/  PRMT R6, R250.reuse, 0x7771, RZ ;  /* 0x00007771fa067816 */ /* 0x042fe200000000ff */
[----:B------:R-:W2:Y:S03]  /*650c0*/  LDL.LU.64 R182, [R1+0x408] ;  /* 0x0004080001b67983 */ /* 0x000ea60000300a00 */
[----:B------:R-:W-:Y:S01]  /*650d0*/  ISETP.GE.AND P2, PT, R7, UR4, PT ;  /* 0x0000000407007c0c */ /* 0x000fe2000bf46270 */
[----:B------:R-:W-:Y:S01]  /*650e0*/  ULDC UR4, c[0x0][0x228] ;  /* 0x00008a0000047ab9 */ /* 0x000fe20000000800 */
[----:B------:R-:W-:Y:S01]  /*650f0*/  PRMT R7, R250, 0x7772, RZ ;  /* 0x00007772fa077816 */ /* 0x000fe200000000ff */
[----:B----4-:R0:W-:Y:S04]  /*65100*/  @P6 STG.E.U8 desc[UR58][R180.64], R6 ;  /* 0x00000006b4006986 */ /* 0x0101e8000c10113a */
[----:B------:R1:W-:Y:S04]  /*65110*/  @P5 STG.E.U8 desc[UR58][R184.64], R7 ;  /* 0x00000007b8005986 */ /* 0x0003e8000c10113a */
[----:B0-----:R-:W4:Y:S04]  /*65120*/  LDL.LU.64 R180, [R1+0x3f8] ;  /* 0x0003f80001b47983 */ /* 0x001f280000300a00 */
[----:B-1----:R-:W2:Y:S01]  /*65130*/  LDL.LU.64 R184, [R1+0x1470] ;  /* 0x0014700001b87983 */ /* 0x002ea20000300a00 */
[C---:B------:R-:W-:Y:S01]  /*65140*/  ISETP.LT.AND P3, PT, R3.reuse, UR6, !P3 ;  /* 0x0000000603007c0c */ /* 0x040fe2000df61270 */
[----:B------:R-:W-:Y:S01]  /*65150*/  ULDC UR6, c[0x0][0x228] ;  /* 0x00008a0000067ab9 */ /* 0x000fe20000000800 */
[----:B------:R-:W-:Y:S01]  /*65160*/  ISETP.LT.AND P6, PT, R2, UR4, !P0 ;  /* 0x0000000402007c0c */ /* 0x000fe2000c7c1270 */
[----:B------:R-:W-:Y:S01]  /*65170*/  VIADD R178, R0, 0x198 ;  /* 0x0000019800b27836 */ /* 0x000fe20000000000 */
[----:B------:R-:W-:Y:S01]  /*65180*/  ISETP.LT.AND P0, PT, R3, UR6, !P0 ;  /* 0x0000000603007c0c */ /* 0x000fe2000c701270 */
[----:B------:R-:W-:Y:S01]  /*65190*/  ULDC UR4, c[0x0][0x22c] ;  /* 0x00008b0000047ab9 */ /* 0x000fe20000000800 */
[----:B------:R-:W-:Y:S01]  /*651a0*/  PRMT R6, R250, 0x7773, RZ ;  /* 0x00007773fa067816 */ /* 0x000fe200000000ff */
[----:B------:R-:W-:Y:S01]  /*651b0*/  ULDC UR6, c[0x0][0x228] ;  /* 0x00008a0000067ab9 */ /* 0x000fe20000000800 */
[----:B------:R-:W-:-:S02]  /*651c0*/  PRMT R7, R251, 0x7770, RZ ;  /* 0x00007770fb077816 */ /* 0x000fc400000000ff */
[----:B------:R-:W-:Y:S01]  /*651d0*/  ISETP.GE.AND P5, PT, R178, UR4, PT ;  /* 0x00000004b2007c0c */ /* 0x000fe2000bfa6270 */
[----:B------:R-:W-:Y:S01]  /*651e0*/  ULDC UR4, c[0x0][0x228] ;  /* 0x00008a0000047ab9 */ /* 0x000fe20000000800 */
[----:B------:R-:W4:Y:S04]  /*651f0*/  LDL.LU.64 R178, [R1+0x400] ;  /* 0x0004000001b27983 */ /* 0x000f280000300a00 */
[----:B---3--:R0:W-:Y:S04]  /*65200*/  @P3 STG.E.U8 desc[UR58][R236.64], R6 ;  /* 0x00000006ec003986 */ /* 0x0081e8000c10113a */
[----:B------:R-:W-:Y:S01]  /*65210*/  @P6 STG.E.U8 desc[UR58][R186.64], R7 ;  /* 0x00000007ba006986 */ /* 0x000fe2000c10113a */
[----:B0-----:R-:W-:-:S03]  /*65220*/  PRMT R6, R251, 0x7771, RZ ;  /* 0x00007771fb067816 */ /* 0x001fc600000000ff */
[----:B------:R-:W3:Y:S04]  /*65230*/  LDL.LU.64 R236, [R1+0x3f0] ;  /* 0x0003f00001ec7983 */ /* 0x000ee80000300a00 */
[----:B--2---:R0:W-:Y:S04]  /*65240*/  @P0 STG.E.U8 desc[UR58][R184.64], R6 ;  /* 0x00000006b8000986 */ /* 0x0041e8000c10113a */
[----:B0-----:R-:W2:Y:S04]  /*65250*/  LDL.LU.64 R184, [R1+0x1468] ;  /* 0x0014680001b87983 */ /* 0x001ea80000300a00 */
[----:B------:R-:W3:Y:S01]  /*65260*/  LDL.LU.64 R186, [R1+0x3e8] ;  /* 0x0003e80001ba7983 */ /* 0x000ee20000300a00 */
[----:B------:R-:W-:Y:S01]  /*65270*/  ISETP.LT.AND P3, PT, R2, UR4, !P2 ;  /* 0x0000000402007c0c */ /* 0x000fe2000d761270 */
[----:B------:R-:W-:Y:S01]  /*65280*/  VIADD R6, R0, 0x199 ;  /* 0x0000019900067836 */ /* 0x000fe20000000000 */
[----:B------:R-:W-:Y:S01]  /*65290*/  ULDC UR4, c[0x0][0x22c] ;  /* 0x00008b0000047ab9 */ /* 0x000fe20000000800 */
[----:B------:R-:W-:Y:S01]  /*652a0*/  ISETP.LT.AND P2, PT, R3, UR6, !P2 ;  /* 0x0000000603007c0c */ /* 0x000fe2000d741270 */
[----:B------:R-:W-:Y:S01]  /*652b0*/  ULDC UR6, c[0x0][0x228] ;  /* 0x00008a0000067ab9 */ /* 0x000fe20000000800 */
[----:B------:R-:W-:-:S02]  /*652c0*/  PRMT R7, R251, 0x7772, RZ ;  /* 0x00007772fb077816 */ /* 0x000fc400000000ff */
[----:B------:R-:W-:Y:S01]  /*652d0*/  ISETP.GE.AND P0, PT, R6, UR4, PT ;  /* 0x0000000406007c0c */ /* 0x000fe2000bf06270 */
[----:B------:R-:W-:Y:S01]  /*652e0*/  VIADD R6, R0, 0x19a ;  /* 0x0000019a00067836 */ /* 0x000fe20000000000 */
[----:B------:R-:W-:Y:S01]  /*652f0*/  ISETP.LT.AND P6, PT, R2, UR8, !P5 ;  /* 0x0000000802007c0c */ /* 0x000fe2000efc1270 */
[----:B------:R-:W-:Y:S01]  /*65300*/  ULDC UR4, c[0x0][0x22c] ;  /* 0x00008b0000047ab9 */ /* 0x000fe20000000800 */
[----:B------:R-:W-:Y:S02]  /*65310*/  ULDC UR8, c[0x0][0x228] ;  /* 0x00008a0000087ab9 */ /* 0x000fe40000000800 */
[----:B------:R0:W-:Y:S01]  /*65320*/  @P3 STG.E.U8 desc[UR58][R182.64], R7 ;  /* 0x00000007b6003986 */ /* 0x0001e2000c10113a */
[----:B------:R-:W-:Y:S01]  /*65330*/  ISETP.GE.AND P3, PT, R6, UR4, PT ;  /* 0x0000000406007c0c */ /* 0x000fe2000bf66270 */
[----:B------:R-:W-:Y:S02]  /*65340*/  ULDC UR4, c[0x0][0x228] ;  /* 0x00008a0000047ab9 */ /* 0x000fe40000000800 */
[----:B------:R-:W-:Y:S01]  /*65350*/  ISETP.LT.AND P5, PT, R3, UR4, !P5 ;  /* 0x0000000403007c0c */ /* 0x000fe2000efa1270 */
[----:B------:R-:W-:Y:S01]  /*65360*/  ULDC UR4, c[0x0][0x22c] ;  /* 0x00008b0000047ab9 */ /* 0x000fe20000000800 */
[----:B0-----:R-:W-:Y:S01]  /*65370*/  PRMT R7, R251, 0x7773, RZ ;  /* 0x00007773fb077816 */ /* 0x001fe200000000ff */
[----:B------:R-:W3:Y:S04]  /*65380*/  LDL.LU.64 R182, [R1+0x3e0] ;  /* 0x0003e00001b67983 */ /* 0x000ee80000300a00 */
[----:B----4-:R0:W-:Y:S04]  /*65390*/  @P2 STG.E.U8 desc[UR58][R178.64], R7 ;  /* 0x00000007b2002986 */ /* 0x0101e8000c10113a */
[----:B------:R-:W4:Y:S01]  /*653a0*/  LDL.LU.64 R250, [R1+0x3d8] ;  /* 0x0003d80001fa7983 */ /* 0x000f220000300a00 */
[----:B--2---:R-:W-:-:S05]  /*653b0*/  PRMT R6, R184, 0x7770, RZ ;  /* 0x00007770b8067816 */ /* 0x004fca00000000ff */
[----:B------:R1:W-:Y:S01]  /*653c0*/  @P6 STG.E.U8 desc[UR58][R180.64], R6 ;  /* 0x00000006b4006986 */ /* 0x0003e2000c10113a */
[----:B------:R-:W-:Y:S01]  /*653d0*/  ISETP.LT.AND P6, PT, R2, UR6, !P0 ;  /* 0x0000000602007c0c */ /* 0x000fe2000c7c1270 */
[----:B0-----:R-:W-:Y:S01]  /*653e0*/  VIADD R7, R0, 0x19b ;  /* 0x0000019b00077836 */ /* 0x001fe20000000000 */
[----:B------:R-:W-:Y:S01]  /*653f0*/  ULDC UR6, c[0x0][0x228] ;  /* 0x00008a0000067ab9 */ /* 0x000fe20000000800 */
[----:B-1----:R-:W-:-:S05]  /*65400*/  PRMT R6, R184, 0x7771, RZ ;  /* 0x00007771b8067816 */ /* 0x002fca00000000ff */
[----:B---3--:R0:W-:Y:S02]  /*65410*/  @P5 STG.E.U8 desc[UR58][R236.64], R6 ;  /* 0x00000006ec005986 */ /* 0x0081e4000c10113a */
[----:B0-----:R-:W-:Y:S02]  /*65420*/  PRMT R6, R184, 0x7772, RZ ;  /* 0x00007772b8067816 */ /* 0x001fe400000000ff */
[----:B------:R-:W2:Y:S04]  /*65430*/  LDL.LU.64 R236, [R1+0x3c8] ;  /* 0x0003c80001ec7983 */ /* 0x000ea80000300a00 */
[----:B------:R-:W3:Y:S04]  /*65440*/  LDL.LU.64 R178, [R1+0x3c0] ;  /* 0x0003c00001b27983 */ /* 0x000ee80000300a00 */
[----:B------:R-:W3:Y:S04]  /*65450*/  LDL.LU.64 R180, [R1+0x3b8] ;  /* 0x0003b80001b47983 */ /* 0x000ee80000300a00 */
[----:B------:R0:W-:Y:S04]  /*65460*/  @P6 STG.E.U8 desc[UR58][R186.64], R6 ;  /* 0x00000006ba006986 */ /* 0x0001e8000c10113a */
[----:B0-----:R-:W2:Y:S01]  /*65470*/  LDL.LU.64 R186, [R1+0x1460] ;  /* 0x0014600001ba7983 */ /* 0x001ea20000300a00 */
[----:B------:R-:W-:Y:S01]  /*65480*/  ISETP.GE.AND P2, PT, R7, UR4, PT ;  /* 0x0000000407007c0c */ /* 0x000fe2000bf46270 */
[----:B------:R-:W-:Y:S01]  /*65490*/  ULDC UR4, c[0x0][0x228] ;  /* 0x00008a0000047ab9 */ /* 0x000fe20000000800 */
        /* <DEDUP_REMOVED lines=8> */
[----:B------:R-:W-:Y:S01]  /*65520*/  ISETP.GE.AND P6, PT, R7, UR4, PT ;  /* 0x0000000407007c0c */ /* 0x000fe2000bfc6270 */
[----:B------:R-:W-:Y:S01]  /*65530*/  ULDC UR4, c[0x0][0x228] ;  /* 0x00008a0000047ab9 */ /* 0x000fe20000000800 */
[----:B------:R-:W-:-:S02]  /*65540*/  PRMT R7, R185, 0x7770, RZ ;  /* 0x00007770b9077816 */ /* 0x000fc400000000ff */
[----:B------:R-:W-:Y:S01]  /*65550*/  PRMT R6, R185, 0x7771, RZ ;  /* 0x00007771b9067816 */ /* 0x000fe200000000ff */
[----:B------:R-:W-:Y:S04]  /*65560*/  @P0 STG.E.U8 desc[UR58][R182.64], R184 ;  /* 0x000000b8b6000986 */ /* 0x000fe8000c10113a */
[----:B----4-:R0:W-:Y:S04]  /*65570*/  @P5 STG.E.U8 desc[UR58][R250.64], R7 ;  /* 0x00000007fa005986 */ /* 0x0101e8000c10113a */
[----:B0-----:R-:W4:Y:S01]  /*65580*/  LDL.LU.64 R250, [R1+0x3b0] ;  /* 0x0003b00001fa7983 */ /* 0x001f220000300a00 */
[----:B------:R-:W-:Y:S01]  /*65590*/  ISETP.LT.AND P0, PT, R2, UR4, !P2 ;  /* 0x0000000402007c0c */ /* 0x000fe2000d701270 */
[----:B------:R-:W-:Y:S01]  /*655a0*/  ULDC UR4, c[0x0][0x22c] ;  /* 0x00008b0000047ab9 */ /* 0x000fe20000000800 */
[----:B------:R-:W-:Y:S01]  /*655b0*/  ISETP.LT.AND P2, PT, R3, UR6, !P2 ;  /* 0x0000000603007c0c */ /* 0x000fe2000d741270 */
[----:B------:R-:W-:Y:S01]  /*655c0*/  ULDC UR6, c[0x0][0x228] ;  /* 0x00008a0000067ab9 */ /* 0x000fe20000000800 */
[----:B--2---:R0:W-:Y:S04]  /*655d0*/  @P3 STG.E.U8 desc[UR58][R186.64], R6 ;  /* 0x00000006ba003986 */ /* 0x0041e8000c10113a */
[----:B0-----:R-:W2:Y:S01]  /*655e0*/  LDL.LU.64 R186, [R1+0x1458] ;  /* 0x0014580001ba7983 */ /* 0x001ea20000300a00 */
[----:B------:R-:W-:-:S02]  /*655f0*/  PRMT R7, R185, 0x7772, RZ ;  /* 0x00007772b9077816 */ /* 0x000fc400000000ff */
[----:B------:R-:W-:Y:S01]  /*65600*/  PRMT R185, R185, 0x7773, RZ ;  /* 0x00007773b9b97816 */ /* 0x000fe200000000ff */
[----:B------:R-:W4:Y:S04]  /*65610*/  LDL.LU.64 R182, [R1+0x3a0] ;  /* 0x0003a00001b67983 */ /* 0x000f280000300a00 */
[----:B------:R0:W-:Y:S04]  /*65620*/  @P0 STG.E.U8 desc[UR58][R236.64], R7 ;  /* 0x00000007ec000986 */ /* 0x0001e8000c10113a */
[----:B---3--:R1:W-:Y:S04]  /*65630*/  @P2 STG.E.U8 desc[UR58][R178.64], R185 ;  /* 0x000000b9b2002986 */ /* 0x0083e8000c10113a */
[----:B0-----:R-:W3:Y:S04]  /*65640*/  LDL.LU.64 R236, [R1+0x398] ;  /* 0x0003980001ec7983 */ /* 0x001ee80000300a00 */
[----:B-1----:R-:W3:Y:S01]  /*65650*/  LDL.LU.64 R184, [R1+0x3a8] ;  /* 0x0003a80001b87983 */ /* 0x002ee20000300a00 */
        /* <DEDUP_REMOVED lines=11> */
[----:B--2---:R-:W-:-:S05]  /*65710*/  PRMT R6, R186, 0x7770, RZ ;  /* 0x00007770ba067816 */ /* 0x004fca00000000ff */
[----:B------:R0:W-:Y:S02]  /*65720*/  @P5 STG.E.U8 desc[UR58][R180.64], R6 ;  /* 0x00000006b4005986 */ /* 0x0001e4000c10113a */
[----:B0-----:R-:W-:-:S05]  /*65730*/  PRMT R6, R186, 0x7771, RZ ;  /* 0x00007771ba067816 */ /* 0x001fca00000000ff */
[----:B----4-:R0:W-:Y:S04]  /*65740*/  @P6 STG.E.U8 desc[UR58][R250.64], R6 ;  /* 0x00000006fa006986 */ /* 0x0101e8000c10113a */
[----:B0-----:R-:W2:Y:S01]  /*65750*/  LDL.LU.64 R250, [R1+0x388] ;  /* 0x0003880001fa7983 */ /* 0x001ea20000300a00 */
[C---:B------:R-:W-:Y:S01]  /*65760*/  ISETP.LT.AND P5, PT, R2.reuse, UR6, !P3 ;  /* 0x0000000602007c0c */ /* 0x040fe2000dfa1270 */
[----:B------:R-:W-:Y:S01]  /*65770*/  ULDC UR6, c[0x0][0x228] ;  /* 0x00008a0000067ab9 */ /* 0x000fe20000000800 */
[----:B------:R-:W-:Y:S01]  /*65780*/  ISETP.GE.AND P2, PT, R7, UR4, PT ;  /* 0x0000000407007c0c */ /* 0x000fe2000bf46270 */
[----:B------:R-:W-:Y:S01]  /*65790*/  ULDC UR4, c[0x0][0x228] ;  /* 0x00008a0000047ab9 */ /* 0x000fe20000000800 */
[C---:B------:R-:W-:Y:S01]  /*657a0*/  ISETP.LT.AND P3, PT, R3.reuse, UR6, !P3 ;  /* 0x0000000603007c0c */ /* 0x040fe2000df61270 */
[----:B------:R-:W-:Y:S01]  /*657b0*/  ULDC UR6, c[0x0][0x228] ;  /* 0x00008a0000067ab9 */ /* 0x000fe20000000800 */
[----:B------:R-:W-:Y:S01]  /*657c0*/  ISETP.LT.AND P6, PT, R2, UR4, !P0 ;  /* 0x0000000402007c0c */ /* 0x000fe2000c7c1270 */
[----:B------:R-:W-:Y:S01]  /*657d0*/  VIADD R7, R0, 0x1a0 ;  /* 0x000001a000077836 */ /* 0x000fe20000000000 */
[C---:B------:R-:W-:Y:S01]  /*657e0*/  PRMT R6, R186.reuse, 0x7772, RZ ;  /* 0x00007772ba067816 */ /* 0x040fe200000000ff */
[----:B------:R-:W-:Y:S01]  /*657f0*/  ULDC UR4, c[0x0][0x22c] ;  /* 0x00008b0000047ab9 */ /* 0x000fe20000000800 */
[----:B------:R-:W-:Y:S01]  /*65800*/  ISETP.LT.AND P0, PT, R3, UR6, !P0 ;  /* 0x0000000603007c0c */ /* 0x000fe2000c701270 */
[----:B------:R-:W4:Y:S01]  /*65810*/  LDL.LU.64 R178, [R1+0x380] ;  /* 0x0003800001b27983 */ /* 0x000f220000300a00 */
[----:B------:R-:W-:Y:S01]  /*65820*/  PRMT R186, R186, 0x7773, RZ ;  /* 0x00007773baba7816 */ /* 0x000fe200000000ff */
[----:B------:R-:W-:-:S02]  /*65830*/  ULDC UR6, c[0x0][0x228] ;  /* 0x00008a0000067ab9 */ /* 0x000fc40000000800 */
[----:B---3--:R0:W-:Y:S01]  /*65840*/  @P5 STG.E.U8 desc[UR58][R184.64], R6 ;  /* 0x00000006b8005986 */ /* 0x0081e2000c10113a */
[----:B------:R-:W-:Y:S01]  /*65850*/  ISETP.GE.AND P5, PT, R7, UR4, PT ;  /* 0x0000000407007c0c */ /* 0x000fe2000bfa6270 */
[----:B------:R-:W-:Y:S01]  /*65860*/  ULDC UR4, c[0x0][0x228] ;  /* 0x00008a0000047ab9 */ /* 0x000fe20000000800 */
[C---:B------:R-:W-:Y:S01]  /*65870*/  PRMT R7, R187.reuse, 0x7770, RZ ;  /* 0x00007770bb077816 */ /* 0x040fe200000000ff */
[----:B------:R-:W-:Y:S04]  /*65880*/  @P3 STG.E.U8 desc[UR58][R182.64], R186 ;  /* 0x000000bab6003986 */ /* 0x000fe8000c10113a */
[----:B------:R-:W3:Y:S01]  /*65890*/  LDL.LU.64 R180, [R1+0x378] ;  /* 0x0003780001b47983 */ /* 0x000ee20000300a00 */
[----:B0-----:R-:W-:-:S03]  /*658a0*/  PRMT R6, R187, 0x7771, RZ ;  /* 0x00007771bb067816 */ /* 0x001fc600000000ff */
[----:B------:R0:W-:Y:S04]  /*658b0*/  @P6 STG.E.U8 desc[UR58][R236.64], R7 ;  /* 0x00000007ec006986 */ /* 0x0001e8000c10113a */
[----:B------:R1:W-:Y:S04]  /*658c0*/  @P0 STG.E.U8 desc[UR58][R188.64], R6 ;  /* 0x00000006bc000986 */ /* 0x0003e8000c10113a */
[----:B0-----:R-:W3:Y:S04]  /*658d0*/  LDL.LU.64 R236, [R1+0x370] ;  /* 0x0003700001ec7983 */ /* 0x001ee80000300a00 */
[----:B-1----:R-:W3:Y:S01]  /*658e0*/  LDL.LU.64 R188, [R1+0x1450] ;  /* 0x0014500001bc7983 */ /* 0x002ee20000300a00 */
[----:B------:R-:W-:-:S02]  /*658f0*/  ISETP.LT.AND P3, PT, R2, UR4, !P2 ;  /* 0x0000000402007c0c */ /* 0x000fc4000d761270 */
[----:B------:R-:W-:Y:S01]  /*65900*/  PRMT R7, R187, 0x7772, RZ ;  /* 0x00007772bb077816 */ /* 0x000fe200000000ff */
[----:B------:R-:W3:Y:S01]  /*65910*/  LDL.LU.64 R184, [R1+0x368] ;  /* 0x0003680001b87983 */ /* 0x000ee20000300a00 */
[----:B------:R-:W-:Y:S01]  /*65920*/  VIADD R6, R0, 0x1a1 ;  /* 0x000001a100067836 */ /* 0x000fe20000000000 */
[----:B------:R-:W-:Y:S02]  /*65930*/  ULDC UR4, c[0x0][0x22c] ;  /* 0x00008b0000047ab9 */ /* 0x000fe40000000800 */
[----:B------:R-:W3:Y:S06]  /*65940*/  LDL.LU.64 R182, [R1+0x360] ;  /* 0x0003600001b67983 */ /* 0x000eec0000300a00 */
[----:B--2---:R0:W-:Y:S04]  /*65950*/  @P3 STG.E.U8 desc[UR58][R250.64], R7 ;  /* 0x00000007fa003986 */ /* 0x0041e8000c10113a */
[----:B0-----:R-:W2:Y:S01]  /*65960*/  LDL.LU.64 R250, [R1+0x358] ;  /* 0x0003580001fa7983 */ /* 0x001ea20000300a00 */
[----:B------:R-:W-:Y:S01]  /*65970*/  ISETP.GE.AND P0, PT, R6, UR4, PT ;  /* 0x0000000406007c0c */ /* 0x000fe2000bf06270 */
[----:B------:R-:W-:Y:S01]  /*65980*/  VIADD R6, R0, 0x1a2 ;  /* 0x000001a200067836 */ /* 0x000fe20000000000 */
[----:B------:R-:W-:Y:S01]  /*65990*/  ISETP.LT.AND P2, PT, R3, UR6, !P2 ;  /* 0x0000000603007c0c */ /* 0x000fe2000d741270 */
[----:B------:R-:W-:Y:S01]  /*659a0*/  ULDC UR4, c[0x0][0x22c] ;  /* 0x00008b0000047ab9 */ /* 0x000fe20000000800 */
[----:B------:R-:W-:Y:S01]  /*659b0*/  ISETP.LT.AND P6, PT, R2, UR8, !P5 ;  /* 0x0000000802007c0c */ /* 0x000fe2000efc1270 */
[----:B------:R-:W-:Y:S01]  /*659c0*/  ULDC UR6, c[0x0][0x228] ;  /* 0x00008a0000067ab9 */ /* 0x000fe20000000800 */
[----:B------:R-:W-:Y:S01]  /*659d0*/  ISETP.GE.AND P3, PT, R6, UR4, PT ;  /* 0x0000000406007c0c */ /* 0x000fe2000bf66270 */
[----:B------:R-:W-:Y:S01]  /*659e0*/  ULDC UR4, c[0x0][0x228] ;  /* 0x00008a0000047ab9 */ /* 0x000fe20000000800 */
[----:B------:R-:W-:Y:S01]  /*659f0*/  PRMT R187, R187, 0x7773, RZ ;  /* 0x00007773bbbb7816 */ /* 0x000fe200000000ff */
[----:B------:R-:W-:Y:S01]  /*65a00*/  VIADD R7, R0, 0x1a3 ;  /* 0x000001a300077836 */ /* 0x000fe20000000000 */
[----:B------:R-:W-:Y:S01]  /*65a10*/  ISETP.LT.AND P5, PT, R3, UR4, !P5 ;  /* 0x0000000403007c0c */ /* 0x000fe2000efa1270 */
[----:B------:R-:W-:Y:S01]  /*65a20*/  ULDC UR4, c[0x0][0x22c] ;  /* 0x00008b0000047ab9 */ /* 0x000fe20000000800 */
[----:B------:R-:W-:-:S03]  /*65a30*/  ULDC UR8, c[0x0][0x228] ;  /* 0x00008a0000087ab9 */ /* 0x000fc60000000800 */
[----:B----4-:R-:W-:Y:S01]  /*65a40*/  @P2 STG.E.U8 desc[UR58][R178.64], R187 ;  /* 0x000000bbb2002986 */ /* 0x010fe2000c10113a */
[----:B------:R-:W-:Y:S01]  /*65a50*/  ISETP.GE.AND P2, PT, R7, UR4, PT ;  /* 0x0000000407007c0c */ /* 0x000fe2000bf46270 */
[----:B------:R-:W-:Y:S01]  /*65a60*/  ULDC UR4, c[0x0][0x228] ;  /* 0x00008a0000047ab9 */ /* 0x000fe20000000800 */
[----:B---3--:R-:W-:-:S05]  /*65a70*/  PRMT R6, R188, 0x7770, RZ ;  /* 0x00007770bc067816 */ /* 0x008fca00000000ff */
[----:B------:R0:W-:Y:S01]  /*65a80*/  @P6 STG.E.U8 desc[UR58][R180.64], R6 ;  /* 0x00000006b4006986 */ /* 0x0001e2000c10113a */
[----:B------:R-:W-:Y:S01]  /*65a90*/  ISETP.LT.AND P6, PT, R2, UR6, !P0 ;  /* 0x0000000602007c0c */ /* 0x000fe2000c7c1270 */
[----:B------:R-:W-:Y:S01]  /*65aa0*/  ULDC UR6, c[0x0][0x228] ;  /* 0x00008a0000067ab9 */ /* 0x000fe20000000800 */
[----:B0-----:R-:W-:-:S05]  /*65ab0*/  PRMT R6, R188, 0x7771, RZ ;  /* 0x00007771bc067816 */ /* 0x001fca00000000ff */
[----:B------:R0:W-:Y:S01]  /*65ac0*/  @P5 STG.E.U8 desc[UR58][R236.64], R6 ;  /* 0x00000006ec005986 */ /* 0x0001e2000c10113a */
[C---:B------:R-:W-:Y:S01]  /*65ad0*/  ISETP.LT.AND P0, PT, R3.reuse, UR6, !P0 ;  /* 0x0000000603007c0c */ /* 0x040fe2000c701270 */
[----:B------:R-:W-:Y:S01]  /*65ae0*/  ULDC UR6, c[0x0][0x228] ;  /* 0x00008a0000067ab9 */ /* 0x000fe20000000800 */
[----:B------:R-:W-:Y:S01]  /*65af0*/  ISETP.LT.AND P5, PT, R2, UR4, !P3 ;  /* 0x0000000402007c0c */ /* 0x000fe2000dfa1270 */
[----:B------:R-:W-:Y:S01]  /*65b00*/  VIADD R7, R0, 0x1a4 ;  /* 0x000001a400077836 */ /* 0x000fe20000000000 */
[----:B0-----:R-:W3:Y:S01]  /*65b10*/  LDL.LU.64 R236, [R1+0x348] ;  /* 0x0003480001ec7983 */ /* 0x001ee20000300a00 */
[C---:B------:R-:W-:Y:S01]  /*65b20*/  PRMT R6, R188.reuse, 0x7772, RZ ;  /* 0x00007772bc067816 */ /* 0x040fe200000000ff */
[----:B------:R-:W-:Y:S01]  /*65b30*/  ULDC UR4, c[0x0][0x22c] ;  /* 0x00008b0000047ab9 */ /* 0x000fe20000000800 */
[----:B------:R-:W-:Y:S01]  /*65b40*/  ISETP.LT.AND P3, PT, R3, UR6, !P3 ;  /* 0x0000000603007c0c */ /* 0x000fe2000df61270 */
[----:B------:R-:W4:Y:S01]  /*65b50*/  LDL.LU.64 R178, [R1+0x340] ;  /* 0x0003400001b27983 */ /* 0x000f220000300a00 */
[----:B------:R-:W-:Y:S01]  /*65b60*/  PRMT R188, R188, 0x7773, RZ ;  /* 0x00007773bcbc7816 */ /* 0x000fe200000000ff */
[----:B------:R-:W-:-:S02]  /*65b70*/  ULDC UR6, c[0x0][0x228] ;  /* 0x00008a0000067ab9 */ /* 0x000fc40000000800 */
[----:B------:R0:W-:Y:S01]  /*65b80*/  @P6 STG.E.U8 desc[UR58][R184.64], R6 ;  /* 0x00000006b8006986 */ /* 0x0001e2000c10113a */
[----:B------:R-:W-:Y:S01]  /*65b90*/  ISETP.GE.AND P6, PT, R7, UR4, PT ;  /* 0x0000000407007c0c */ /* 0x000fe2000bfc6270 */
[----:B------:R-:W-:Y:S01]  /*65ba0*/  ULDC UR4, c[0x0][0x228] ;  /* 0x00008a0000047ab9 */ /* 0x000fe20000000800 */
[C---:B------:R-:W-:Y:S01]  /*65bb0*/  PRMT R7, R189.reuse, 0x7770, RZ ;  /* 0x00007770bd077816 */ /* 0x040fe200000000ff */
[----:B------:R-:W-:Y:S04]  /*65bc0*/  @P0 STG.E.U8 desc[UR58][R182.64], R188 ;  /* 0x000000bcb6000986 */ /* 0x000fe8000c10113a */
[----:B------:R-:W4:Y:S01]  /*65bd0*/  LDL.LU.64 R180, [R1+0x338] ;  /* 0x0003380001b47983 */ /* 0x000f220000300a00 */
[----:B0-----:R-:W-:-:S03]  /*65be0*/  PRMT R6, R189, 0x7771, RZ ;  /* 0x00007771bd067816 */ /* 0x001fc600000000ff */
[----:B--2---:R0:W-:Y:S04]  /*65bf0*/  @P5 STG.E.U8 desc[UR58][R250.64], R7 ;  /* 0x00000007fa005986 */ /* 0x0041e8000c10113a */
[----:B------:R1:W-:Y:S04]  /*65c00*/  @P3 STG.E.U8 desc[UR58][R190.64], R6 ;  /* 0x00000006be003986 */ /* 0x0003e8000c10113a */
[----:B0-----:R-:W2:Y:S04]  /*65c10*/  LDL.LU.64 R250, [R1+0x330] ;  /* 0x0003300001fa7983 */ /* 0x001ea80000300a00 */
[----:B-1----:R-:W2:Y:S01]  /*65c20*/  LDL.LU.64 R190, [R1+0x1448] ;  /* 0x0014480001be7983 */ /* 0x002ea20000300a00 */
[----:B------:R-:W-:-:S02]  /*65c30*/  ISETP.LT.AND P0, PT, R2, UR4, !P2 ;  /* 0x0000000402007c0c */ /* 0x000fc4000d701270 */
[----:B------:R-:W-:Y:S01]  /*65c40*/  PRMT R7, R189, 0x7772, RZ ;  /* 0x00007772bd077816 */ /* 0x000fe200000000ff */
[----:B------:R-:W2:Y:S01]  /*65c50*/  LDL.LU.64 R184, [R1+0x328] ;  /* 0x0003280001b87983 */ /* 0x000ea20000300a00 */
[----:B------:R-:W-:Y:S01]  /*65c60*/  VIADD R6, R0, 0x1a5 ;  /* 0x000001a500067836 */ /* 0x000fe20000000000 */
[----:B------:R-:W-:Y:S02]  /*65c70*/  ULDC UR4, c[0x0][0x22c] ;  /* 0x00008b0000047ab9 */ /* 0x000fe40000000800 */
[----:B------:R-:W2:Y:S02]  /*65c80*/  LDL.LU.64 R182, [R1+0x320] ;  /* 0x0003200001b67983 */ /* 0x000ea40000300a00 */
[----:B------:R-:W-:Y:S01]  /*65c90*/  ISETP.GE.AND P3, PT, R6, UR4, PT ;  /* 0x0000000406007c0c */ /* 0x000fe2000bf66270 */
[----:B------:R-:W-:Y:S01]  /*65ca0*/  VIADD R6, R0, 0x1a6 ;  /* 0x000001a600067836 */ /* 0x000fe20000000000 */
[----:B------:R-:W-:Y:S01]  /*65cb0*/  ISETP.LT.AND P2, PT, R3, UR6, !P2 ;  /* 0x0000000603007c0c */ /* 0x000fe2000d741270 */
[----:B------:R-:W-:Y:S01]  /*65cc0*/  ULDC UR4, c[0x0][0x22c] ;  /* 0x00008b0000047ab9 */ /* 0x000fe20000000800 */
[----:B------:R-:W-:Y:S01]  /*65cd0*/  ISETP.LT.AND P5, PT, R2, UR8, !P6 ;  /* 0x0000000802007c0c */ /* 0x000fe2000f7a1270 */
[----:B------:R-:W-:Y:S01]  /*65ce0*/  ULDC UR6, c[0x0][0x228] ;  /* 0x00008a0000067ab9 */ /* 0x000fe20000000800 */
[----:B------:R-:W-:Y:S01]  /*65cf0*/  PRMT R189, R189, 0x7773, RZ ;  /* 0x00007773bdbd7816 */ /* 0x000fe200000000ff */
[----:B------:R-:W-:Y:S01]  /*65d00*/  ULDC UR8, c[0x0][0x228] ;  /* 0x00008a0000087ab9 */ /* 0x000fe20000000800 */
[----:B---3--:R0:W-:Y:S04]  /*65d10*/  @P0 STG.E.U8 desc[UR58][R236.64], R7 ;  /* 0x00000007ec000986 */ /* 0x0081e8000c10113a */
[----:B0-----:R-:W3:Y:S01]  /*65d20*/  LDL.LU.64 R236, [R1+0x318] ;  /* 0x0003180001ec7983 */ /* 0x001ee20000300a00 */
[----:B------:R-:W-:Y:S01]  /*65d30*/  ISETP.GE.AND P0, PT, R6, UR4, PT ;  /* 0x0000000406007c0c */ /* 0x000fe2000bf06270 */
[----:B------:R-:W-:-:S02]  /*65d40*/  ULDC UR4, c[0x0][0x228] ;  /* 0x00008a0000047ab9 */ /* 0x000fc40000000800 */
[----:B------:R-:W-:Y:S01]  /*65d50*/  ISETP.LT.AND P6, PT, R3, UR4, !P6 ;  /* 0x0000000403007c0c */ /* 0x000fe2000f7c1270 */
[----:B----4-:R-:W-:Y:S01]  /*65d60*/  @P2 STG.E.U8 desc[UR58][R178.64], R189 ;  /* 0x000000bdb2002986 */ /* 0x010fe2000c10113a */
[----:B------:R-:W-:Y:S01]  /*65d70*/  VIADD R7, R0, 0x1a7 ;  /* 0x000001a700077836 */ /* 0x000fe20000000000 */
[----:B------:R-:W-:Y:S01]  /*65d80*/  ULDC UR4, c[0x0][0x22c] ;  /* 0x00008b0000047ab9 */ /* 0x000fe20000000800 */
[----:B--2---:R-:W-:-:S05]  /*65d90*/  PRMT R6, R190, 0x7770, RZ ;  /* 0x00007770be067816 */ /* 0x004fca00000000ff */
[----:B------:R0:W-:Y:S02]  /*65da0*/  @P5 STG.E.U8 desc[UR58][R180.64], R6 ;  /* 0x00000006b4005986 */ /* 0x0001e4000c10113a */
[----:B0-----:R-:W-:-:S05]  /*65db0*/  PRMT R6, R190, 0x7771, RZ ;  /* 0x00007771be067816 */ /* 0x001fca00000000ff */
[----:B------:R0:W-:Y:S04]  /*65dc0*/  @P6 STG.E.U8 desc[UR58][R250.64], R6 ;  /* 0x00000006fa006986 */ /* 0x0001e8000c10113a */
        /* <DEDUP_REMOVED lines=22> */
[----:B---3--:R0:W-:Y:S04]  /*65f30*/  @P6 STG.E.U8 desc[UR58][R236.64], R7 ;  /* 0x00000007ec006986 */ /* 0x0081e8000c10113a */
        /* <DEDUP_REMOVED lines=372> */
[----:B------:R-:W2:Y:S01]  /*67680*/  LDL.LU.64 R182, [R1+0x120] ;  /* 0x0001200001b67983 */ /* 0x000ea20000300a00 */
[----:B------:R-:W-:Y:S01]  /*67690*/  ISETP.LT.AND P2, PT, R3, UR6, !P2 ;  /* 0x0000000603007c0c */ /* 0x000fe2000d741270 */
[----:B------:R-:W-:Y:S01]  /*676a0*/  ULDC UR6, c[0x0][0x228] ;  /* 0x00008a0000067ab9 */ /* 0x000fe20000000800 */
[----:B------:R-:W-:Y:S01]  /*676b0*/  ISETP.LT.AND P5, PT, R2, UR8, !P6 ;  /* 0x0000000802007c0c */ /* 0x000fe2000f7a1270 */
[----:B------:R-:W-:Y:S01]  /*676c0*/  ULDC UR8, c[0x0][0x228] ;  /* 0x00008a0000087ab9 */ /* 0x000fe20000000800 */
[----:B------:R-:W-:Y:S01]  /*676d0*/  ISETP.GE.AND P3, PT, R6, UR4, PT ;  /* 0x0000000406007c0c */ /* 0x000fe2000bf66270 */
[----:B------:R-:W-:Y:S01]  /*676e0*/  VIADD R6, R0, 0x1c6 ;  /* 0x000001c600067836 */ /* 0x000fe20000000000 */
[----:B------:R-:W-:Y:S01]  /*676f0*/  ULDC UR4, c[0x0][0x22c] ;  /* 0x00008b0000047ab9 */ /* 0x000fe20000000800 */
[----:B------:R-:W-:Y:S01]  /*67700*/  PRMT R205, R205, 0x7773, RZ ;  /* 0x00007773cdcd7816 */ /* 0x000fe200000000ff */
[----:B---3--:R0:W-:Y:S04]  /*67710*/  @P0 STG.E.U8 desc[UR58][R236.64], R7 ;  /* 0x00000007ec000986 */ /* 0x0081e8000c10113a */
[----:B0-----:R-:W3:Y:S01]  /*67720*/  LDL.LU.64 R236, [R1+0x118] ;  /* 0x0001180001ec7983 */ /* 0x001ee20000300a00 */
[----:B------:R-:W-:Y:S01]  /*67730*/  ISETP.GE.AND P0, PT, R6, UR4, PT ;  /* 0x0000000406007c0c */ /* 0x000fe2000bf06270 */
[----:B------:R-:W-:-:S02]  /*67740*/  ULDC UR4, c[0x0][0x228] ;  /* 0x00008a0000047ab9 */ /* 0x000fc40000000800 */
[----:B----4-:R-:W-:Y:S01]  /*67750*/  @P2 STG.E.U8 desc[UR58][R178.64], R205 ;  /* 0x000000cdb2002986 */ /* 0x010fe2000c10113a */
[----:B--2---:R-:W-:-:S05]  /*67760*/  PRMT R6, R206, 0x7770, RZ ;  /* 0x00007770ce067816 */ /* 0x004fca00000000ff */
[----:B------:R0:W-:Y:S04]  /*67770*/  @P5 STG.E.U8 desc[UR58][R180.64], R6 ;  /* 0x00000006b4005986 */ /* 0x0001e8000c10113a */
[----:B0-----:R-:W2:Y:S01]  /*67780*/  LDL.LU.64 R180, [R1+0x108] ;  /* 0x0001080001b47983 */ /* 0x001ea20000300a00 */
        /* <DEDUP_REMOVED lines=8> */
[C---:B------:R-:W-:Y:S01]  /*67810*/  ISETP.LT.AND P3, PT, R3.reuse, UR6, !P3 ;  /* 0x0000000603007c0c */ /* 0x040fe2000df61270 */
[----:B------:R-:W-:Y:S01]  /*67820*/  ULDC UR6, c[0x0][0x228] ;  /* 0x00008a0000067ab9 */ /* 0x000fe20000000800 */
[----:B------:R-:W-:Y:S01]  /*67830*/  VIADD R7, R0, 0x1c8 ;  /* 0x000001c800077836 */ /* 0x000fe20000000000 */
[----:B------:R-:W4:Y:S04]  /*67840*/  LDL.LU.64 R178, [R1+0x100] ;  /* 0x0001000001b27983 */ /* 0x000f280000300a00 */
[----:B------:R0:W-:Y:S01]  /*67850*/  @P6 STG.E.U8 desc[UR58][R250.64], R6 ;  /* 0x00000006fa006986 */ /* 0x0001e2000c10113a */
[----:B------:R-:W-:Y:S01]  /*67860*/  ISETP.LT.AND P6, PT, R2, UR4, !P0 ;  /* 0x0000000402007c0c */ /* 0x000fe2000c7c1270 */
[----:B------:R-:W-:Y:S01]  /*67870*/  ULDC UR4, c[0x0][0x22c] ;  /* 0x00008b0000047ab9 */ /* 0x000fe20000000800 */
[----:B------:R-:W-:Y:S01]  /*67880*/  ISETP.LT.AND P0, PT, R3, UR6, !P0 ;  /* 0x0000000603007c0c */ /* 0x000fe2000c701270 */
[----:B------:R-:W-:Y:S01]  /*67890*/  ULDC UR6, c[0x0][0x228] ;  /* 0x00008a0000067ab9 */ /* 0x000fe20000000800 */
[C---:B0-----:R-:W-:Y:S01]  /*678a0*/  PRMT R6, R206.reuse, 0x7772, RZ ;  /* 0x00007772ce067816 */ /* 0x041fe200000000ff */
[----:B------:R-:W4:Y:S01]  /*678b0*/  LDL.LU.64 R250, [R1+0xf8] ;  /* 0x0000f80001fa7983 */ /* 0x000f220000300a00 */
[----:B------:R-:W-:-:S03]  /*678c0*/  PRMT R206, R206, 0x7773, RZ ;  /* 0x00007773cece7816 */ /* 0x000fc600000000ff */
[----:B------:R0:W-:Y:S01]  /*678d0*/  @P5 STG.E.U8 desc[UR58][R184.64], R6 ;  /* 0x00000006b8005986 */ /* 0x0001e2000c10113a */
[----:B------:R-:W-:Y:S01]  /*678e0*/  ISETP.GE.AND P5, PT, R7, UR4, PT ;  /* 0x0000000407007c0c */ /* 0x000fe2000bfa6270 */
[----:B------:R-:W-:Y:S01]  /*678f0*/  ULDC UR4, c[0x0][0x228] ;  /* 0x00008a0000047ab9 */ /* 0x000fe20000000800 */
[C---:B------:R-:W-:Y:S01]  /*67900*/  PRMT R7, R207.reuse, 0x7770, RZ ;  /* 0x00007770cf077816 */ /* 0x040fe200000000ff */
[----:B------:R-:W-:Y:S01]  /*67910*/  @P3 STG.E.U8 desc[UR58][R182.64], R206 ;  /* 0x000000ceb6003986 */ /* 0x000fe2000c10113a */
[----:B0-----:R-:W-:-:S03]  /*67920*/  PRMT R6, R207, 0x7771, RZ ;  /* 0x00007771cf067816 */ /* 0x001fc600000000ff */
[----:B---3--:R-:W-:Y:S04]  /*67930*/  @P6 STG.E.U8 desc[UR58][R236.64], R7 ;  /* 0x00000007ec006986 */ /* 0x008fe8000c10113a */
[----:B------:R0:W-:Y:S04]  /*67940*/  @P0 STG.E.U8 desc[UR58][R208.64], R6 ;  /* 0x00000006d0000986 */ /* 0x0001e8000c10113a */
[----:B0-----:R-:W3:Y:S01]  /*67950*/  LDL.LU.64 R208, [R1+0x1400] ;  /* 0x0014000001d07983 */ /* 0x001ee20000300a00 */
[----:B------:R-:W-:Y:S02]  /*67960*/  ISETP.LT.AND P3, PT, R2, UR4, !P2 ;  /* 0x0000000402007c0c */ /* 0x000fe4000d761270 */
[----:B------:R-:W-:Y:S01]  /*67970*/  PRMT R7, R207, 0x7772, RZ ;  /* 0x00007772cf077816 */ /* 0x000fe200000000ff */
[----:B------:R-:W3:Y:S01]  /*67980*/  LDL.LU.64 R236, [R1+0xf0] ;  /* 0x0000f00001ec7983 */ /* 0x000ee20000300a00 */
[----:B------:R-:W-:Y:S01]  /*67990*/  VIADD R6, R0, 0x1c9 ;  /* 0x000001c900067836 */ /* 0x000fe20000000000 */
[----:B------:R-:W-:-:S02]  /*679a0*/  ULDC UR4, c[0x0][0x22c] ;  /* 0x00008b0000047ab9 */ /* 0x000fc40000000800 */
[----:B------:R-:W3:Y:S04]  /*679b0*/  LDL.LU.64 R184, [R1+0xe8] ;  /* 0x0000e80001b87983 */ /* 0x000ee80000300a00 */
[----:B------:R-:W3:Y:S04]  /*679c0*/  LDL.LU.64 R182, [R1+0xe0] ;  /* 0x0000e00001b67983 */ /* 0x000ee80000300a00 */
        /* <DEDUP_REMOVED lines=15> */
[----:B----4-:R0:W-:Y:S02]  /*67ac0*/  @P2 STG.E.U8 desc[UR58][R178.64], R207 ;  /* 0x000000cfb2002986 */ /* 0x0101e4000c10113a */
[----:B0-----:R-:W-:-:S05]  /*67ad0*/  VIADD R178, R0, 0x1cb ;  /* 0x000001cb00b27836 */ /* 0x001fca0000000000 */
[----:B------:R-:W-:Y:S01]  /*67ae0*/  ISETP.GE.AND P2, PT, R178, UR4, PT ;  /* 0x00000004b2007c0c */ /* 0x000fe2000bf46270 */
[----:B------:R-:W-:Y:S01]  /*67af0*/  ULDC UR4, c[0x0][0x228] ;  /* 0x00008a0000047ab9 */ /* 0x000fe20000000800 */
[C---:B---3--:R-:W-:Y:S02]  /*67b00*/  PRMT R6, R208.reuse, 0x7770, RZ ;  /* 0x00007770d0067816 */ /* 0x048fe400000000ff */
[----:B------:R-:W-:-:S03]  /*67b10*/  PRMT R179, R208, 0x7771, RZ ;  /* 0x00007771d0b37816 */ /* 0x000fc600000000ff */
[----:B------:R0:W-:Y:S01]  /*67b20*/  @P6 STG.E.U8 desc[UR58][R250.64], R6 ;  /* 0x00000006fa006986 */ /* 0x0001e2000c10113a */
[C---:B------:R-:W-:Y:S01]  /*67b30*/  ISETP.LT.AND P6, PT, R2.reuse, UR6, !P0 ;  /* 0x0000000602007c0c */ /* 0x040fe2000c7c1270 */
[----:B------:R-:W-:Y:S02]  /*67b40*/  ULDC UR6, c[0x0][0x228] ;  /* 0x00008a0000067ab9 */ /* 0x000fe40000000800 */
[C---:B------:R-:W-:Y:S01]  /*67b50*/  ISETP.LT.AND P0, PT, R3.reuse, UR6, !P0 ;  /* 0x0000000603007c0c */ /* 0x040fe2000c701270 */
[----:B------:R1:W-:Y:S01]  /*67b60*/  @P5 STG.E.U8 desc[UR58][R236.64], R179 ;  /* 0x000000b3ec005986 */ /* 0x0003e2000c10113a */
[----:B------:R-:W-:Y:S01]  /*67b70*/  ULDC UR6, c[0x0][0x228] ;  /* 0x00008a0000067ab9 */ /* 0x000fe20000000800 */
[----:B------:R-:W-:Y:S01]  /*67b80*/  ISETP.LT.AND P5, PT, R2, UR4, !P3 ;  /* 0x0000000402007c0c */ /* 0x000fe2000dfa1270 */
[----:B------:R-:W-:Y:S01]  /*67b90*/  ULDC UR4, c[0x0][0x22c] ;  /* 0x00008b0000047ab9 */ /* 0x000fe20000000800 */
[C---:B------:R-:W-:Y:S02]  /*67ba0*/  PRMT R178, R208.reuse, 0x7772, RZ ;  /* 0x00007772d0b27816 */ /* 0x040fe400000000ff */
[----:B------:R-:W-:Y:S01]  /*67bb0*/  ISETP.LT.AND P3, PT, R3, UR6, !P3 ;  /* 0x0000000603007c0c */ /* 0x000fe2000df61270 */
[----:B0-----:R-:W3:Y:S01]  /*67bc0*/  LDL.LU.64 R250, [R1+0xc8] ;  /* 0x0000c80001fa7983 */ /* 0x001ee20000300a00 */
[----:B------:R-:W-:Y:S01]  /*67bd0*/  PRMT R208, R208, 0x7773, RZ ;  /* 0x00007773d0d07816 */ /* 0x000fe200000000ff */
[----:B------:R-:W-:Y:S01]  /*67be0*/  VIADD R6, R0, 0x1cd ;  /* 0x000001cd00067836 */ /* 0x000fe20000000000 */
[----:B------:R-:W-:Y:S01]  /*67bf0*/  ULDC UR6, c[0x0][0x228] ;  /* 0x00008a0000067ab9 */ /* 0x000fe20000000800 */
[----:B------:R-:W-:Y:S01]  /*67c00*/  @P6 STG.E.U8 desc[UR58][R184.64], R178 ;  /* 0x000000b2b8006986 */ /* 0x000fe2000c10113a */
[----:B------:R-:W-:Y:S01]  /*67c10*/  ISETP.GE.AND P6, PT, R7, UR4, PT ;  /* 0x0000000407007c0c */ /* 0x000fe2000bfc6270 */
[----:B------:R-:W-:Y:S01]  /*67c20*/  ULDC UR4, c[0x0][0x228] ;  /* 0x00008a0000047ab9 */ /* 0x000fe20000000800 */
[----:B------:R-:W-:-:S02]  /*67c30*/  PRMT R7, R209, 0x7770, RZ ;  /* 0x00007770d1077816 */ /* 0x000fc400000000ff */
[C---:B-1----:R-:W-:Y:S01]  /*67c40*/  PRMT R179, R209.reuse, 0x7771, RZ ;  /* 0x00007771d1b37816 */ /* 0x042fe200000000ff */
[----:B------:R-:W-:Y:S04]  /*67c50*/  @P0 STG.E.U8 desc[UR58][R182.64], R208 ;  /* 0x000000d0b6000986 */ /* 0x000fe8000c10113a */
[----:B------:R-:W4:Y:S04]  /*67c60*/  LDL.LU.64 R236, [R1+0xc0] ;  /* 0x0000c00001ec7983 */ /* 0x000f280000300a00 */
[----:B--2---:R-:W-:Y:S04]  /*67c70*/  @P5 STG.E.U8 desc[UR58][R180.64], R7 ;  /* 0x00000007b4005986 */ /* 0x004fe8000c10113a */
[----:B------:R0:W-:Y:S04]  /*67c80*/  @P3 STG.E.U8 desc[UR58][R210.64], R179 ;  /* 0x000000b3d2003986 */ /* 0x0001e8000c10113a */
[----:B0-----:R-:W2:Y:S01]  /*67c90*/  LDL.LU.64 R210, [R1+0x13f8] ;  /* 0x0013f80001d27983 */ /* 0x001ea20000300a00 */
[----:B------:R-:W-:Y:S01]  /*67ca0*/  ISETP.LT.AND P0, PT, R2, UR4, !P2 ;  /* 0x0000000402007c0c */ /* 0x000fe2000d701270 */
[----:B------:R-:W-:Y:S01]  /*67cb0*/  ULDC UR4, c[0x0][0x22c] ;  /* 0x00008b0000047ab9 */ /* 0x000fe20000000800 */
[----:B------:R-:W-:-:S02]  /*67cc0*/  PRMT R178, R209, 0x7772, RZ ;  /* 0x00007772d1b27816 */ /* 0x000fc400000000ff */
[----:B------:R-:W-:Y:S01]  /*67cd0*/  ISETP.GE.AND P3, PT, R6, UR4, PT ;  /* 0x0000000406007c0c */ /* 0x000fe2000bf66270 */
[----:B------:R-:W-:Y:S01]  /*67ce0*/  VIADD R6, R0, 0x1ce ;  /* 0x000001ce00067836 */ /* 0x000fe20000000000 */
[----:B------:R-:W-:Y:S01]  /*67cf0*/  ISETP.LT.AND P2, PT, R3, UR6, !P2 ;  /* 0x0000000603007c0c */ /* 0x000fe2000d741270 */
[----:B------:R-:W-:Y:S01]  /*67d00*/  ULDC UR4, c[0x0][0x22c] ;  /* 0x00008b0000047ab9 */ /* 0x000fe20000000800 */
[----:B------:R-:W-:Y:S01]  /*67d10*/  ISETP.LT.AND P5, PT, R2, UR8, !P6 ;  /* 0x0000000802007c0c */ /* 0x000fe2000f7a1270 */
[----:B------:R-:W-:Y:S01]  /*67d20*/  ULDC UR6, c[0x0][0x228] ;  /* 0x00008a0000067ab9 */ /* 0x000fe20000000800 */
[----:B------:R-:W-:Y:S01]  /*67d30*/  PRMT R209, R209, 0x7773, RZ ;  /* 0x00007773d1d17816 */ /* 0x000fe200000000ff */
[----:B------:R-:W-:Y:S02]  /*67d40*/  ULDC UR8, c[0x0][0x228] ;  /* 0x00008a0000087ab9 */ /* 0x000fe40000000800 */
[----:B---3--:R0:W-:Y:S01]  /*67d50*/  @P0 STG.E.U8 desc[UR58][R250.64], R178 ;  /* 0x000000b2fa000986 */ /* 0x0081e2000c10113a */
[----:B------:R-:W-:Y:S01]  /*67d60*/  ISETP.GE.AND P0, PT, R6, UR4, PT ;  /* 0x0000000406007c0c */ /* 0x000fe2000bf06270 */
[----:B------:R-:W-:-:S02]  /*67d70*/  ULDC UR4, c[0x0][0x228] ;  /* 0x00008a0000047ab9 */ /* 0x000fc40000000800 */
[----:B------:R-:W-:Y:S01]  /*67d80*/  ISETP.LT.AND P6, PT, R3, UR4, !P6 ;  /* 0x0000000403007c0c */ /* 0x000fe2000f7c1270 */
[----:B------:R-:W-:Y:S01]  /*67d90*/  VIADD R6, R0, 0x1cf ;  /* 0x000001cf00067836 */ /* 0x000fe20000000000 */
[----:B------:R-:W-:Y:S01]  /*67da0*/  ULDC UR4, c[0x0][0x22c] ;  /* 0x00008b0000047ab9 */ /* 0x000fe20000000800 */
[----:B----4-:R-:W-:Y:S03]  /*67db0*/  @P2 STG.E.U8 desc[UR58][R236.64], R209 ;  /* 0x000000d1ec002986 */ /* 0x010fe6000c10113a */
[----:B------:R-:W-:Y:S01]  /*67dc0*/  ISETP.GE.AND P2, PT, R6, UR4, PT ;  /* 0x0000000406007c0c */ /* 0x000fe2000bf46270 */
[----:B------:R-:W-:Y:S01]  /*67dd0*/  ULDC UR4, c[0x0][0x228] ;  /* 0x00008a0000047ab9 */ /* 0x000fe20000000800 */
[----:B------:R-:W-:Y:S01]  /*67de0*/  VIADD R6, R0, 0x1d0 ;  /* 0x000001d000067836 */ /* 0x000fe20000000000 */
[C---:B--2---:R-:W-:Y:S02]  /*67df0*/  PRMT R7, R210.reuse, 0x7770, RZ ;  /* 0x00007770d2077816 */ /* 0x044fe400000000ff */
[----:B0-----:R-:W-:-:S03]  /*67e00*/  PRMT R178, R210, 0x7771, RZ ;  /* 0x00007771d2b27816 */ /* 0x001fc600000000ff */
        /* <DEDUP_REMOVED lines=8> */
[----:B------:R-:W-:Y:S01]  /*67e90*/  ISETP.LT.AND P0, PT, R3, UR6, !P0 ;  /* 0x0000000603007c0c */ /* 0x000fe2000c701270 */
[----:B------:R-:W-:Y:S01]  /*67ea0*/  ULDC UR6, c[0x0][0x228] ;  /* 0x00008a0000067ab9 */ /* 0x000fe20000000800 */
[C---:B0-----:R-:W-:Y:S01]  /*67eb0*/  PRMT R7, R210.reuse, 0x7772, RZ ;  /* 0x00007772d2077816 */ /* 0x041fe200000000ff */
[----:B------:R-:W2:Y:S01]  /*67ec0*/  LDL.LU.64 R224, [R1+0x13f0] ;  /* 0x0013f00001e07983 */ /* 0x000ea20000300a00 */
[----:B------:R-:W-:-:S02]  /*67ed0*/  PRMT R210, R210, 0x7773, RZ ;  /* 0x00007773d2d27816 */ /* 0x000fc400000000ff */
[C---:B------:R-:W-:Y:S01]  /*67ee0*/  PRMT R179, R211.reuse, 0x7771, RZ ;  /* 0x00007771d3b37816 */ /* 0x040fe200000000ff */
[----:B-1----:R-:W3:Y:S01]  /*67ef0*/  LDL.LU.64 R226, [R1+0x13e8] ;  /* 0x0013e80001e27983 */ /* 0x002ee20000300a00 */
[----:B------:R-:W-:-:S03]  /*67f00*/  PRMT R178, R211, 0x7770, RZ ;  /* 0x00007770d3b27816 */ /* 0x000fc600000000ff */
[----:B------:R0:W-:Y:S04]  /*67f10*/  @P5 STG.E.U8 desc[UR58][R220.64], R7 ;  /* 0x00000007dc005986 */ /* 0x0001e8000c10113a */
[----:B------:R1:W-:Y:S04]  /*67f20*/  @P3 STG.E.U8 desc[UR58][R222.64], R210 ;  /* 0x000000d2de003986 */ /* 0x0003e8000c10113a */
[----:B------:R4:W-:Y:S04]  /*67f30*/  @P6 STG.E.U8 desc[UR58][R216.64], R178 ;  /* 0x000000b2d8006986 */ /* 0x0009e8000c10113a */
[----:B0-----:R-:W2:Y:S04]  /*67f40*/  LDL.LU.64 R220, [R1+0x13e0] ;  /* 0x0013e00001dc7983 */ /* 0x001ea80000300a00 */
[----:B-1----:R-:W3:Y:S04]  /*67f50*/  LDL.LU.64 R222, [R1+0x13d8] ;  /* 0x0013d80001de7983 */ /* 0x002ee80000300a00 */
[----:B----4-:R-:W4:Y:S04]  /*67f60*/  LDL.LU.64 R216, [R1+0x13d0] ;  /* 0x0013d00001d87983 */ /* 0x010f280000300a00 */
[----:B------:R0:W-:Y:S04]  /*67f70*/  @P0 STG.E.U8 desc[UR58][R212.64], R179 ;  /* 0x000000b3d4000986 */ /* 0x0001e8000c10113a */
[----:B0-----:R-:W2:Y:S01]  /*67f80*/  LDL.LU.64 R212, [R1+0x13c8] ;  /* 0x0013c80001d47983 */ /* 0x001ea20000300a00 */
[----:B------:R-:W-:Y:S01]  /*67f90*/  ISETP.GE.AND P5, PT, R6, UR4, PT ;  /* 0x0000000406007c0c */ /* 0x000fe2000bfa6270 */
[----:B------:R-:W-:-:S02]  /*67fa0*/  ULDC UR4, c[0x0][0x228] ;  /* 0x00008a0000047ab9 */ /* 0x000fc40000000800 */
[----:B------:R-:W-:Y:S02]  /*67fb0*/  ISETP.LT.AND P3, PT, R2, UR4, !P2 ;  /* 0x0000000402007c0c */ /* 0x000fe4000d761270 */
[----:B------:R-:W-:Y:S01]  /*67fc0*/  PRMT R7, R211, 0x7772, RZ ;  /* 0x00007772d3077816 */ /* 0x000fe200000000ff */
[----:B------:R-:W-:Y:S01]  /*67fd0*/  VIADD R6, R0, 0x1d1 ;  /* 0x000001d100067836 */ /* 0x000fe20000000000 */
[----:B------:R-:W-:Y:S01]  /*67fe0*/  ISETP.LT.AND P2, PT, R3, UR6, !P2 ;  /* 0x0000000603007c0c */ /* 0x000fe2000d741270 */
[----:B------:R-:W-:Y:S01]  /*67ff0*/  ULDC UR4, c[0x0][0x22c] ;  /* 0x00008b0000047ab9 */ /* 0x000fe20000000800 */
[----:B------:R-:W-:Y:S01]  /*68000*/  PRMT R211, R211, 0x7773, RZ ;  /* 0x00007773d3d37816 */ /* 0x000fe200000000ff */
[----:B------:R-:W-:-:S06]  /*68010*/  ULDC UR6, c[0x0][0x228] ;  /* 0x00008a0000067ab9 */ /* 0x000fcc0000000800 */
[----:B------:R0:W-:Y:S04]  /*68020*/  @P3 STG.E.U8 desc[UR58][R218.64], R7 ;  /* 0x00000007da003986 */ /* 0x0001e8000c10113a */
[----:B------:R1:W-:Y:S04]  /*68030*/  @P2 STG.E.U8 desc[UR58][R214.64], R211 ;  /* 0x000000d3d6002986 */ /* 0x0003e8000c10113a */
[----:B0-----:R-:W3:Y:S04]  /*68040*/  LDL.LU.64 R218, [R1+0x13c0] ;  /* 0x0013c00001da7983 */ /* 0x001ee80000300a00 */
[----:B-1----:R-:W4:Y:S04]  /*68050*/  LDL.LU.64 R214, [R1+0x13b8] ;  /* 0x0013b80001d67983 */ /* 0x002f280000300a00 */
[----:B------:R-:W3:Y:S04]  /*68060*/  LDL.LU R250, [R1+0x60] ;  /* 0x0000600001fa7983 */ /* 0x000ee80000300800 */
[----:B------:R-:W3:Y:S04]  /*68070*/  LDL.LU R236, [R1+0x64] ;  /* 0x0000640001ec7983 */ /* 0x000ee80000300800 */
[----:B------:R-:W3:Y:S01]  /*68080*/  LDL.LU R237, [R1+0x68] ;  /* 0x0000680001ed7983 */ /* 0x000ee20000300800 */
[----:B------:R-:W-:Y:S01]  /*68090*/  ISETP.LT.AND P6, PT, R2, UR8, !P5 ;  /* 0x0000000802007c0c */ /* 0x000fe2000efc1270 */
[----:B------:R-:W-:-:S02]  /*680a0*/  ULDC UR8, c[0x0][0x228] ;  /* 0x00008a0000087ab9 */ /* 0x000fc40000000800 */
[----:B------:R-:W3:Y:S01]  /*680b0*/  LDL.LU R251, [R1+0x6c] ;  /* 0x00006c0001fb7983 */ /* 0x000ee20000300800 */
[----:B------:R-:W-:Y:S01]  /*680c0*/  ISETP.GE.AND P0, PT, R6, UR4, PT ;  /* 0x0000000406007c0c */ /* 0x000fe2000bf06270 */
[----:B------:R-:W-:Y:S01]  /*680d0*/  VIADD R6, R0, 0x1d2 ;  /* 0x000001d200067836 */ /* 0x000fe20000000000 */
[----:B------:R-:W-:-:S04]  /*680e0*/  ULDC UR4, c[0x0][0x22c] ;  /* 0x00008b0000047ab9 */ /* 0x000fc80000000800 */
[----:B------:R-:W-:Y:S01]  /*680f0*/  ISETP.GE.AND P3, PT, R6, UR4, PT ;  /* 0x0000000406007c0c */ /* 0x000fe2000bf66270 */
[----:B------:R-:W-:Y:S02]  /*68100*/  ULDC UR4, c[0x0][0x228] ;  /* 0x00008a0000047ab9 */ /* 0x000fe40000000800 */
[----:B------:R-:W-:Y:S01]  /*68110*/  ISETP.LT.AND P5, PT, R3, UR4, !P5 ;  /* 0x0000000403007c0c */ /* 0x000fe2000efa1270 */
[----:B------:R-:W-:Y:S01]  /*68120*/  VIADD R6, R0, 0x1d3 ;  /* 0x000001d300067836 */ /* 0x000fe20000000000 */
[----:B------:R-:W-:-:S04]  /*68130*/  ULDC UR4, c[0x0][0x22c] ;  /* 0x00008b0000047ab9 */ /* 0x000fc80000000800 */
[----:B------:R-:W-:Y:S01]  /*68140*/  ISETP.GE.AND P2, PT, R6, UR4, PT ;  /* 0x0000000406007c0c */ /* 0x000fe2000bf46270 */
[----:B------:R-:W-:Y:S01]  /*68150*/  ULDC UR4, c[0x0][0x228] ;  /* 0x00008a0000047ab9 */ /* 0x000fe20000000800 */
[----:B------:R-:W-:Y:S01]  /*68160*/  VIADD R6, R0, 0x1d4 ;  /* 0x000001d400067836 */ /* 0x000fe20000000000 */
[----:B--2---:R-:W-:-:S05]  /*68170*/  PRMT R179, R212, 0x7770, RZ ;  /* 0x00007770d4b37816 */ /* 0x004fca00000000ff */
[----:B------:R0:W-:Y:S01]  /*68180*/  @P6 STG.E.U8 desc[UR58][R248.64], R179 ;  /* 0x000000b3f8006986 */ /* 0x0001e2000c10113a */
[----:B------:R-:W-:Y:S01]  /*68190*/  ISETP.LT.AND P6, PT, R2, UR6, !P0 ;  /* 0x0000000602007c0c */ /* 0x000fe2000c7c1270 */
[----:B------:R-:W-:Y:S01]  /*681a0*/  ULDC UR6, c[0x0][0x228] ;  /* 0x00008a0000067ab9 */ /* 0x000fe20000000800 */
[C---:B------:R-:W-:Y:S02]  /*681b0*/  PRMT R7, R212.reuse, 0x7771, RZ ;  /* 0x00007771d4077816 */ /* 0x040fe400000000ff */
[----:B------:R-:W-:Y:S01]  /*681c0*/  ISETP.LT.AND P0, PT, R3, UR6, !P0 ;  /* 0x0000000603007c0c */ /* 0x000fe2000c701270 */
[----:B------:R-:W-:Y:S01]  /*681d0*/  ULDC UR6, c[0x0][0x228] ;  /* 0x00008a0000067ab9 */ /* 0x000fe20000000800 */
[----:B------:R-:W-:Y:S01]  /*681e0*/  PRMT R181, R212, 0x7773, RZ ;  /* 0x00007773d4b57816 */ /* 0x000fe200000000ff */
[----:B------:R1:W-:Y:S01]  /*681f0*/  @P5 STG.E.U8 desc[UR58][R246.64], R7 ;  /* 0x00000007f6005986 */ /* 0x0003e2000c10113a */
[----:B------:R-:W-:Y:S02]  /*68200*/  ISETP.LT.AND P5, PT, R2, UR4, !P3 ;  /* 0x0000000402007c0c */ /* 0x000fe4000dfa1270 */
[----:B0-----:R-:W-:-:S02]  /*68210*/  PRMT R179, R212, 0x7772, RZ ;  /* 0x00007772d4b37816 */ /* 0x001fc400000000ff */
[----:B------:R-:W-:Y:S01]  /*68220*/  ISETP.LT.AND P3, PT, R3, UR6, !P3 ;  /* 0x0000000603007c0c */ /* 0x000fe2000df61270 */
[----:B------:R-:W-:Y:S01]  /*68230*/  ULDC UR4, c[0x0][0x22c] ;  /* 0x00008b0000047ab9 */ /* 0x000fe20000000800 */
[C---:B------:R-:W-:Y:S01]  /*68240*/  PRMT R183, R213.reuse, 0x7771, RZ ;  /* 0x00007771d5b77816 */ /* 0x040fe200000000ff */
[----:B------:R-:W-:Y:S01]  /*68250*/  ULDC UR6, c[0x0][0x228] ;  /* 0x00008a0000067ab9 */ /* 0x000fe20000000800 */
[----:B------:R0:W-:Y:S01]  /*68260*/  @P6 STG.E.U8 desc[UR58][R244.64], R179 ;  /* 0x000000b3f4006986 */ /* 0x0001e2000c10113a */
[----:B------:R-:W-:Y:S01]  /*68270*/  ISETP.GE.AND P6, PT, R6, UR4, PT ;  /* 0x0000000406007c0c */ /* 0x000fe2000bfc6270 */
[----:B------:R-:W-:Y:S02]  /*68280*/  ULDC UR4, c[0x0][0x228] ;  /* 0x00008a0000047ab9 */ /* 0x000fe40000000800 */
[----:B------:R4:W-:Y:S01]  /*68290*/  @P0 STG.E.U8 desc[UR58][R242.64], R181 ;  /* 0x000000b5f2000986 */ /* 0x0009e2000c10113a */
[----:B------:R-:W-:Y:S02]  /*682a0*/  ISETP.LT.AND P0, PT, R2, UR4, !P2 ;  /* 0x0000000402007c0c */ /* 0x000fe4000d701270 */
[----:B-1----:R-:W-:Y:S01]  /*682b0*/  PRMT R7, R213, 0x7770, RZ ;  /* 0x00007770d5077816 */ /* 0x002fe200000000ff */
[----:B------:R-:W-:Y:S01]  /*682c0*/  VIADD R6, R0, 0x1d5 ;  /* 0x000001d500067836 */ /* 0x000fe20000000000 */
[----:B------:R-:W-:Y:S01]  /*682d0*/  ULDC UR4, c[0x0][0x22c] ;  /* 0x00008b0000047ab9 */ /* 0x000fe20000000800 */
[----:B------:R-:W-:Y:S01]  /*682e0*/  ISETP.LT.AND P2, PT, R3, UR6, !P2 ;  /* 0x0000000603007c0c */ /* 0x000fe2000d741270 */
[----:B------:R-:W-:Y:S01]  /*682f0*/  ULDC UR6, c[0x0][0x228] ;  /* 0x00008a0000067ab9 */ /* 0x000fe20000000800 */
[----:B------:R1:W-:Y:S04]  /*68300*/  @P5 STG.E.U8 desc[UR58][R240.64], R7 ;  /* 0x00000007f0005986 */ /* 0x0003e8000c10113a */
[----:B------:R-:W-:Y:S01]  /*68310*/  @P3 STG.E.U8 desc[UR58][R238.64], R183 ;  /* 0x000000b7ee003986 */ /* 0x000fe2000c10113a */
[----:B------:R-:W-:-:S02]  /*68320*/  ISETP.LT.AND P5, PT, R2, UR8, !P6 ;  /* 0x0000000802007c0c */ /* 0x000fc4000f7a1270 */
[C---:B0-----:R-:W-:Y:S02]  /*68330*/  PRMT R179, R213.reuse, 0x7772, RZ ;  /* 0x00007772d5b37816 */ /* 0x041fe400000000ff */
[----:B------:R-:W-:Y:S01]  /*68340*/  ISETP.GE.AND P3, PT, R6, UR4, PT ;  /* 0x0000000406007c0c */ /* 0x000fe2000bf66270 */
[----:B------:R-:W-:Y:S01]  /*68350*/  VIADD R6, R0, 0x1d6 ;  /* 0x000001d600067836 */ /* 0x000fe20000000000 */
[----:B------:R-:W-:Y:S01]  /*68360*/  ULDC UR4, c[0x0][0x22c] ;  /* 0x00008b0000047ab9 */ /* 0x000fe20000000800 */
[----:B------:R-:W-:Y:S01]  /*68370*/  PRMT R213, R213, 0x7773, RZ ;  /* 0x00007773d5d57816 */ /* 0x000fe200000000ff */
[----:B------:R0:W-:Y:S01]  /*68380*/  @P0 STG.E.U8 desc[UR58][R234.64], R179 ;  /* 0x000000b3ea000986 */ /* 0x0001e2000c10113a */
[----:B----4-:R-:W-:Y:S02]  /*68390*/  PRMT R181, R214, 0x7773, RZ ;  /* 0x00007773d6b57816 */ /* 0x010fe400000000ff */
[----:B------:R-:W-:Y:S01]  /*683a0*/  ISETP.GE.AND P0, PT, R6, UR4, PT ;  /* 0x0000000406007c0c */ /* 0x000fe2000bf06270 */
[----:B------:R-:W-:Y:S01]  /*683b0*/  ULDC UR4, c[0x0][0x228] ;  /* 0x00008a0000047ab9 */ /* 0x000fe20000000800 */
[----:B-1----:R-:W-:-:S02]  /*683c0*/  PRMT R7, R214, 0x7770, RZ ;  /* 0x00007770d6077816 */ /* 0x002fc400000000ff */
[C---:B------:R-:W-:Y:S01]  /*683d0*/  ISETP.LT.AND P6, PT, R3.reuse, UR4, !P6 ;  /* 0x0000000403007c0c */ /* 0x040fe2000f7c1270 */
[----:B------:R-:W-:Y:S04]  /*683e0*/  @P2 STG.E.U8 desc[UR58][R232.64], R213 ;  /* 0x000000d5e8002986 */ /* 0x000fe8000c10113a */
[----:B------:R1:W-:Y:S01]  /*683f0*/  @P5 STG.E.U8 desc[UR58][R230.64], R7 ;  /* 0x00000007e6005986 */ /* 0x0003e2000c10113a */
[----:B------:R-:W-:Y:S01]  /*68400*/  ISETP.LT.AND P5, PT, R2, UR6, !P3 ;  /* 0x0000000602007c0c */ /* 0x000fe2000dfa1270 */
[----:B------:R-:W-:Y:S01]  /*68410*/  ULDC UR6, c[0x0][0x228] ;  /* 0x00008a0000067ab9 */ /* 0x000fe20000000800 */
[----:B------:R-:W-:Y:S01]  /*68420*/  VIADD R6, R0, 0x1d7 ;  /* 0x000001d700067836 */ /* 0x000fe20000000000 */
[----:B------:R-:W-:Y:S02]  /*68430*/  ISETP.LT.AND P3, PT, R3, UR6, !P3 ;  /* 0x0000000603007c0c */ /* 0x000fe4000df61270 */
[----:B0-----:R-:W-:Y:S01]  /*68440*/  PRMT R179, R214, 0x7771, RZ ;  /* 0x00007771d6b37816 */ /* 0x001fe200000000ff */
[----:B------:R-:W-:Y:S01]  /*68450*/  ULDC UR4, c[0x0][0x22c] ;  /* 0x00008b0000047ab9 */ /* 0x000fe20000000800 */
[----:B------:R-:W-:Y:S01]  /*68460*/  ULDC UR6, c[0x0][0x228] ;  /* 0x00008a0000067ab9 */ /* 0x000fe20000000800 */
[----:B------:R-:W-:Y:S01]  /*68470*/  ISETP.GE.AND P2, PT, R6, UR4, PT ;  /* 0x0000000406007c0c */ /* 0x000fe2000bf46270 */
[----:B------:R-:W-:Y:S01]  /*68480*/  ULDC UR4, c[0x0][0x228] ;  /* 0x00008a0000047ab9 */ /* 0x000fe20000000800 */
[----:B------:R-:W-:Y:S01]  /*68490*/  VIADD R6, R0, 0x1d8 ;  /* 0x000001d800067836 */ /* 0x000fe20000000000 */
[----:B------:R0:W-:Y:S01]  /*684a0*/  @P6 STG.E.U8 desc[UR58][R228.64], R179 ;  /* 0x000000b3e4006986 */ /* 0x0001e2000c10113a */
[----:B-1----:R-:W-:-:S02]  /*684b0*/  PRMT R7, R214, 0x7772, RZ ;  /* 0x00007772d6077816 */ /* 0x002fc400000000ff */
[----:B------:R-:W-:Y:S02]  /*684c0*/  ISETP.LT.AND P6, PT, R2, UR4, !P0 ;  /* 0x0000000402007c0c */ /* 0x000fe4000c7c1270 */
[----:B------:R-:W-:Y:S01]  /*684d0*/  ISETP.LT.AND P0, PT, R3, UR6, !P0 ;  /* 0x0000000603007c0c */ /* 0x000fe2000c701270 */
[----:B------:R-:W-:Y:S01]  /*684e0*/  ULDC UR4, c[0x0][0x22c] ;  /* 0x00008b0000047ab9 */ /* 0x000fe20000000800 */
[C---:B------:R-:W-:Y:S01]  /*684f0*/  PRMT R183, R215.reuse, 0x7771, RZ ;  /* 0x00007771d7b77816 */ /* 0x040fe200000000ff */
[----:B------:R1:W-:Y:S01]  /*68500*/  @P5 STG.E.U8 desc[UR58][R176.64], R7 ;  /* 0x00000007b0005986 */ /* 0x0003e2000c10113a */
[----:B------:R-:W-:Y:S01]  /*68510*/  ISETP.GE.AND P5, PT, R6, UR4, PT ;  /* 0x0000000406007c0c */ /* 0x000fe2000bfa6270 */
[----:B------:R-:W-:Y:S02]  /*68520*/  ULDC UR4, c[0x0][0x228] ;  /* 0x00008a0000047ab9 */ /* 0x000fe40000000800 */
[----:B------:R-:W-:Y:S01]  /*68530*/  @P3 STG.E.U8 desc[UR58][R174.64], R181 ;  /* 0x000000b5ae003986 */ /* 0x000fe2000c10113a */
[----:B------:R-:W-:Y:S01]  /*68540*/  ISETP.LT.AND P3, PT, R2, UR4, !P2 ;  /* 0x0000000402007c0c */ /* 0x000fe2000d761270 */
[----:B------:R-:W-:Y:S01]  /*68550*/  ULDC UR8, c[0x0][0x228] ;  /* 0x00008a0000087ab9 */ /* 0x000fe20000000800 */
[----:B0-----:R-:W-:Y:S01]  /*68560*/  PRMT R179, R215, 0x7770, RZ ;  /* 0x00007770d7b37816 */ /* 0x001fe200000000ff */
[----:B------:R-:W-:Y:S01]  /*68570*/  VIADD R6, R0, 0x1d9 ;  /* 0x000001d900067836 */ /* 0x000fe20000000000 */
[----:B------:R-:W-:Y:S01]  /*68580*/  ULDC UR6, c[0x0][0x228] ;  /* 0x00008a0000067ab9 */ /* 0x000fe20000000800 */
[----:B------:R-:W-:Y:S01]  /*68590*/  ULDC UR4, c[0x0][0x22c] ;  /* 0x00008b0000047ab9 */ /* 0x000fe20000000800 */
[----:B------:R-:W-:Y:S01]  /*685a0*/  ISETP.LT.AND P2, PT, R3, UR6, !P2 ;  /* 0x0000000603007c0c */ /* 0x000fe2000d741270 */
[----:B------:R-:W-:Y:S04]  /*685b0*/  @P6 STG.E.U8 desc[UR58][R172.64], R179 ;  /* 0x000000b3ac006986 */ /* 0x000fe8000c10113a */
[----:B------:R0:W-:Y:S01]  /*685c0*/  @P0 STG.E.U8 desc[UR58][R170.64], R183 ;  /* 0x000000b7aa000986 */ /* 0x0001e2000c10113a */
[----:B------:R-:W-:-:S02]  /*685d0*/  ISETP.LT.AND P6, PT, R2, UR8, !P5 ;  /* 0x0000000802007c0c */ /* 0x000fc4000efc1270 */
[C---:B-1----:R-:W-:Y:S02]  /*685e0*/  PRMT R7, R215.reuse, 0x7772, RZ ;  /* 0x00007772d7077816 */ /* 0x042fe400000000ff */
[----:B------:R-:W-:Y:S01]  /*685f0*/  ISETP.GE.AND P0, PT, R6, UR4, PT ;  /* 0x0000000406007c0c */ /* 0x000fe2000bf06270 */
[----:B------:R-:W-:Y:S01]  /*68600*/  VIADD R6, R0, 0x1da ;  /* 0x000001da00067836 */ /* 0x000fe20000000000 */
[----:B------:R-:W-:Y:S01]  /*68610*/  ULDC UR4, c[0x0][0x22c] ;  /* 0x00008b0000047ab9 */ /* 0x000fe20000000800 */
[----:B------:R-:W-:Y:S01]  /*68620*/  PRMT R215, R215, 0x7773, RZ ;  /* 0x00007773d7d77816 */ /* 0x000fe200000000ff */
[----:B------:R1:W-:Y:S01]  /*68630*/  @P3 STG.E.U8 desc[UR58][R168.64], R7 ;  /* 0x00000007a8003986 */ /* 0x0003e2000c10113a */
[----:B------:R-:W-:Y:S01]  /*68640*/  ULDC UR6, c[0x0][0x228] ;  /* 0x00008a0000067ab9 */ /* 0x000fe20000000800 */
[----:B------:R-:W-:Y:S01]  /*68650*/  ISETP.GE.AND P3, PT, R6, UR4, PT ;  /* 0x0000000406007c0c */ /* 0x000fe2000bf66270 */
[----:B------:R-:W-:Y:S01]  /*68660*/  ULDC UR4, c[0x0][0x228] ;  /* 0x00008a0000047ab9 */ /* 0x000fe20000000800 */
[----:B------:R-:W-:Y:S01]  /*68670*/  ULDC UR8, c[0x0][0x228] ;  /* 0x00008a0000087ab9 */ /* 0x000fe20000000800 */
[----:B0-----:R-:W-:-:S02]  /*68680*/  PRMT R171, R216, 0x7770, RZ ;  /* 0x00007770d8ab7816 */ /* 0x001fc400000000ff */
[C---:B------:R-:W-:Y:S01]  /*68690*/  ISETP.LT.AND P5, PT, R3.reuse, UR4, !P5 ;  /* 0x0000000403007c0c */ /* 0x040fe2000efa1270 */
[----:B------:R-:W-:Y:S04]  /*686a0*/  @P2 STG.E.U8 desc[UR58][R166.64], R215 ;  /* 0x000000d7a6002986 */ /* 0x000fe8000c10113a */
[----:B------:R0:W-:Y:S01]  /*686b0*/  @P6 STG.E.U8 desc[UR58][R164.64], R171 ;  /* 0x000000aba4006986 */ /* 0x0001e2000c10113a */
[----:B------:R-:W-:Y:S01]  /*686c0*/  ISETP.LT.AND P6, PT, R2, UR6, !P0 ;  /* 0x0000000602007c0c */ /* 0x000fe2000c7c1270 */
[----:B------:R-:W-:Y:S01]  /*686d0*/  ULDC UR6, c[0x0][0x228] ;  /* 0x00008a0000067ab9 */ /* 0x000fe20000000800 */
[----:B------:R-:W-:Y:S01]  /*686e0*/  VIADD R6, R0, 0x1db ;  /* 0x000001db00067836 */ /* 0x000fe20000000000 */
[----:B------:R-:W-:Y:S02]  /*686f0*/  ISETP.LT.AND P0, PT, R3, UR6, !P0 ;  /* 0x0000000603007c0c */ /* 0x000fe4000c701270 */
[----:B-1----:R-:W-:Y:S01]  /*68700*/  PRMT R7, R216, 0x7771, RZ ;  /* 0x00007771d8077816 */ /* 0x002fe200000000ff */
[----:B------:R-:W-:Y:S01]  /*68710*/  ULDC UR4, c[0x0][0x22c] ;  /* 0x00008b0000047ab9 */ /* 0x000fe20000000800 */
[----:B------:R-:W-:Y:S01]  /*68720*/  ULDC UR6, c[0x0][0x228] ;  /* 0x00008a0000067ab9 */ /* 0x000fe20000000800 */
[----:B------:R-:W-:Y:S01]  /*68730*/  ISETP.GE.AND P2, PT, R6, UR4, PT ;  /* 0x0000000406007c0c */ /* 0x000fe2000bf46270 */
[----:B------:R-:W-:Y:S01]  /*68740*/  ULDC UR4, c[0x0][0x228] ;  /* 0x00008a0000047ab9 */ /* 0x000fe20000000800 */
[----:B------:R-:W-:Y:S01]  /*68750*/  VIADD R6, R0, 0x1dc ;  /* 0x000001dc00067836 */ /* 0x000fe20000000000 */
[----:B------:R1:W-:Y:S01]  /*68760*/  @P5 STG.E.U8 desc[UR58][R140.64], R7 ;  /* 0x000000078c005986 */ /* 0x0003e2000c10113a */
[----:B0-----:R-:W-:-:S02]  /*68770*/  PRMT R165, R216, 0x7772, RZ ;  /* 0x00007772d8a57816 */ /* 0x001fc400000000ff */
[----:B------:R-:W-:Y:S02]  /*68780*/  ISETP.LT.AND P5, PT, R2, UR4, !P3 ;  /* 0x0000000402007c0c */ /* 0x000fe4000dfa1270 */
[----:B------:R-:W-:Y:S02]  /*68790*/  ISETP.LT.AND P3, PT, R3, UR6, !P3 ;  /* 0x0000000603007c0c */ /* 0x000fe4000df61270 */
[----:B------:R-:W-:Y:S01]  /*687a0*/  PRMT R167, R216, 0x7773, RZ ;  /* 0x00007773d8a77816 */ /* 0x000fe200000000ff */
[----:B------:R-:W-:Y:S01]  /*687b0*/  ULDC UR4, c[0x0][0x22c] ;  /* 0x00008b0000047ab9 */ /* 0x000fe20000000800 */
[----:B------:R-:W-:Y:S01]  /*687c0*/  @P6 STG.E.U8 desc[UR58][R138.64], R165 ;  /* 0x000000a58a006986 */ /* 0x000fe2000c10113a */
[----:B------:R-:W-:Y:S01]  /*687d0*/  ISETP.GE.AND P6, PT, R6, UR4, PT ;  /* 0x0000000406007c0c */ /* 0x000fe2000bfc6270 */
[----:B------:R-:W-:Y:S02]  /*687e0*/  ULDC UR4, c[0x0][0x228] ;  /* 0x00008a0000047ab9 */ /* 0x000fe40000000800 */
[----:B------:R0:W-:Y:S01]  /*687f0*/  @P0 STG.E.U8 desc[UR58][R136.64], R167 ;  /* 0x000000a788000986 */ /* 0x0001e2000c10113a */
[----:B------:R-:W-:-:S02]  /*68800*/  ISETP.LT.AND P0, PT, R2, UR4, !P2 ;  /* 0x0000000402007c0c */ /* 0x000fc4000d701270 */
[C---:B-1----:R-:W-:Y:S02]  /*68810*/  PRMT R7, R217.reuse, 0x7770, RZ ;  /* 0x00007770d9077816 */ /* 0x042fe400000000ff */
[----:B------:R-:W-:Y:S01]  /*68820*/  PRMT R141, R217, 0x7771, RZ ;  /* 0x00007771d98d7816 */ /* 0x000fe200000000ff */
[----:B------:R-:W-:Y:S01]  /*68830*/  VIADD R6, R0, 0x1dd ;  /* 0x000001dd00067836 */ /* 0x000fe20000000000 */
[----:B------:R-:W-:Y:S01]  /*68840*/  ULDC UR6, c[0x0][0x228] ;  /* 0x00008a0000067ab9 */ /* 0x000fe20000000800 */
[----:B------:R-:W-:Y:S01]  /*68850*/  ULDC UR4, c[0x0][0x22c] ;  /* 0x00008b0000047ab9 */ /* 0x000fe20000000800 */
[----:B------:R3:W-:Y:S01]  /*68860*/  @P5 STG.E.U8 desc[UR58][R132.64], R7 ;  /* 0x0000000784005986 */ /* 0x0007e2000c10113a */
[----:B------:R-:W-:-:S03]  /*68870*/  ISETP.LT.AND P2, PT, R3, UR6, !P2 ;  /* 0x0000000603007c0c */ /* 0x000fc6000d741270 */
[----:B------:R-:W-:Y:S01]  /*68880*/  @P3 STG.E.U8 desc[UR58][R134.64], R141 ;  /* 0x0000008d86003986 */ /* 0x000fe2000c10113a */
[----:B------:R-:W-:Y:S02]  /*68890*/  ISETP.LT.AND P5, PT, R2, UR8, !P6 ;  /* 0x0000000802007c0c */ /* 0x000fe4000f7a1270 */
[C---:B0-----:R-:W-:Y:S02]  /*688a0*/  PRMT R137, R217.reuse, 0x7772, RZ ;  /* 0x00007772d9897816 */ /* 0x041fe400000000ff */
        /* <DEDUP_REMOVED lines=8> */
[----:B---3--:R-:W-:-:S02]  /*68930*/  PRMT R7, R218, 0x7770, RZ ;  /* 0x00007770da077816 */ /* 0x008fc400000000ff */
        /* <DEDUP_REMOVED lines=16> */
[----:B------:R-:W-:Y:S02]  /*68a40*/  ISETP.LT.AND P0, PT, R3, UR6, !P0 ;  /* 0x0000000603007c0c */ /* 0x000fe4000c701270 */
[----:B------:R-:W-:Y:S01]  /*68a50*/  PRMT R127, R218, 0x7773, RZ ;  /* 0x00007773da7f7816 */ /* 0x000fe200000000ff */
[----:B------:R-:W-:Y:S01]  /*68a60*/  ULDC UR4, c[0x0][0x22c] ;  /* 0x00008b0000047ab9 */ /* 0x000fe20000000800 */
[----:B------:R1:W-:Y:S01]  /*68a70*/  @P5 STG.E.U8 desc[UR58][R122.64], R7 ;  /* 0x000000077a005986 */ /* 0x0003e2000c10113a */
[----:B------:R-:W-:Y:S01]  /*68a80*/  ISETP.GE.AND P5, PT, R6, UR4, PT ;  /* 0x0000000406007c0c */ /* 0x000fe2000bfa6270 */
[----:B------:R-:W-:Y:S02]  /*68a90*/  ULDC UR4, c[0x0][0x228] ;  /* 0x00008a0000047ab9 */ /* 0x000fe40000000800 */
[----:B------:R-:W-:Y:S01]  /*68aa0*/  @P3 STG.E.U8 desc[UR58][R120.64], R127 ;  /* 0x0000007f78003986 */ /* 0x000fe2000c10113a */
[----:B------:R-:W-:-:S02]  /*68ab0*/  ISETP.LT.AND P3, PT, R2, UR4, !P2 ;  /* 0x0000000402007c0c */ /* 0x000fc4000d761270 */
[C---:B------:R-:W-:Y:S02]  /*68ac0*/  PRMT R129, R219.reuse, 0x7771, RZ ;  /* 0x00007771db817816 */ /* 0x040fe400000000ff */
[----:B0-----:R-:W-:Y:S01]  /*68ad0*/  PRMT R125, R219, 0x7770, RZ ;  /* 0x00007770db7d7816 */ /* 0x001fe200000000ff */
[----:B------:R-:W-:Y:S01]  /*68ae0*/  VIADD R6, R0, 0x1e1 ;  /* 0x000001e100067836 */ /* 0x000fe20000000000 */
[----:B------:R-:W-:Y:S01]  /*68af0*/  ULDC UR6, c[0x0][0x228] ;  /* 0x00008a0000067ab9 */ /* 0x000fe20000000800 */
[----:B------:R-:W-:Y:S01]  /*68b00*/  ULDC UR8, c[0x0][0x228] ;  /* 0x00008a0000087ab9 */ /* 0x000fe20000000800 */
[----:B------:R-:W-:Y:S01]  /*68b10*/  ULDC UR4, c[0x0][0x22c] ;  /* 0x00008b0000047ab9 */ /* 0x000fe20000000800 */
[----:B------:R0:W-:Y:S01]  /*68b20*/  @P6 STG.E.U8 desc[UR58][R116.64], R125 ;  /* 0x0000007d74006986 */ /* 0x0001e2000c10113a */
[----:B------:R-:W-:-:S03]  /*68b30*/  ISETP.LT.AND P2, PT, R3, UR6, !P2 ;  /* 0x0000000603007c0c */ /* 0x000fc6000d741270 */
[----:B------:R-:W-:Y:S01]  /*68b40*/  @P0 STG.E.U8 desc[UR58][R118.64], R129 ;  /* 0x0000008176000986 */ /* 0x000fe2000c10113a */
[----:B------:R-:W-:Y:S02]  /*68b50*/  ISETP.LT.AND P6, PT, R2, UR8, !P5 ;  /* 0x0000000802007c0c */ /* 0x000fe4000efc1270 */
        /* <DEDUP_REMOVED lines=9> */
[----:B0-----:R-:W-:-:S02]  /*68bf0*/  PRMT R117, R220, 0x7770, RZ ;  /* 0x00007770dc757816 */ /* 0x001fc400000000ff */
[C---:B------:R-:W-:Y:S01]  /*68c00*/  ISETP.LT.AND P5, PT, R3.reuse, UR4, !P5 ;  /* 0x0000000403007c0c */ /* 0x040fe2000efa1270 */
[----:B------:R0:W-:Y:S04]  /*68c10*/  @P2 STG.E.U8 desc[UR58][R110.64], R219 ;  /* 0x000000db6e002986 */ /* 0x0001e8000c10113a */
        /* <DEDUP_REMOVED lines=11> */
[----:B0-----:R-:W-:Y:S01]  /*68cd0*/  PRMT R111, R220, 0x7772, RZ ;  /* 0x00007772dc6f7816 */ /* 0x001fe200000000ff */
[----:B------:R0:W-:Y:S01]  /*68ce0*/  @P5 STG.E.U8 desc[UR58][R108.64], R7 ;  /* 0x000000076c005986 */ /* 0x0001e2000c10113a */
[----:B------:R-:W-:-:S02]  /*68cf0*/  ISETP.LT.AND P5, PT, R2, UR4, !P3 ;  /* 0x0000000402007c0c */ /* 0x000fc4000dfa1270 */
[----:B------:R-:W-:Y:S02]  /*68d00*/  ISETP.LT.AND P3, PT, R3, UR6, !P3 ;  /* 0x0000000603007c0c */ /* 0x000fe4000df61270 */
[----:B--2---:R-:W-:Y:S01]  /*68d10*/  PRMT R113, R220, 0x7773, RZ ;  /* 0x00007773dc717816 */ /* 0x004fe200000000ff */
[----:B------:R-:W-:Y:S01]  /*68d20*/  ULDC UR4, c[0x0][0x22c] ;  /* 0x00008b0000047ab9 */ /* 0x000fe20000000800 */
[----:B------:R-:W-:Y:S01]  /*68d30*/  @P6 STG.E.U8 desc[UR58][R106.64], R111 ;  /* 0x0000006f6a006986 */ /* 0x000fe2000c10113a */
[----:B------:R-:W-:Y:S01]  /*68d40*/  ISETP.GE.AND P6, PT, R6, UR4, PT ;  /* 0x0000000406007c0c */ /* 0x000fe2000bfc6270 */
[----:B------:R-:W-:Y:S02]  /*68d50*/  ULDC UR4, c[0x0][0x228] ;  /* 0x00008a0000047ab9 */ /* 0x000fe40000000800 */
[----:B------:R1:W-:Y:S01]  /*68d60*/  @P0 STG.E.U8 desc[UR58][R104.64], R113 ;  /* 0x0000007168000986 */ /* 0x0003e2000c10113a */
[----:B------:R-:W-:Y:S01]  /*68d70*/  ISETP.LT.AND P0, PT, R2, UR4, !P2 ;  /* 0x0000000402007c0c */ /* 0x000fe2000d701270 */
[----:B------:R-:W-:Y:S01]  /*68d80*/  VIADD R6, R0, 0x1e5 ;  /* 0x000001e500067836 */ /* 0x000fe20000000000 */
[----:B------:R-:W-:Y:S01]  /*68d90*/  ULDC UR6, c[0x0][0x228] ;  /* 0x00008a0000067ab9 */ /* 0x000fe20000000800 */
[----:B0-----:R-:W-:-:S02]  /*68da0*/  PRMT R7, R221, 0x7770, RZ ;  /* 0x00007770dd077816 */ /* 0x001fc400000000ff */
[----:B------:R-:W-:Y:S01]  /*68db0*/  PRMT R109, R221, 0x7771, RZ ;  /* 0x00007771dd6d7816 */ /* 0x000fe200000000ff */
[----:B------:R-:W-:Y:S01]  /*68dc0*/  ULDC UR8, c[0x0][0x228] ;  /* 0x00008a0000087ab9 */ /* 0x000fe20000000800 */
[----:B------:R-:W-:Y:S01]  /*68dd0*/  ULDC UR4, c[0x0][0x22c] ;  /* 0x00008b0000047ab9 */ /* 0x000fe20000000800 */
[----:B------:R-:W-:Y:S01]  /*68de0*/  ISETP.LT.AND P2, PT, R3, UR6, !P2 ;  /* 0x0000000603007c0c */ /* 0x000fe2000d741270 */
[----:B------:R0:W-:Y:S04]  /*68df0*/  @P5 STG.E.U8 desc[UR58][R100.64], R7 ;  /* 0x0000000764005986 */ /* 0x0001e8000c10113a */
[----:B------:R-:W-:Y:S01]  /*68e00*/  @P3 STG.E.U8 desc[UR58][R102.64], R109 ;  /* 0x0000006d66003986 */ /* 0x000fe2000c10113a */
[----:B------:R-:W-:Y:S02]  /*68e10*/  ISETP.LT.AND P5, PT, R2, UR8, !P6 ;  /* 0x0000000802007c0c */ /* 0x000fe4000f7a1270 */
[----:B-1----:R-:W-:-:S02]  /*68e20*/  PRMT R105, R221, 0x7772, RZ ;  /* 0x00007772dd697816 */ /* 0x002fc400000000ff */
        /* <DEDUP_REMOVED lines=8> */
[----:B0-----:R-:W-:Y:S02]  /*68eb0*/  PRMT R7, R222, 0x7770, RZ ;  /* 0x00007770de077816 */ /* 0x001fe400000000ff */
[C---:B------:R-:W-:Y:S01]  /*68ec0*/  ISETP.LT.AND P6, PT, R3.reuse, UR4, !P6 ;  /* 0x0000000403007c0c */ /* 0x040fe2000f7c1270 */
[----:B------:R-:W-:Y:S04]  /*68ed0*/  @P2 STG.E.U8 desc[UR58][R94.64], R221 ;  /* 0x000000dd5e002986 */ /* 0x000fe8000c10113a */
[----:B------:R0:W-:Y:S01]  /*68ee0*/  @P5 STG.E.U8 desc[UR58][R96.64], R7 ;  /* 0x0000000760005986 */ /* 0x0001e2000c10113a */
[----:B------:R-:W-:Y:S01]  /*68ef0*/  ISETP.LT.AND P5, PT, R2, UR6, !P3 ;  /* 0x0000000602007c0c */ /* 0x000fe2000dfa1270 */
[----:B------:R-:W-:Y:S01]  /*68f00*/  ULDC UR6, c[0x0][0x228] ;  /* 0x00008a0000067ab9 */ /* 0x000fe20000000800 */
[----:B------:R-:W-:Y:S01]  /*68f10*/  VIADD R6, R0, 0x1e7 ;  /* 0x000001e700067836 */ /* 0x000fe20000000000 */
[----:B------:R-:W-:-:S02]  /*68f20*/  ISETP.LT.AND P3, PT, R3, UR6, !P3 ;  /* 0x0000000603007c0c */ /* 0x000fc4000df61270 */
[----:B-1----:R-:W-:Y:S01]  /*68f30*/  PRMT R99, R222, 0x7771, RZ ;  /* 0x00007771de637816 */ /* 0x002fe200000000ff */
[----:B------:R-:W-:Y:S01]  /*68f40*/  ULDC UR4, c[0x0][0x22c] ;  /* 0x00008b0000047ab9 */ /* 0x000fe20000000800 */
[----:B------:R-:W-:Y:S01]  /*68f50*/  ULDC UR6, c[0x0][0x228] ;  /* 0x00008a0000067ab9 */ /* 0x000fe20000000800 */
[----:B------:R-:W-:Y:S01]  /*68f60*/  ISETP.GE.AND P2, PT, R6, UR4, PT ;  /* 0x0000000406007c0c */ /* 0x000fe2000bf46270 */
[----:B------:R-:W-:Y:S01]  /*68f70*/  ULDC UR4, c[0x0][0x228] ;  /* 0x00008a0000047ab9 */ /* 0x000fe20000000800 */
[----:B------:R-:W-:Y:S01]  /*68f80*/  VIADD R6, R0, 0x1e8 ;  /* 0x000001e800067836 */ /* 0x000fe20000000000 */
[----:B------:R1:W-:Y:S01]  /*68f90*/  @P6 STG.E.U8 desc[UR58][R92.64], R99 ;  /* 0x000000635c006986 */ /* 0x0003e2000c10113a */
[----:B0-----:R-:W-:Y:S02]  /*68fa0*/  PRMT R7, R222, 0x7772, RZ ;  /* 0x00007772de077816 */ /* 0x001fe400000000ff */
[----:B------:R-:W-:Y:S02]  /*68fb0*/  ISETP.LT.AND P6, PT, R2, UR4, !P0 ;  /* 0x0000000402007c0c */ /* 0x000fe4000c7c1270 */
[----:B------:R-:W-:-:S02]  /*68fc0*/  ISETP.LT.AND P0, PT, R3, UR6, !P0 ;  /* 0x0000000603007c0c */ /* 0x000fc4000c701270 */
[----:B------:R-:W-:Y:S01]  /*68fd0*/  PRMT R95, R222, 0x7773, RZ ;  /* 0x00007773de5f7816 */ /* 0x000fe200000000ff */
[----:B------:R-:W-:Y:S01]  /*68fe0*/  ULDC UR4, c[0x0][0x22c] ;  /* 0x00008b0000047ab9 */ /* 0x000fe20000000800 */
[----:B------:R0:W-:Y:S01]  /*68ff0*/  @P5 STG.E.U8 desc[UR58][R90.64], R7 ;  /* 0x000000075a005986 */ /* 0x0001e2000c10113a */
[----:B------:R-:W-:Y:S01]  /*69000*/  ISETP.GE.AND P5, PT, R6, UR4, PT ;  /* 0x0000000406007c0c */ /* 0x000fe2000bfa6270 */
[----:B------:R-:W-:Y:S02]  /*69010*/  ULDC UR4, c[0x0][0x228] ;  /* 0x00008a0000047ab9 */ /* 0x000fe40000000800 */
[----:B------:R-:W-:Y:S01]  /*69020*/  @P3 STG.E.U8 desc[UR58][R88.64], R95 ;  /* 0x0000005f58003986 */ /* 0x000fe2000c10113a */
[----:B------:R-:W-:Y:S02]  /*69030*/  ISETP.LT.AND P3, PT, R2, UR4, !P2 ;  /* 0x0000000402007c0c */ /* 0x000fe4000d761270 */
[C---:B------:R-:W-:Y:S02]  /*69040*/  PRMT R97, R223.reuse, 0x7771, RZ ;  /* 0x00007771df617816 */ /* 0x040fe400000000ff */
[----:B-1----:R-:W-:Y:S01]  /*69050*/  PRMT R93, R223, 0x7770, RZ ;  /* 0x00007770df5d7816 */ /* 0x002fe200000000ff */
        /* <DEDUP_REMOVED lines=17> */
[----:B-1----:R-:W-:-:S02]  /*69170*/  PRMT R85, R250, 0x7770, RZ ;  /* 0x00007770fa557816 */ /* 0x002fc400000000ff */
[C---:B------:R-:W-:Y:S01]  /*69180*/  ISETP.LT.AND P5, PT, R3.reuse, UR4, !P5 ;  /* 0x0000000403007c0c */ /* 0x040fe2000efa1270 */
[----:B------:R1:W-:Y:S04]  /*69190*/  @P2 STG.E.U8 desc[UR58][R78.64], R223 ;  /* 0x000000df4e002986 */ /* 0x0003e8000c10113a */
        /* <DEDUP_REMOVED lines=11> */
[----:B-1----:R-:W-:Y:S01]  /*69250*/  PRMT R79, R250, 0x7772, RZ ;  /* 0x00007772fa4f7816 */ /* 0x002fe200000000ff */
[----:B------:R0:W-:Y:S01]  /*69260*/  @P5 STG.E.U8 desc[UR58][R76.64], R7 ;  /* 0x000000074c005986 */ /* 0x0001e2000c10113a */
[----:B------:R-:W-:-:S02]  /*69270*/  ISETP.LT.AND P5, PT, R2, UR4, !P3 ;  /* 0x0000000402007c0c */ /* 0x000fc4000dfa1270 */
[----:B------:R-:W-:Y:S02]  /*69280*/  ISETP.LT.AND P3, PT, R3, UR6, !P3 ;  /* 0x0000000603007c0c */ /* 0x000fe4000df61270 */
[----:B--2---:R-:W-:Y:S01]  /*69290*/  PRMT R81, R250, 0x7773, RZ ;  /* 0x00007773fa517816 */ /* 0x004fe200000000ff */
[----:B------:R-:W-:Y:S01]  /*692a0*/  ULDC UR4, c[0x0][0x22c] ;  /* 0x00008b0000047ab9 */ /* 0x000fe20000000800 */
[----:B------:R1:W-:Y:S01]  /*692b0*/  @P6 STG.E.U8 desc[UR58][R72.64], R79 ;  /* 0x0000004f48006986 */ /* 0x0003e2000c10113a */
[----:B------:R-:W-:Y:S01]  /*692c0*/  ISETP.GE.AND P6, PT, R6, UR4, PT ;  /* 0x0000000406007c0c */ /* 0x000fe2000bfc6270 */
[----:B------:R-:W-:Y:S02]  /*692d0*/  ULDC UR4, c[0x0][0x228] ;  /* 0x00008a0000047ab9 */ /* 0x000fe40000000800 */
[----:B------:R-:W-:Y:S01]  /*692e0*/  @P0 STG.E.U8 desc[UR58][R74.64], R81 ;  /* 0x000000514a000986 */ /* 0x000fe2000c10113a */
[----:B------:R-:W-:Y:S01]  /*692f0*/  ISETP.LT.AND P0, PT, R2, UR4, !P2 ;  /* 0x0000000402007c0c */ /* 0x000fe2000d701270 */
[----:B------:R-:W-:Y:S01]  /*69300*/  VIADD R6, R0, 0x1f5 ;  /* 0x000001f500067836 */ /* 0x000fe20000000000 */
[----:B------:R-:W-:Y:S01]  /*69310*/  ULDC UR4, c[0x0][0x228] ;  /* 0x00008a0000047ab9 */ /* 0x000fe20000000800 */
[----:B0-----:R-:W-:-:S02]  /*69320*/  PRMT R7, R236, 0x7770, RZ ;  /* 0x00007770ec077816 */ /* 0x001fc400000000ff */
[C---:B------:R-:W-:Y:S02]  /*69330*/  PRMT R77, R236.reuse, 0x7771, RZ ;  /* 0x00007771ec4d7816 */ /* 0x040fe400000000ff */
[----:B------:R-:W-:Y:S01]  /*69340*/  ISETP.LT.AND P2, PT, R3, UR4, !P2 ;  /* 0x0000000403007c0c */ /* 0x000fe2000d741270 */
[----:B------:R-:W-:Y:S01]  /*69350*/  ULDC UR6, c[0x0][0x228] ;  /* 0x00008a0000067ab9 */ /* 0x000fe20000000800 */
[----:B------:R-:W-:Y:S01]  /*69360*/  ULDC UR4, c[0x0][0x22c] ;  /* 0x00008b0000047ab9 */ /* 0x000fe20000000800 */
[----:B------:R0:W-:Y:S04]  /*69370*/  @P5 STG.E.U8 desc[UR58][R68.64], R7 ;  /* 0x0000000744005986 */ /* 0x0001e8000c10113a */
[----:B------:R-:W-:Y:S01]  /*69380*/  @P3 STG.E.U8 desc[UR58][R70.64], R77 ;  /* 0x0000004d46003986 */ /* 0x000fe2000c10113a */
[----:B-1----:R-:W-:-:S02]  /*69390*/  PRMT R73, R236, 0x7772, RZ ;  /* 0x00007772ec497816 */ /* 0x002fc400000000ff */
[----:B------:R-:W-:Y:S01]  /*693a0*/  ISETP.GE.AND P3, PT, R6, UR5, PT ;  /* 0x0000000506007c0c */ /* 0x000fe2000bf66270 */
[----:B------:R-:W-:Y:S01]  /*693b0*/  VIADD R6, R0, 0x1ed ;  /* 0x000001ed00067836 */ /* 0x000fe20000000000 */
[----:B------:R-:W-:Y:S01]  /*693c0*/  ISETP.LT.AND P5, PT, R2, UR6, !P6 ;  /* 0x0000000602007c0c */ /* 0x000fe2000f7a1270 */
[----:B------:R-:W-:Y:S01]  /*693d0*/  ULDC UR5, c[0x0][0x228] ;  /* 0x00008a0000057ab9 */ /* 0x000fe20000000800 */
[----:B------:R1:W-:Y:S01]  /*693e0*/  @P0 STG.E.U8 desc[UR58][R66.64], R73 ;  /* 0x0000004942000986 */ /* 0x0003e2000c10113a */
[----:B------:R-:W-:Y:S01]  /*693f0*/  ULDC UR6, c[0x0][0x228] ;  /* 0x00008a0000067ab9 */ /* 0x000fe20000000800 */
[----:B------:R-:W-:Y:S01]  /*69400*/  ISETP.GE.AND P0, PT, R6, UR4, PT ;  /* 0x0000000406007c0c */ /* 0x000fe2000bf06270 */
[----:B------:R-:W-:Y:S01]  /*69410*/  ULDC UR4, c[0x0][0x228] ;  /* 0x00008a0000047ab9 */ /* 0x000fe20000000800 */
[----:B0-----:R-:W-:Y:S02]  /*69420*/  PRMT R7, R236, 0x7773, RZ ;  /* 0x00007773ec077816 */ /* 0x001fe400000000ff */
[----:B------:R-:W-:Y:S01]  /*69430*/  ISETP.LT.AND P6, PT, R3, UR4, !P6 ;  /* 0x0000000403007c0c */ /* 0x000fe2000f7c1270 */
[----:B------:R-:W-:Y:S01]  /*69440*/  ULDC UR4, c[0x0][0x228] ;  /* 0x00008a0000047ab9 */ /* 0x000fe20000000800 */
[----:B------:R-:W-:Y:S01]  /*69450*/  PRMT R69, R237, 0x7770, RZ ;  /* 0x00007770ed457816 */ /* 0x000fe200000000ff */
[----:B------:R0:W-:Y:S01]  /*69460*/  @P2 STG.E.U8 desc[UR58][R62.64], R7 ;  /* 0x000000073e002986 */ /* 0x0001e2000c10113a */
[----:B------:R-:W-:Y:S01]  /*69470*/  ISETP.LT.AND P2, PT, R2, UR4, !P0 ;  /* 0x0000000402007c0c */ /* 0x000fe2000c741270 */
[----:B------:R-:W-:Y:S01]  /*69480*/  VIADD R6, R0, 0x1ee ;  /* 0x000001ee00067836 */ /* 0x000fe20000000000 */
[----:B------:R-:W-:-:S02]  /*69490*/  ISETP.LT.AND P0, PT, R3, UR5, !P0 ;  /* 0x0000000503007c0c */ /* 0x000fc4000c701270 */
[C---:B-1----:R-:W-:Y:S01]  /*694a0*/  PRMT R67, R237.reuse, 0x7771, RZ ;  /* 0x00007771ed437816 */ /* 0x042fe200000000ff */
[----:B------:R-:W-:Y:S01]  /*694b0*/  ULDC UR4, c[0x0][0x22c] ;  /* 0x00008b0000047ab9 */ /* 0x000fe20000000800 */
[----:B------:R-:W-:Y:S01]  /*694c0*/  @P5 STG.E.U8 desc[UR58][R64.64], R69 ;  /* 0x0000004540005986 */ /* 0x000fe2000c10113a */
[----:B------:R-:W-:Y:S01]  /*694d0*/  ISETP.GE.AND P5, PT, R6, UR4, PT ;  /* 0x0000000406007c0c */ /* 0x000fe2000bfa6270 */
[----:B------:R-:W-:Y:S01]  /*694e0*/  VIADD R6, R0, 0x1ef ;  /* 0x000001ef00067836 */ /* 0x000fe20000000000 */
[----:B------:R-:W-:Y:S01]  /*694f0*/  ULDC UR5, c[0x0][0x228] ;  /* 0x00008a0000057ab9 */ /* 0x000fe20000000800 */
[----:B------:R1:W-:Y:S01]  /*69500*/  @P6 STG.E.U8 desc[UR58][R60.64], R67 ;  /* 0x000000433c006986 */ /* 0x0003e2000c10113a */
[C---:B0-----:R-:W-:Y:S02]  /*69510*/  PRMT R7, R237.reuse, 0x7772, RZ ;  /* 0x00007772ed077816 */ /* 0x041fe400000000ff */
[----:B------:R-:W-:Y:S01]  /*69520*/  ISETP.LT.AND P6, PT, R2, UR5, !P5 ;  /* 0x0000000502007c0c */ /* 0x000fe2000efc1270 */
[----:B------:R-:W-:Y:S01]  /*69530*/  ULDC UR4, c[0x0][0x22c] ;  /* 0x00008b0000047ab9 */ /* 0x000fe20000000800 */
[----:B------:R-:W-:Y:S01]  /*69540*/  PRMT R63, R237, 0x7773, RZ ;  /* 0x00007773ed3f7816 */ /* 0x000fe200000000ff */
[----:B------:R-:W-:Y:S01]  /*69550*/  ULDC UR5, c[0x0][0x228] ;  /* 0x00008a0000057ab9 */ /* 0x000fe20000000800 */
[----:B------:R0:W-:Y:S01]  /*69560*/  @P2 STG.E.U8 desc[UR58][R56.64], R7 ;  /* 0x0000000738002986 */ /* 0x0001e2000c10113a */
[----:B------:R-:W-:Y:S01]  /*69570*/  ISETP.GE.AND P2, PT, R6, UR4, PT ;  /* 0x0000000406007c0c */ /* 0x000fe2000bf46270 */
[----:B------:R-:W-:-:S02]  /*69580*/  ULDC UR4, c[0x0][0x228] ;  /* 0x00008a0000047ab9 */ /* 0x000fc40000000800 */
[----:B------:R2:W-:Y:S01]  /*69590*/  @P0 STG.E.U8 desc[UR58][R58.64], R63 ;  /* 0x0000003f3a000986 */ /* 0x0005e2000c10113a */
[----:B------:R-:W-:Y:S02]  /*695a0*/  ISETP.LT.AND P5, PT, R3, UR4, !P5 ;  /* 0x0000000403007c0c */ /* 0x000fe4000efa1270 */
[----:B------:R-:W-:Y:S02]  /*695b0*/  ISETP.LT.AND P0, PT, R2, UR5, !P2 ;  /* 0x0000000502007c0c */ /* 0x000fe4000d701270 */
[----:B-1----:R-:W-:Y:S01]  /*695c0*/  PRMT R61, R251, 0x7770, RZ ;  /* 0x00007770fb3d7816 */ /* 0x002fe200000000ff */
[----:B------:R-:W-:Y:S01]  /*695d0*/  VIADD R6, R0, 0x1f0 ;  /* 0x000001f000067836 */ /* 0x000fe20000000000 */
[----:B------:R-:W-:Y:S01]  /*695e0*/  ULDC UR4, c[0x0][0x22c] ;  /* 0x00008b0000047ab9 */ /* 0x000fe20000000800 */
[----:B------:R-:W-:Y:S02]  /*695f0*/  ULDC UR5, c[0x0][0x228] ;  /* 0x00008a0000057ab9 */ /* 0x000fe40000000800 */
[----:B------:R-:W-:Y:S01]  /*69600*/  @P6 STG.E.U8 desc[UR58][R54.64], R61 ;  /* 0x0000003d36006986 */ /* 0x000fe2000c10113a */
[----:B------:R-:W-:-:S02]  /*69610*/  ISETP.GE.AND P6, PT, R6, UR4, PT ;  /* 0x0000000406007c0c */ /* 0x000fc4000bfc6270 */
[C---:B0-----:R-:W-:Y:S01]  /*69620*/  PRMT R7, R251.reuse, 0x7771, RZ ;  /* 0x00007771fb077816 */ /* 0x041fe200000000ff */
[----:B------:R-:W-:Y:S01]  /*69630*/  ULDC UR4, c[0x0][0x228] ;  /* 0x00008a0000047ab9 */ /* 0x000fe20000000800 */
[----:B------:R-:W-:Y:S02]  /*69640*/  PRMT R57, R251, 0x7772, RZ ;  /* 0x00007772fb397816 */ /* 0x000fe400000000ff */
[----:B------:R-:W-:Y:S01]  /*69650*/  ISETP.LT.AND P2, PT, R3, UR4, !P2 ;  /* 0x0000000403007c0c */ /* 0x000fe2000d741270 */
[----:B------:R-:W-:Y:S01]  /*69660*/  ULDC UR4, c[0x0][0x228] ;  /* 0x00008a0000047ab9 */ /* 0x000fe20000000800 */
[----:B------:R0:W-:Y:S04]  /*69670*/  @P5 STG.E.U8 desc[UR58][R48.64], R7 ;  /* 0x0000000730005986 */ /* 0x0001e8000c10113a */
[----:B------:R-:W-:Y:S01]  /*69680*/  @P0 STG.E.U8 desc[UR58][R52.64], R57 ;  /* 0x0000003934000986 */ /* 0x000fe2000c10113a */
[----:B------:R-:W-:Y:S01]  /*69690*/  ISETP.LT.AND P0, PT, R2, UR4, !P6 ;  /* 0x0000000402007c0c */ /* 0x000fe2000f701270 */
[----:B------:R-:W-:Y:S01]  /*696a0*/  VIADD R6, R0, 0x1f1 ;  /* 0x000001f100067836 */ /* 0x000fe20000000000 */
[----:B--2---:R-:W-:Y:S01]  /*696b0*/  PRMT R59, R251, 0x7773, RZ ;  /* 0x00007773fb3b7816 */ /* 0x004fe200000000ff */
[----:B------:R-:W-:Y:S01]  /*696c0*/  ULDC UR4, c[0x0][0x22c] ;  /* 0x00008b0000047ab9 */ /* 0x000fe20000000800 */
[----:B------:R-:W-:Y:S01]  /*696d0*/  ISETP.LT.AND P6, PT, R3, UR5, !P6 ;  /* 0x0000000503007c0c */ /* 0x000fe2000f7c1270 */
[----:B------:R-:W-:Y:S01]  /*696e0*/  ULDC UR5, c[0x0][0x228] ;  /* 0x00008a0000057ab9 */ /* 0x000fe20000000800 */
[----:B------:R-:W-:Y:S01]  /*696f0*/  ISETP.GE.AND P5, PT, R6, UR4, PT ;  /* 0x0000000406007c0c */ /* 0x000fe2000bfa6270 */
[----:B------:R-:W-:Y:S01]  /*69700*/  VIADD R6, R0, 0x1f2 ;  /* 0x000001f200067836 */ /* 0x000fe20000000000 */
[----:B------:R-:W-:Y:S01]  /*69710*/  ULDC UR4, c[0x0][0x22c] ;  /* 0x00008b0000047ab9 */ /* 0x000fe20000000800 */
[----:B------:R1:W-:Y:S01]  /*69720*/  @P2 STG.E.U8 desc[UR58][R50.64], R59 ;  /* 0x0000003b32002986 */ /* 0x0003e2000c10113a */
[----:B0-----:R-:W-:-:S02]  /*69730*/  PRMT R7, R224, 0x7770, RZ ;  /* 0x00007770e0077816 */ /* 0x001fc400000000ff */
[----:B------:R-:W-:Y:S02]  /*69740*/  ISETP.LT.AND P2, PT, R2, UR5, !P5 ;  /* 0x0000000502007c0c */ /* 0x000fe4000ef41270 */
[----:B------:R-:W-:Y:S01]  /*69750*/  PRMT R49, R224, 0x7771, RZ ;  /* 0x00007771e0317816 */ /* 0x000fe200000000ff */
[----:B------:R-:W-:Y:S01]  /*69760*/  ULDC UR5, c[0x0][0x228] ;  /* 0x00008a0000057ab9 */ /* 0x000fe20000000800 */
[----:B------:R0:W-:Y:S01]  /*69770*/  @P0 STG.E.U8 desc[UR58][R44.64], R7 ;  /* 0x000000072c000986 */ /* 0x0001e2000c10113a */
[----:B------:R-:W-:Y:S01]  /*69780*/  ISETP.GE.AND P0, PT, R6, UR4, PT ;  /* 0x0000000406007c0c */ /* 0x000fe2000bf06270 */
[----:B------:R-:W-:Y:S02]  /*69790*/  ULDC UR4, c[0x0][0x228] ;  /* 0x00008a0000047ab9 */ /* 0x000fe40000000800 */
[----:B------:R-:W-:Y:S01]  /*697a0*/  ISETP.LT.AND P5, PT, R3, UR4, !P5 ;  /* 0x0000000403007c0c */ /* 0x000fe2000efa1270 */
[----:B------:R2:W-:Y:S01]  /*697b0*/  @P6 STG.E.U8 desc[UR58][R46.64], R49 ;  /* 0x000000312e006986 */ /* 0x0005e2000c10113a */
[----:B-1----:R-:W-:Y:S01]  /*697c0*/  PRMT R51, R224, 0x7772, RZ ;  /* 0x00007772e0337816 */ /* 0x002fe200000000ff */
[----:B------:R-:W-:Y:S01]  /*697d0*/  VIADD R6, R0, 0x1f3 ;  /* 0x000001f300067836 */ /* 0x000fe20000000000 */
[----:B------:R-:W-:Y:S01]  /*697e0*/  ISETP.LT.AND P6, PT, R2, UR5, !P0 ;  /* 0x0000000502007c0c */ /* 0x000fe2000c7c1270 */
[----:B------:R-:W-:Y:S01]  /*697f0*/  ULDC UR4, c[0x0][0x22c] ;  /* 0x00008b0000047ab9 */ /* 0x000fe20000000800 */
[----:B------:R-:W-:Y:S01]  /*69800*/  ULDC UR5, c[0x0][0x228] ;  /* 0x00008a0000057ab9 */ /* 0x000fe20000000800 */
[----:B------:R1:W-:Y:S01]  /*69810*/  @P2 STG.E.U8 desc[UR58][R42.64], R51 ;  /* 0x000000332a002986 */ /* 0x0003e2000c10113a */
[----:B------:R-:W-:Y:S01]  /*69820*/  ISETP.GE.AND P2, PT, R6, UR4, PT ;  /* 0x0000000406007c0c */ /* 0x000fe2000bf46270 */
[----:B------:R-:W-:Y:S01]  /*69830*/  ULDC UR4, c[0x0][0x228] ;  /* 0x00008a0000047ab9 */ /* 0x000fe20000000800 */
[----:B0-----:R-:W-:-:S02]  /*69840*/  PRMT R45, R224, 0x7773, RZ ;  /* 0x00007773e02d7816 */ /* 0x001fc400000000ff */
[----:B------:R-:W-:Y:S01]  /*69850*/  ISETP.LT.AND P0, PT, R3, UR4, !P0 ;  /* 0x0000000403007c0c */ /* 0x000fe2000c701270 */
[----:B------:R-:W-:Y:S01]  /*69860*/  ULDC UR4, c[0x0][0x228] ;  /* 0x00008a0000047ab9 */ /* 0x000fe20000000800 */
[----:B--2---:R-:W-:Y:S01]  /*69870*/  PRMT R47, R225, 0x7770, RZ ;  /* 0x00007770e12f7816 */ /* 0x004fe200000000ff */
[----:B------:R-:W-:Y:S01]  /*69880*/  @P5 STG.E.U8 desc[UR58][R38.64], R45 ;  /* 0x0000002d26005986 */ /* 0x000fe2000c10113a */
[C---:B------:R-:W-:Y:S01]  /*69890*/  ISETP.LT.AND P5, PT, R2.reuse, UR5, !P2 ;  /* 0x0000000502007c0c */ /* 0x040fe2000d7a1270 */
[----:B------:R-:W-:Y:S02]  /*698a0*/  ULDC UR5, c[0x0][0x228] ;  /* 0x00008a0000057ab9 */ /* 0x000fe40000000800 */
[----:B------:R-:W-:Y:S01]  /*698b0*/  @P6 STG.E.U8 desc[UR58][R40.64], R47 ;  /* 0x0000002f28006986 */ /* 0x000fe2000c10113a */
[----:B------:R-:W-:Y:S02]  /*698c0*/  ISETP.LT.AND P2, PT, R3, UR4, !P2 ;  /* 0x0000000403007c0c */ /* 0x000fe4000d741270 */
[----:B------:R-:W-:-:S02]  /*698d0*/  ISETP.LT.AND P6, PT, R2, UR5, !P1 ;  /* 0x0000000502007c0c */ /* 0x000fc4000cfc1270 */
[C---:B-1----:R-:W-:Y:S01]  /*698e0*/  PRMT R43, R225.reuse, 0x7771, RZ ;  /* 0x00007771e12b7816 */ /* 0x042fe200000000ff */
[----:B------:R-:W-:Y:S01]  /*698f0*/  VIADD R7, R0, 0x1f6 ;  /* 0x000001f600077836 */ /* 0x000fe20000000000 */
[C---:B------:R-:W-:Y:S02]  /*69900*/  PRMT R49, R225.reuse, 0x7772, RZ ;  /* 0x00007772e1317816 */ /* 0x040fe400000000ff */
[----:B------:R-:W-:Y:S01]  /*69910*/  PRMT R225, R225, 0x7773, RZ ;  /* 0x00007773e1e17816 */ /* 0x000fe200000000ff */
[----:B------:R-:W-:Y:S01]  /*69920*/  ULDC UR4, c[0x0][0x228] ;  /* 0x00008a0000047ab9 */ /* 0x000fe20000000800 */
[----:B------:R-:W-:Y:S01]  /*69930*/  @P0 STG.E.U8 desc[UR58][R36.64], R43 ;  /* 0x0000002b24000986 */ /* 0x000fe2000c10113a */
[----:B------:R-:W-:Y:S02]  /*69940*/  ISETP.GE.AND P0, PT, R7, UR13, PT ;  /* 0x0000000d07007c0c */ /* 0x000fe4000bf06270 */
[----:B------:R-:W-:Y:S01]  /*69950*/  PRMT R7, R226, 0x7770, RZ ;  /* 0x00007770e2077816 */ /* 0x000fe200000000ff */
[----:B------:R-:W0:Y:S04]  /*69960*/  LDS.128 R36, [R252] ;  /* 0x00000000fc247984 */ /* 0x000e280000000c00 */
[----:B------:R1:W-:Y:S01]  /*69970*/  @P5 STG.E.U8 desc[UR58][R34.64], R49 ;  /* 0x0000003122005986 */ /* 0x0003e2000c10113a */
[----:B------:R-:W-:-:S03]  /*69980*/  ISETP.LT.AND P1, PT, R3, UR4, !P1 ;  /* 0x0000000403007c0c */ /* 0x000fc6000cf21270 */
[----:B------:R2:W-:Y:S01]  /*69990*/  @P2 STG.E.U8 desc[UR58][R30.64], R225 ;  /* 0x000000e11e002986 */ /* 0x0005e2000c10113a */
[----:B------:R-:W-:-:S03]  /*699a0*/  ULDC UR4, c[0x0][0x228] ;  /* 0x00008a0000047ab9 */ /* 0x000fc60000000800 */
[----:B------:R3:W-:Y:S01]  /*699b0*/  @P6 STG.E.U8 desc[UR58][R32.64], R7 ;  /* 0x0000000720006986 */ /* 0x0007e2000c10113a */
[----:B------:R-:W-:Y:S01]  /*699c0*/  ULDC UR5, c[0x0][0x228] ;  /* 0x00008a0000057ab9 */ /* 0x000fe20000000800 */
[----:B------:R-:W-:Y:S02]  /*699d0*/  ISETP.LT.AND P6, PT, R2, UR4, !P3 ;  /* 0x0000000402007c0c */ /* 0x000fe4000dfc1270 */
[----:B------:R-:W-:Y:S01]  /*699e0*/  ISETP.LT.AND P3, PT, R3, UR5, !P3 ;  /* 0x0000000503007c0c */ /* 0x000fe2000df61270 */
[----:B------:R-:W-:Y:S01]  /*699f0*/  VIADD R6, R0, 0x1f7 ;  /* 0x000001f700067836 */ /* 0x000fe20000000000 */
[----:B------:R-:W-:Y:S01]  /*69a00*/  ULDC UR4, c[0x0][0x228] ;  /* 0x00008a0000047ab9 */ /* 0x000fe20000000800 */
[----:B------:R-:W-:Y:S01]  /*69a10*/  ULDC UR5, c[0x0][0x228] ;  /* 0x00008a0000057ab9 */ /* 0x000fe20000000800 */
[C---:B-1----:R-:W-:Y:S02]  /*69a20*/  PRMT R35, R226.reuse, 0x7771, RZ ;  /* 0x00007771e2237816 */ /* 0x042fe400000000ff */
[----:B--2---:R-:W-:-:S02]  /*69a30*/  PRMT R31, R226, 0x7772, RZ ;  /* 0x00007772e21f7816 */ /* 0x004fc400000000ff */
[----:B---3--:R-:W-:Y:S02]  /*69a40*/  PRMT R33, R226, 0x7773, RZ ;  /* 0x00007773e2217816 */ /* 0x008fe400000000ff */
[----:B------:R-:W-:Y:S01]  /*69a50*/  ISETP.GE.AND P5, PT, R6, UR7, PT ;  /* 0x0000000706007c0c */ /* 0x000fe2000bfa6270 */
[----:B------:R1:W-:Y:S01]  /*69a60*/  @P1 STG.E.U8 desc[UR58][R12.64], R35 ;  /* 0x000000230c001986 */ /* 0x0003e2000c10113a */
[----:B------:R-:W-:-:S03]  /*69a70*/  ISETP.LT.AND P1, PT, R2, UR4, !P0 ;  /* 0x0000000402007c0c */ /* 0x000fc6000c721270 */
[----:B------:R-:W-:Y:S01]  /*69a80*/  @P6 STG.E.U8 desc[UR58][R28.64], R31 ;  /* 0x0000001f1c006986 */ /* 0x000fe2000c10113a */
[----:B------:R-:W-:-:S03]  /*69a90*/  ULDC UR4, c[0x0][0x228] ;  /* 0x00008a0000047ab9 */ /* 0x000fc60000000800 */
[----:B------:R2:W-:Y:S01]  /*69aa0*/  @P3 STG.E.U8 desc[UR58][R16.64], R33 ;  /* 0x0000002110003986 */ /* 0x0005e2000c10113a */
[----:B------:R-:W-:Y:S02]  /*69ab0*/  ISETP.LT.AND P3, PT, R2, UR4, !P5 ;  /* 0x0000000402007c0c */ /* 0x000fe4000ef61270 */
[C---:B------:R-:W-:Y:S01]  /*69ac0*/  ISETP.LT.AND P0, PT, R3.reuse, UR5, !P0 ;  /* 0x0000000503007c0c */ /* 0x040fe2000c701270 */
[----:B------:R-:W-:Y:S01]  /*69ad0*/  ULDC UR4, c[0x0][0x228] ;  /* 0x00008a0000047ab9 */ /* 0x000fe20000000800 */
[----:B------:R-:W-:Y:S01]  /*69ae0*/  VIADD R6, R0, 0x1f8 ;  /* 0x000001f800067836 */ /* 0x000fe20000000000 */
[----:B------:R-:W-:Y:S01]  /*69af0*/  ISETP.LT.AND P5, PT, R3, UR4, !P5 ;  /* 0x0000000403007c0c */ /* 0x000fe2000efa1270 */
[----:B------:R-:W-:Y:S01]  /*69b00*/  ULDC UR5, c[0x0][0x228] ;  /* 0x00008a0000057ab9 */ /* 0x000fe20000000800 */
[----:B------:R-:W-:Y:S01]  /*69b10*/  ULDC UR4, c[0x0][0x228] ;  /* 0x00008a0000047ab9 */ /* 0x000fe20000000800 */
[C---:B-1----:R-:W-:Y:S02]  /*69b20*/  PRMT R13, R227.reuse, 0x7770, RZ ;  /* 0x00007770e30d7816 */ /* 0x042fe400000000ff */
[----:B------:R-:W-:Y:S01]  /*69b30*/  ISETP.GE.AND P2, PT, R6, UR19, PT ;  /* 0x0000001306007c0c */ /* 0x000fe2000bf46270 */
[----:B------:R-:W-:Y:S01]  /*69b40*/  VIADD R6, R0, 0x1f9 ;  /* 0x000001f900067836 */ /* 0x000fe20000000000 */
[----:B------:R-:W-:-:S02]  /*69b50*/  PRMT R35, R227, 0x7771, RZ ;  /* 0x00007771e3237816 */ /* 0x000fc400000000ff */
[C---:B--2---:R-:W-:Y:S02]  /*69b60*/  PRMT R17, R227.reuse, 0x7772, RZ ;  /* 0x00007772e3117816 */ /* 0x044fe400000000ff */
[----:B------:R-:W-:Y:S01]  /*69b70*/  PRMT R227, R227, 0x7773, RZ ;  /* 0x00007773e3e37816 */ /* 0x000fe200000000ff */
[----:B------:R1:W-:Y:S01]  /*69b80*/  @P1 STG.E.U8 desc[UR58][R24.64], R13 ;  /* 0x0000000d18001986 */ /* 0x0003e2000c10113a */
[----:B------:R-:W-:Y:S02]  /*69b90*/  ISETP.GE.AND P6, PT, R6, UR17, PT ;  /* 0x0000001106007c0c */ /* 0x000fe4000bfc6270 */
[----:B------:R-:W-:Y:S01]  /*69ba0*/  ISETP.LT.AND P1, PT, R2, UR5, !P2 ;  /* 0x0000000502007c0c */ /* 0x000fe2000d721270 */
[----:B------:R-:W-:Y:S01]  /*69bb0*/  @P0 STG.E.U8 desc[UR58][R26.64], R35 ;  /* 0x000000231a000986 */ /* 0x000fe2000c10113a */
[----:B------:R-:W-:-:S03]  /*69bc0*/  VIADD R7, R0, 0x1fa ;  /* 0x000001fa00077836 */ /* 0x000fc60000000000 */
[----:B------:R2:W-:Y:S01]  /*69bd0*/  @P3 STG.E.U8 desc[UR58][R22.64], R17 ;  /* 0x0000001116003986 */ /* 0x0005e2000c10113a */
[----:B------:R-:W-:Y:S01]  /*69be0*/  ULDC UR5, c[0x0][0x228] ;  /* 0x00008a0000057ab9 */ /* 0x000fe20000000800 */
[----:B------:R-:W-:Y:S02]  /*69bf0*/  ISETP.LT.AND P2, PT, R3, UR4, !P2 ;  /* 0x0000000403007c0c */ /* 0x000fe4000d741270 */
[----:B------:R3:W-:Y:S01]  /*69c00*/  @P5 STG.E.U8 desc[UR58][R18.64], R227 ;  /* 0x000000e312005986 */ /* 0x0007e2000c10113a */
[----:B------:R-:W-:Y:S01]  /*69c10*/  ISETP.LT.AND P5, PT, R2, UR5, !P6 ;  /* 0x0000000502007c0c */ /* 0x000fe2000f7a1270 */
[----:B------:R-:W-:Y:S01]  /*69c20*/  ULDC UR4, c[0x0][0x228] ;  /* 0x00008a0000047ab9 */ /* 0x000fe20000000800 */
[----:B------:R-:W-:Y:S01]  /*69c30*/  VIADD R6, R0, 0x1fb ;  /* 0x000001fb00067836 */ /* 0x000fe20000000000 */
[----:B------:R-:W-:Y:S02]  /*69c40*/  ISETP.GE.AND P0, PT, R7, UR15, PT ;  /* 0x0000000f07007c0c */ /* 0x000fe4000bf06270 */
[----:B0-----:R-:W-:-:S02]  /*69c50*/  PRMT R7, R36, 0x7770, RZ ;  /* 0x0000777024077816 */ /* 0x001fc400000000ff */
[----:B------:R-:W-:Y:S02]  /*69c60*/  ISETP.LT.AND P6, PT, R3, UR4, !P6 ;  /* 0x0000000403007c0c */ /* 0x000fe4000f7c1270 */
[----:B-1----:R-:W-:Y:S02]  /*69c70*/  PRMT R13, R36, 0x7771, RZ ;  /* 0x00007771240d7816 */ /* 0x002fe400000000ff */
[----:B------:R-:W-:Y:S01]  /*69c80*/  ISETP.GE.AND P3, PT, R6, UR29, PT ;  /* 0x0000001d06007c0c */ /* 0x000fe2000bf66270 */
[----:B------:R-:W-:Y:S01]  /*69c90*/  ULDC UR5, c[0x0][0x228] ;  /* 0x00008a0000057ab9 */ /* 0x000fe20000000800 */
[----:B--2---:R-:W-:Y:S01]  /*69ca0*/  PRMT R17, R36, 0x7772, RZ ;  /* 0x0000777224117816 */ /* 0x004fe200000000ff */
[----:B------:R0:W-:Y:S01]  /*69cb0*/  @P1 STG.E.U8 desc[UR58][R20.64], R7 ;  /* 0x0000000714001986 */ /* 0x0001e2000c10113a */
[----:B------:R-:W-:Y:S01]  /*69cc0*/  VIADD R6, R0, 0x1fc ;  /* 0x000001fc00067836 */ /* 0x000fe20000000000 */
[----:B------:R-:W-:Y:S01]  /*69cd0*/  ULDC UR4, c[0x0][0x228] ;  /* 0x00008a0000047ab9 */ /* 0x000fe20000000800 */
[----:B------:R-:W-:-:S02]  /*69ce0*/  ISETP.LT.AND P1, PT, R2, UR5, !P0 ;  /* 0x0000000502007c0c */ /* 0x000fc4000c721270 */
[C---:B------:R-:W-:Y:S01]  /*69cf0*/  ISETP.LT.AND P0, PT, R3.reuse, UR4, !P0 ;  /* 0x0000000403007c0c */ /* 0x040fe2000c701270 */
[----:B------:R1:W-:Y:S01]  /*69d00*/  @P2 STG.E.U8 desc[UR58][R14.64], R13 ;  /* 0x0000000d0e002986 */ /* 0x0003e2000c10113a */
[----:B---3--:R-:W-:Y:S01]  /*69d10*/  PRMT R19, R36, 0x7773, RZ ;  /* 0x0000777324137816 */ /* 0x008fe200000000ff */
[----:B------:R-:W-:Y:S02]  /*69d20*/  ULDC UR4, c[0x0][0x228] ;  /* 0x00008a0000047ab9 */ /* 0x000fe40000000800 */
[----:B------:R-:W-:Y:S01]  /*69d30*/  @P5 STG.E.U8 desc[UR58][R160.64], R17 ;  /* 0x00000011a0005986 */ /* 0x000fe2000c10113a */
[----:B------:R-:W-:Y:S02]  /*69d40*/  ISETP.GE.AND P2, PT, R6, UR27, PT ;  /* 0x0000001b06007c0c */ /* 0x000fe4000bf46270 */
[----:B------:R-:W-:Y:S01]  /*69d50*/  ISETP.LT.AND P5, PT, R2, UR4, !P3 ;  /* 0x0000000402007c0c */ /* 0x000fe2000dfa1270 */
[----:B------:R-:W-:Y:S01]  /*69d60*/  ULDC UR4, c[0x0][0x228] ;  /* 0x00008a0000047ab9 */ /* 0x000fe20000000800 */
[----:B------:R-:W-:Y:S01]  /*69d70*/  ULDC UR5, c[0x0][0x228] ;  /* 0x00008a0000057ab9 */ /* 0x000fe20000000800 */
[----:B------:R-:W-:Y:S01]  /*69d80*/  @P6 STG.E.U8 desc[UR58][R156.64], R19 ;  /* 0x000000139c006986 */ /* 0x000fe2000c10113a */
[----:B------:R-:W-:-:S02]  /*69d90*/  ISETP.LT.AND P3, PT, R3, UR4, !P3 ;  /* 0x0000000403007c0c */ /* 0x000fc4000df61270 */
[C---:B0-----:R-:W-:Y:S02]  /*69da0*/  PRMT R7, R37.reuse, 0x7770, RZ ;  /* 0x0000777025077816 */ /* 0x041fe400000000ff */
[----:B------:R-:W-:Y:S01]  /*69db0*/  ISETP.LT.AND P6, PT, R2, UR5, !P2 ;  /* 0x0000000502007c0c */ /* 0x000fe2000d7c1270 */
[----:B------:R-:W-:Y:S01]  /*69dc0*/  VIADD R6, R0, 0x1fd ;  /* 0x000001fd00067836 */ /* 0x000fe20000000000 */
[C---:B-1----:R-:W-:Y:S02]  /*69dd0*/  PRMT R13, R37.reuse, 0x7771, RZ ;  /* 0x00007771250d7816 */ /* 0x042fe400000000ff */
[----:B------:R-:W-:Y:S01]  /*69de0*/  PRMT R15, R38, 0x7770, RZ ;  /* 0x00007770260f7816 */ /* 0x000fe200000000ff */
[----:B------:R0:W-:Y:S01]  /*69df0*/  @P1 STG.E.U8 desc[UR58][R158.64], R7 ;  /* 0x000000079e001986 */ /* 0x0001e2000c10113a */
[----:B------:R-:W-:Y:S01]  /*69e00*/  VIADD R0, R0, 0x1fe ;  /* 0x000001fe00007836 */ /* 0x000fe20000000000 */
[----:B------:R-:W-:Y:S02]  /*69e10*/  ISETP.GE.AND P1, PT, R6, UR25, PT ;  /* 0x0000001906007c0c */ /* 0x000fe4000bf26270 */
[----:B------:R1:W-:Y:S01]  /*69e20*/  @P0 STG.E.U8 desc[UR58][R152.64], R13 ;  /* 0x0000000d98000986 */ /* 0x0003e2000c10113a */
[----:B------:R-:W-:Y:S01]  /*69e30*/  ULDC UR4, c[0x0][0x228] ;  /* 0x00008a0000047ab9 */ /* 0x000fe20000000800 */
[----:B------:R-:W-:Y:S01]  /*69e40*/  ULDC UR5, c[0x0][0x228] ;  /* 0x00008a0000057ab9 */ /* 0x000fe20000000800 */
[----:B------:R-:W-:Y:S01]  /*69e50*/  ISETP.GE.AND P0, PT, R0, UR9, PT ;  /* 0x0000000900007c0c */ /* 0x000fe2000bf06270 */
[----:B------:R-:W-:Y:S01]  /*69e60*/  ULDC UR7, c[0x0][0x228] ;  /* 0x00008a0000077ab9 */ /* 0x000fe20000000800 */
[----:B0-----:R-:W-:-:S02]  /*69e70*/  PRMT R7, R37, 0x7772, RZ ;  /* 0x0000777225077816 */ /* 0x001fc400000000ff */
[----:B------:R-:W-:Y:S02]  /*69e80*/  PRMT R37, R37, 0x7773, RZ ;  /* 0x0000777325257816 */ /* 0x000fe400000000ff */
[C---:B------:R-:W-:Y:S01]  /*69e90*/  ISETP.LT.AND P2, PT, R3.reuse, UR4, !P2 ;  /* 0x0000000403007c0c */ /* 0x040fe2000d741270 */
[----:B------:R-:W-:Y:S01]  /*69ea0*/  ULDC UR4, c[0x0][0x228] ;  /* 0x00008a0000047ab9 */ /* 0x000fe20000000800 */
[----:B------:R0:W-:Y:S04]  /*69eb0*/  @P5 STG.E.U8 desc[UR58][R148.64], R7 ;  /* 0x0000000794005986 */ /* 0x0001e8000c10113a */
[----:B------:R-:W-:Y:S04]  /*69ec0*/  @P3 STG.E.U8 desc[UR58][R154.64], R37 ;  /* 0x000000259a003986 */ /* 0x000fe8000c10113a */
[----:B------:R2:W-:Y:S01]  /*69ed0*/  @P6 STG.E.U8 desc[UR58][R150.64], R15 ;  /* 0x0000000f96006986 */ /* 0x0005e2000c10113a */
[----:B------:R-:W-:Y:S01]  /*69ee0*/  ISETP.LT.AND P6, PT, R2, UR5, !P1 ;  /* 0x0000000502007c0c */ /* 0x000fe2000cfc1270 */
[----:B------:R-:W-:Y:S01]  /*69ef0*/  ULDC UR5, c[0x0][0x228] ;  /* 0x00008a0000057ab9 */ /* 0x000fe20000000800 */
[----:B------:R-:W-:-:S02]  /*69f00*/  ISETP.LT.AND P1, PT, R3, UR4, !P1 ;  /* 0x0000000403007c0c */ /* 0x000fc4000cf21270 */
[C---:B------:R-:W-:Y:S02]  /*69f10*/  ISETP.LT.AND P5, PT, R2.reuse, UR6, !P0 ;  /* 0x0000000602007c0c */ /* 0x040fe4000c7a1270 */
[C---:B------:R-:W-:Y:S02]  /*69f20*/  ISETP.LT.AND P0, PT, R3.reuse, UR5, !P0 ;  /* 0x0000000503007c0c */ /* 0x040fe4000c701270 */
[----:B------:R-:W-:Y:S02]  /*69f30*/  ISETP.LT.AND P3, PT, R2, UR7, !P4 ;  /* 0x0000000702007c0c */ /* 0x000fe4000e761270 */
[----:B------:R-:W-:Y:S02]  /*69f40*/  ISETP.LT.AND P4, PT, R3, UR7, !P4 ;  /* 0x0000000703007c0c */ /* 0x000fe4000e781270 */
[C---:B------:R-:W-:Y:S02]  /*69f50*/  PRMT R3, R38.reuse, 0x7771, RZ ;  /* 0x0000777126037816 */ /* 0x040fe400000000ff */
[----:B-1----:R-:W-:-:S02]  /*69f60*/  PRMT R13, R38, 0x7773, RZ ;  /* 0x00007773260d7816 */ /* 0x002fc400000000ff */
[----:B0-----:R-:W-:Y:S02]  /*69f70*/  PRMT R7, R38, 0x7772, RZ ;  /* 0x0000777226077816 */ /* 0x001fe400000000ff */
[C---:B------:R-:W-:Y:S02]  /*69f80*/  PRMT R17, R39.reuse, 0x7771, RZ ;  /* 0x0000777127117816 */ /* 0x040fe400000000ff */
[C---:B--2---:R-:W-:Y:S02]  /*69f90*/  PRMT R15, R39.reuse, 0x7770, RZ ;  /* 0x00007770270f7816 */ /* 0x044fe400000000ff */
[C---:B------:R-:W-:Y:S01]  /*69fa0*/  PRMT R19, R39.reuse, 0x7772, RZ ;  /* 0x0000777227137816 */ /* 0x040fe200000000ff */
[----:B------:R0:W-:Y:S04]  /*69fb0*/  @P2 STG.E.U8 desc[UR58][R142.64], R3 ;  /* 0x000000038e002986 */ /* 0x0001e8000c10113a */
[----:B------:R0:W-:Y:S04]  /*69fc0*/  @P6 STG.E.U8 desc[UR58][R146.64], R7 ;  /* 0x0000000792006986 */ /* 0x0001e8000c10113a */
[----:B------:R0:W-:Y:S04]  /*69fd0*/  @P1 STG.E.U8 desc[UR58][R144.64], R13 ;  /* 0x0000000d90001986 */ /* 0x0001e8000c10113a */
[----:B------:R0:W-:Y:S04]  /*69fe0*/  @P5 STG.E.U8 desc[UR58][R162.64], R15 ;  /* 0x0000000fa2005986 */ /* 0x0001e8000c10113a */
[----:B------:R0:W-:Y:S04]  /*69ff0*/  @P0 STG.E.U8 desc[UR58][R4.64], R17 ;  /* 0x0000001104000986 */ /* 0x0001e8000c10113a */
[----:B------:R0:W-:Y:S01]  /*6a000*/  @P3 STG.E.U8 desc[UR58][R10.64], R19 ;  /* 0x000000130a003986 */ /* 0x0001e2000c10113a */
[----:B------:R-:W-:Y:S01]  /*6a010*/  PRMT R39, R39, 0x7773, RZ ;  /* 0x0000777327277816 */ /* 0x000fe200000000ff */
[----:B------:R-:W-:Y:S06]  /*6a020*/  @!P4 EXIT ;  /* 0x000000000000c94d */ /* 0x000fec0003800000 */
[----:B------:R-:W-:Y:S01]  /*6a030*/  STG.E.U8 desc[UR58][R8.64], R39 ;  /* 0x0000002708007986 */ /* 0x000fe2000c10113a */
[----:B------:R-:W-:Y:S05]  /*6a040*/  EXIT ;  /* 0x000000000000794d */ /* 0x000fea0003800000 */
.L_x_2:
[----:B------:R-:W-:-:S00]  /*6a050*/  BRA `(.L_x_2) ;  /* 0xfffffffc00fc7947 */ /* 0x000fc0000383ffff */
[----:B------:R-:W-:-:S00]  /*6a060*/  NOP ;  /* 0x0000000000007918 */ /* 0x000fc00000000000 */
        /* <DEDUP_REMOVED lines=9> */
.L_x_3:


//--------------------- .nv.shared.matmul_kernel  --------------------------
	.section	.nv.shared.matmul_kernel,"aw",@nobits
	.sectionflags	@""
	.align	16
	.zero		1024


//--------------------- .nv.shared.reserved.0     --------------------------
	.section	.nv.shared.reserved.0,"aw",@nobits
	.weak		__nv_reservedSMEM_offset_0_alias
	.size		__nv_reservedSMEM_offset_0_alias, 0, 0
	.other		__nv_reservedSMEM_offset_0_alias,@"STO_CUDA_RESERVED_SHARED STV_DEFAULT"
__nv_reservedSMEM_offset_0_alias:
	.zero		0


//--------------------- .nv.constant0.matmul_kernel --------------------------
	.section	.nv.constant0.matmul_kernel,"a",@progbits
	.sectionflags	@""
	.align	4
.nv.constant0.matmul_kernel:
	.zero		608


//--------------------- SYMBOLS --------------------------

	.type		.nv.reservedSmem.offset0,@object
	.size		.nv.reservedSmem.offset0,0x4
